//
// Generated by NVIDIA NVVM Compiler
//
// Compiler Build ID: CL-36424714
// Cuda compilation tools, release 13.0, V13.0.88
// Based on NVVM 20.0.0
//

.version 9.0
.target sm_100
.address_size 64

	// .globl	_ZN3cub18CUB_300001_SM_10006detail11EmptyKernelIvEEvv
// _ZZN3cub18CUB_300001_SM_10006detail6reduce28DeviceReduceSingleTileKernelINS2_10policy_hubIdjN4cuda3std3__44plusIdEEE10Policy1000EN6thrust24THRUST_300001_SM_1000_NS6detail15normal_iteratorINSD_10device_ptrIdEEEEPdjS9_ddNS7_10__identityEEEvT0_T1_T2_T3_T4_T6_E12temp_storage has been demoted
// _ZZN3cub18CUB_300001_SM_10006detail6reduce18DeviceReduceKernelINS2_10policy_hubIdjN4cuda3std3__44plusIdEEE10Policy1000EN6thrust24THRUST_300001_SM_1000_NS6detail15normal_iteratorINSD_10device_ptrIdEEEEjS9_dNS7_10__identityEEEvT0_PT3_T1_NS0_13GridEvenShareISN_EET2_T4_E12temp_storage has been demoted
// _ZZN3cub18CUB_300001_SM_10006detail6reduce28DeviceReduceSingleTileKernelINS2_10policy_hubIdjN4cuda3std3__44plusIdEEE10Policy1000EPdSC_iS9_ddNS7_10__identityEEEvT0_T1_T2_T3_T4_T6_E12temp_storage has been demoted
// _ZZN3cub18CUB_300001_SM_10006detail6reduce28DeviceReduceSingleTileKernelINS2_10policy_hubIdyN4cuda3std3__44plusIdEEE10Policy1000EN6thrust24THRUST_300001_SM_1000_NS6detail15normal_iteratorINSD_10device_ptrIdEEEEPdyS9_ddNS7_10__identityEEEvT0_T1_T2_T3_T4_T6_E12temp_storage has been demoted
// _ZZN3cub18CUB_300001_SM_10006detail6reduce18DeviceReduceKernelINS2_10policy_hubIdyN4cuda3std3__44plusIdEEE10Policy1000EN6thrust24THRUST_300001_SM_1000_NS6detail15normal_iteratorINSD_10device_ptrIdEEEEyS9_dNS7_10__identityEEEvT0_PT3_T1_NS0_13GridEvenShareISN_EET2_T4_E12temp_storage has been demoted
// _ZZN3cub18CUB_300001_SM_10006detail6reduce28DeviceReduceSingleTileKernelINS2_10policy_hubIdyN4cuda3std3__44plusIdEEE10Policy1000EPdSC_iS9_ddNS7_10__identityEEEvT0_T1_T2_T3_T4_T6_E12temp_storage has been demoted
.global .align 1 .b8 _ZN30_INTERNAL_0f61662a_4_k_cu_main4cuda3std3__45__cpo5beginE[1];
.global .align 1 .b8 _ZN30_INTERNAL_0f61662a_4_k_cu_main4cuda3std3__45__cpo3endE[1];
.global .align 1 .b8 _ZN30_INTERNAL_0f61662a_4_k_cu_main4cuda3std3__45__cpo6cbeginE[1];
.global .align 1 .b8 _ZN30_INTERNAL_0f61662a_4_k_cu_main4cuda3std3__45__cpo4cendE[1];
.global .align 1 .b8 _ZN30_INTERNAL_0f61662a_4_k_cu_main4cuda3std3__45__cpo6rbeginE[1];
.global .align 1 .b8 _ZN30_INTERNAL_0f61662a_4_k_cu_main4cuda3std3__45__cpo4rendE[1];
.global .align 1 .b8 _ZN30_INTERNAL_0f61662a_4_k_cu_main4cuda3std3__45__cpo7crbeginE[1];
.global .align 1 .b8 _ZN30_INTERNAL_0f61662a_4_k_cu_main4cuda3std3__45__cpo5crendE[1];
.global .align 1 .b8 _ZN30_INTERNAL_0f61662a_4_k_cu_main4cuda3std3__432_GLOBAL__N__0f61662a_4_k_cu_main6ignoreE[1];
.global .align 1 .b8 _ZN30_INTERNAL_0f61662a_4_k_cu_main4cuda3std3__419piecewise_constructE[1];
.global .align 1 .b8 _ZN30_INTERNAL_0f61662a_4_k_cu_main4cuda3std3__48in_placeE[1];
.global .align 1 .b8 _ZN30_INTERNAL_0f61662a_4_k_cu_main4cuda3std3__420unreachable_sentinelE[1];
.global .align 1 .b8 _ZN30_INTERNAL_0f61662a_4_k_cu_main4cuda3std3__47nulloptE[1];
.global .align 1 .b8 _ZN30_INTERNAL_0f61662a_4_k_cu_main4cuda3std3__48unexpectE[1];
.global .align 1 .b8 _ZN30_INTERNAL_0f61662a_4_k_cu_main4cuda3std6ranges3__45__cpo4swapE[1];
.global .align 1 .b8 _ZN30_INTERNAL_0f61662a_4_k_cu_main4cuda3std6ranges3__45__cpo9iter_moveE[1];
.global .align 1 .b8 _ZN30_INTERNAL_0f61662a_4_k_cu_main4cuda3std6ranges3__45__cpo5beginE[1];
.global .align 1 .b8 _ZN30_INTERNAL_0f61662a_4_k_cu_main4cuda3std6ranges3__45__cpo3endE[1];
.global .align 1 .b8 _ZN30_INTERNAL_0f61662a_4_k_cu_main4cuda3std6ranges3__45__cpo6cbeginE[1];
.global .align 1 .b8 _ZN30_INTERNAL_0f61662a_4_k_cu_main4cuda3std6ranges3__45__cpo4cendE[1];
.global .align 1 .b8 _ZN30_INTERNAL_0f61662a_4_k_cu_main4cuda3std6ranges3__45__cpo7advanceE[1];
.global .align 1 .b8 _ZN30_INTERNAL_0f61662a_4_k_cu_main4cuda3std6ranges3__45__cpo9iter_swapE[1];
.global .align 1 .b8 _ZN30_INTERNAL_0f61662a_4_k_cu_main4cuda3std6ranges3__45__cpo4nextE[1];
.global .align 1 .b8 _ZN30_INTERNAL_0f61662a_4_k_cu_main4cuda3std6ranges3__45__cpo4prevE[1];
.global .align 1 .b8 _ZN30_INTERNAL_0f61662a_4_k_cu_main4cuda3std6ranges3__45__cpo4dataE[1];
.global .align 1 .b8 _ZN30_INTERNAL_0f61662a_4_k_cu_main4cuda3std6ranges3__45__cpo5cdataE[1];
.global .align 1 .b8 _ZN30_INTERNAL_0f61662a_4_k_cu_main4cuda3std6ranges3__45__cpo4sizeE[1];
.global .align 1 .b8 _ZN30_INTERNAL_0f61662a_4_k_cu_main4cuda3std6ranges3__45__cpo5ssizeE[1];
.global .align 1 .b8 _ZN30_INTERNAL_0f61662a_4_k_cu_main4cuda3std6ranges3__45__cpo8distanceE[1];
.global .align 1 .b8 _ZN30_INTERNAL_0f61662a_4_k_cu_main6thrust24THRUST_300001_SM_1000_NS8cuda_cub3parE[1];
.global .align 1 .b8 _ZN30_INTERNAL_0f61662a_4_k_cu_main6thrust24THRUST_300001_SM_1000_NS8cuda_cub10par_nosyncE[1];
.global .align 1 .b8 _ZN30_INTERNAL_0f61662a_4_k_cu_main6thrust24THRUST_300001_SM_1000_NS6system6detail10sequential3seqE[1];
.global .align 1 .b8 _ZN30_INTERNAL_0f61662a_4_k_cu_main6thrust24THRUST_300001_SM_1000_NS12placeholders2_1E[1];
.global .align 1 .b8 _ZN30_INTERNAL_0f61662a_4_k_cu_main6thrust24THRUST_300001_SM_1000_NS12placeholders2_2E[1];
.global .align 1 .b8 _ZN30_INTERNAL_0f61662a_4_k_cu_main6thrust24THRUST_300001_SM_1000_NS12placeholders2_3E[1];
.global .align 1 .b8 _ZN30_INTERNAL_0f61662a_4_k_cu_main6thrust24THRUST_300001_SM_1000_NS12placeholders2_4E[1];
.global .align 1 .b8 _ZN30_INTERNAL_0f61662a_4_k_cu_main6thrust24THRUST_300001_SM_1000_NS12placeholders2_5E[1];
.global .align 1 .b8 _ZN30_INTERNAL_0f61662a_4_k_cu_main6thrust24THRUST_300001_SM_1000_NS12placeholders2_6E[1];
.global .align 1 .b8 _ZN30_INTERNAL_0f61662a_4_k_cu_main6thrust24THRUST_300001_SM_1000_NS12placeholders2_7E[1];
.global .align 1 .b8 _ZN30_INTERNAL_0f61662a_4_k_cu_main6thrust24THRUST_300001_SM_1000_NS12placeholders2_8E[1];
.global .align 1 .b8 _ZN30_INTERNAL_0f61662a_4_k_cu_main6thrust24THRUST_300001_SM_1000_NS12placeholders2_9E[1];
.global .align 1 .b8 _ZN30_INTERNAL_0f61662a_4_k_cu_main6thrust24THRUST_300001_SM_1000_NS12placeholders3_10E[1];
.global .align 1 .b8 _ZN30_INTERNAL_0f61662a_4_k_cu_main6thrust24THRUST_300001_SM_1000_NS3seqE[1];

.visible .entry _ZN3cub18CUB_300001_SM_10006detail11EmptyKernelIvEEvv()
{


	ret;

}
	// .globl	_ZN3cub18CUB_300001_SM_10006detail8for_each13static_kernelINS2_12policy_hub_t12policy_500_tEmN6thrust24THRUST_300001_SM_1000_NS8cuda_cub20__uninitialized_fill7functorINS7_10device_ptrIdEEdEEEEvT0_T1_
.visible .entry _ZN3cub18CUB_300001_SM_10006detail8for_each13static_kernelINS2_12policy_hub_t12policy_500_tEmN6thrust24THRUST_300001_SM_1000_NS8cuda_cub20__uninitialized_fill7functorINS7_10device_ptrIdEEdEEEEvT0_T1_(
	.param .u64 _ZN3cub18CUB_300001_SM_10006detail8for_each13static_kernelINS2_12policy_hub_t12policy_500_tEmN6thrust24THRUST_300001_SM_1000_NS8cuda_cub20__uninitialized_fill7functorINS7_10device_ptrIdEEdEEEEvT0_T1__param_0,
	.param .align 8 .b8 _ZN3cub18CUB_300001_SM_10006detail8for_each13static_kernelINS2_12policy_hub_t12policy_500_tEmN6thrust24THRUST_300001_SM_1000_NS8cuda_cub20__uninitialized_fill7functorINS7_10device_ptrIdEEdEEEEvT0_T1__param_1[16]
)
.maxntid 256
{
	.reg .pred 	%p<4>;
	.reg .b32 	%r<5>;
	.reg .b64 	%rd<16>;
	.reg .b64 	%fd<3>;

	ld.param.f64 	%fd2, [_ZN3cub18CUB_300001_SM_10006detail8for_each13static_kernelINS2_12policy_hub_t12policy_500_tEmN6thrust24THRUST_300001_SM_1000_NS8cuda_cub20__uninitialized_fill7functorINS7_10device_ptrIdEEdEEEEvT0_T1__param_1+8];
	ld.param.u64 	%rd4, [_ZN3cub18CUB_300001_SM_10006detail8for_each13static_kernelINS2_12policy_hub_t12policy_500_tEmN6thrust24THRUST_300001_SM_1000_NS8cuda_cub20__uninitialized_fill7functorINS7_10device_ptrIdEEdEEEEvT0_T1__param_1];
	ld.param.u64 	%rd5, [_ZN3cub18CUB_300001_SM_10006detail8for_each13static_kernelINS2_12policy_hub_t12policy_500_tEmN6thrust24THRUST_300001_SM_1000_NS8cuda_cub20__uninitialized_fill7functorINS7_10device_ptrIdEEdEEEEvT0_T1__param_0];
	mov.u32 	%r2, %ctaid.x;
	mul.wide.u32 	%rd1, %r2, 512;
	sub.s64 	%rd2, %rd5, %rd1;
	setp.lt.u64 	%p1, %rd2, 512;
	@%p1 bra 	$L__BB1_2;
	mov.u32 	%r4, %tid.x;
	cvta.to.global.u64 	%rd11, %rd4;
	cvt.u64.u32 	%rd12, %r4;
	add.s64 	%rd13, %rd1, %rd12;
	shl.b64 	%rd14, %rd13, 3;
	add.s64 	%rd15, %rd11, %rd14;
	st.global.f64 	[%rd15], %fd2;
	st.global.f64 	[%rd15+2048], %fd2;
	bra.uni 	$L__BB1_6;
$L__BB1_2:
	cvta.to.global.u64 	%rd6, %rd4;
	mov.u32 	%r1, %tid.x;
	cvt.u64.u32 	%rd7, %r1;
	setp.le.u64 	%p2, %rd2, %rd7;
	add.s64 	%rd8, %rd1, %rd7;
	shl.b64 	%rd9, %rd8, 3;
	add.s64 	%rd3, %rd6, %rd9;
	@%p2 bra 	$L__BB1_4;
	st.global.f64 	[%rd3], %fd2;
$L__BB1_4:
	add.s32 	%r3, %r1, 256;
	cvt.u64.u32 	%rd10, %r3;
	setp.le.u64 	%p3, %rd2, %rd10;
	@%p3 bra 	$L__BB1_6;
	st.global.f64 	[%rd3+2048], %fd2;
$L__BB1_6:
	ret;

}
	// .globl	_ZN3cub18CUB_300001_SM_10006detail9transform16transform_kernelINS2_10policy_hubILb1EN4cuda3std3__45tupleIJN6thrust24THRUST_300001_SM_1000_NS6detail15normal_iteratorINSA_10device_ptrIdEEEEEEEE10policy1000Ei6squareSF_JPdEEEvT0_iT1_T2_DpNS2_10kernel_argIT3_EE
.visible .entry _ZN3cub18CUB_300001_SM_10006detail9transform16transform_kernelINS2_10policy_hubILb1EN4cuda3std3__45tupleIJN6thrust24THRUST_300001_SM_1000_NS6detail15normal_iteratorINSA_10device_ptrIdEEEEEEEE10policy1000Ei6squareSF_JPdEEEvT0_iT1_T2_DpNS2_10kernel_argIT3_EE(
	.param .u32 _ZN3cub18CUB_300001_SM_10006detail9transform16transform_kernelINS2_10policy_hubILb1EN4cuda3std3__45tupleIJN6thrust24THRUST_300001_SM_1000_NS6detail15normal_iteratorINSA_10device_ptrIdEEEEEEEE10policy1000Ei6squareSF_JPdEEEvT0_iT1_T2_DpNS2_10kernel_argIT3_EE_param_0,
	.param .u32 _ZN3cub18CUB_300001_SM_10006detail9transform16transform_kernelINS2_10policy_hubILb1EN4cuda3std3__45tupleIJN6thrust24THRUST_300001_SM_1000_NS6detail15normal_iteratorINSA_10device_ptrIdEEEEEEEE10policy1000Ei6squareSF_JPdEEEvT0_iT1_T2_DpNS2_10kernel_argIT3_EE_param_1,
	.param .align 1 .b8 _ZN3cub18CUB_300001_SM_10006detail9transform16transform_kernelINS2_10policy_hubILb1EN4cuda3std3__45tupleIJN6thrust24THRUST_300001_SM_1000_NS6detail15normal_iteratorINSA_10device_ptrIdEEEEEEEE10policy1000Ei6squareSF_JPdEEEvT0_iT1_T2_DpNS2_10kernel_argIT3_EE_param_2[1],
	.param .align 8 .b8 _ZN3cub18CUB_300001_SM_10006detail9transform16transform_kernelINS2_10policy_hubILb1EN4cuda3std3__45tupleIJN6thrust24THRUST_300001_SM_1000_NS6detail15normal_iteratorINSA_10device_ptrIdEEEEEEEE10policy1000Ei6squareSF_JPdEEEvT0_iT1_T2_DpNS2_10kernel_argIT3_EE_param_3[8],
	.param .align 8 .b8 _ZN3cub18CUB_300001_SM_10006detail9transform16transform_kernelINS2_10policy_hubILb1EN4cuda3std3__45tupleIJN6thrust24THRUST_300001_SM_1000_NS6detail15normal_iteratorINSA_10device_ptrIdEEEEEEEE10policy1000Ei6squareSF_JPdEEEvT0_iT1_T2_DpNS2_10kernel_argIT3_EE_param_4[16]
)
.maxntid 128
{
	.reg .pred 	%p<37>;
	.reg .b32 	%r<84>;
	.reg .b64 	%rd<66>;
	.reg .b64 	%fd<89>;

	ld.param.u32 	%r50, [_ZN3cub18CUB_300001_SM_10006detail9transform16transform_kernelINS2_10policy_hubILb1EN4cuda3std3__45tupleIJN6thrust24THRUST_300001_SM_1000_NS6detail15normal_iteratorINSA_10device_ptrIdEEEEEEEE10policy1000Ei6squareSF_JPdEEEvT0_iT1_T2_DpNS2_10kernel_argIT3_EE_param_0];
	ld.param.u64 	%rd15, [_ZN3cub18CUB_300001_SM_10006detail9transform16transform_kernelINS2_10policy_hubILb1EN4cuda3std3__45tupleIJN6thrust24THRUST_300001_SM_1000_NS6detail15normal_iteratorINSA_10device_ptrIdEEEEEEEE10policy1000Ei6squareSF_JPdEEEvT0_iT1_T2_DpNS2_10kernel_argIT3_EE_param_4];
	ld.param.u64 	%rd16, [_ZN3cub18CUB_300001_SM_10006detail9transform16transform_kernelINS2_10policy_hubILb1EN4cuda3std3__45tupleIJN6thrust24THRUST_300001_SM_1000_NS6detail15normal_iteratorINSA_10device_ptrIdEEEEEEEE10policy1000Ei6squareSF_JPdEEEvT0_iT1_T2_DpNS2_10kernel_argIT3_EE_param_3];
	ld.param.u32 	%r49, [_ZN3cub18CUB_300001_SM_10006detail9transform16transform_kernelINS2_10policy_hubILb1EN4cuda3std3__45tupleIJN6thrust24THRUST_300001_SM_1000_NS6detail15normal_iteratorINSA_10device_ptrIdEEEEEEEE10policy1000Ei6squareSF_JPdEEEvT0_iT1_T2_DpNS2_10kernel_argIT3_EE_param_1];
	cvta.to.global.u64 	%rd1, %rd16;
	cvta.to.global.u64 	%rd2, %rd15;
	shl.b32 	%r1, %r49, 7;
	mov.u32 	%r51, %ctaid.x;
	mul.lo.s32 	%r2, %r1, %r51;
	sub.s32 	%r3, %r50, %r2;
	min.s32 	%r4, %r1, %r3;
	shl.b32 	%r5, %r4, 3;
	mov.u32 	%r6, %tid.x;
	shl.b32 	%r72, %r6, 7;
	setp.ge.s32 	%p1, %r72, %r5;
	@%p1 bra 	$L__BB2_3;
	mul.wide.u32 	%rd17, %r6, 128;
	add.s64 	%rd18, %rd2, %rd17;
	mul.wide.s32 	%rd19, %r2, 8;
	add.s64 	%rd64, %rd18, %rd19;
$L__BB2_2:
	.pragma "nounroll";
	// begin inline asm
	prefetch.global.L2 [%rd64];
	// end inline asm
	add.s32 	%r72, %r72, 16384;
	add.s64 	%rd64, %rd64, 16384;
	setp.lt.s32 	%p2, %r72, %r5;
	@%p2 bra 	$L__BB2_2;
$L__BB2_3:
	mul.wide.s32 	%rd21, %r2, 8;
	add.s64 	%rd6, %rd2, %rd21;
	add.s64 	%rd7, %rd1, %rd21;
	setp.gt.s32 	%p3, %r1, %r3;
	@%p3 bra 	$L__BB2_17;
	setp.lt.s32 	%p4, %r49, 1;
	@%p4 bra 	$L__BB2_58;
	and.b32  	%r10, %r49, 15;
	setp.lt.u32 	%p5, %r49, 16;
	mov.b32 	%r79, 0;
	@%p5 bra 	$L__BB2_8;
	and.b32  	%r79, %r49, 2147483632;
	neg.s32 	%r74, %r79;
	add.s32 	%r73, %r6, 1152;
	mul.wide.u32 	%rd22, %r6, 8;
	or.b64  	%rd65, %rd22, 8192;
$L__BB2_7:
	.pragma "nounroll";
	mul.wide.s32 	%rd23, %r73, 8;
	add.s64 	%rd24, %rd23, 3072;
	add.s64 	%rd25, %rd6, %rd65;
	ld.global.f64 	%fd1, [%rd25+-8192];
	mul.f64 	%fd2, %fd1, %fd1;
	add.s64 	%rd26, %rd7, %rd65;
	st.global.f64 	[%rd26+-8192], %fd2;
	ld.global.f64 	%fd3, [%rd25+-7168];
	mul.f64 	%fd4, %fd3, %fd3;
	st.global.f64 	[%rd26+-7168], %fd4;
	ld.global.f64 	%fd5, [%rd25+-6144];
	mul.f64 	%fd6, %fd5, %fd5;
	st.global.f64 	[%rd26+-6144], %fd6;
	ld.global.f64 	%fd7, [%rd25+-5120];
	mul.f64 	%fd8, %fd7, %fd7;
	st.global.f64 	[%rd26+-5120], %fd8;
	ld.global.f64 	%fd9, [%rd25+-4096];
	mul.f64 	%fd10, %fd9, %fd9;
	st.global.f64 	[%rd26+-4096], %fd10;
	ld.global.f64 	%fd11, [%rd25+-3072];
	mul.f64 	%fd12, %fd11, %fd11;
	st.global.f64 	[%rd26+-3072], %fd12;
	ld.global.f64 	%fd13, [%rd25+-2048];
	mul.f64 	%fd14, %fd13, %fd13;
	st.global.f64 	[%rd26+-2048], %fd14;
	ld.global.f64 	%fd15, [%rd25+-1024];
	mul.f64 	%fd16, %fd15, %fd15;
	st.global.f64 	[%rd26+-1024], %fd16;
	ld.global.f64 	%fd17, [%rd25];
	mul.f64 	%fd18, %fd17, %fd17;
	st.global.f64 	[%rd26], %fd18;
	add.s64 	%rd27, %rd6, %rd24;
	ld.global.f64 	%fd19, [%rd27+-3072];
	mul.f64 	%fd20, %fd19, %fd19;
	add.s64 	%rd28, %rd7, %rd24;
	st.global.f64 	[%rd28+-3072], %fd20;
	ld.global.f64 	%fd21, [%rd27+-2048];
	mul.f64 	%fd22, %fd21, %fd21;
	st.global.f64 	[%rd28+-2048], %fd22;
	ld.global.f64 	%fd23, [%rd27+-1024];
	mul.f64 	%fd24, %fd23, %fd23;
	st.global.f64 	[%rd28+-1024], %fd24;
	ld.global.f64 	%fd25, [%rd27];
	mul.f64 	%fd26, %fd25, %fd25;
	st.global.f64 	[%rd28], %fd26;
	ld.global.f64 	%fd27, [%rd27+1024];
	mul.f64 	%fd28, %fd27, %fd27;
	st.global.f64 	[%rd28+1024], %fd28;
	ld.global.f64 	%fd29, [%rd27+2048];
	mul.f64 	%fd30, %fd29, %fd29;
	st.global.f64 	[%rd28+2048], %fd30;
	ld.global.f64 	%fd31, [%rd27+3072];
	mul.f64 	%fd32, %fd31, %fd31;
	st.global.f64 	[%rd28+3072], %fd32;
	add.s32 	%r74, %r74, 16;
	add.s32 	%r73, %r73, 2048;
	add.s64 	%rd65, %rd65, 16384;
	setp.eq.s32 	%p6, %r74, 0;
	@%p6 bra 	$L__BB2_8;
	bra.uni 	$L__BB2_7;
$L__BB2_8:
	setp.eq.s32 	%p7, %r10, 0;
	@%p7 bra 	$L__BB2_58;
	and.b32  	%r37, %r49, 7;
	setp.lt.u32 	%p8, %r10, 8;
	@%p8 bra 	$L__BB2_11;
	shl.b32 	%r53, %r79, 7;
	add.s32 	%r54, %r53, %r6;
	mul.wide.s32 	%rd29, %r54, 8;
	add.s64 	%rd30, %rd6, %rd29;
	ld.global.f64 	%fd33, [%rd30];
	mul.f64 	%fd34, %fd33, %fd33;
	add.s64 	%rd31, %rd7, %rd29;
	st.global.f64 	[%rd31], %fd34;
	ld.global.f64 	%fd35, [%rd30+1024];
	mul.f64 	%fd36, %fd35, %fd35;
	st.global.f64 	[%rd31+1024], %fd36;
	ld.global.f64 	%fd37, [%rd30+2048];
	mul.f64 	%fd38, %fd37, %fd37;
	st.global.f64 	[%rd31+2048], %fd38;
	ld.global.f64 	%fd39, [%rd30+3072];
	mul.f64 	%fd40, %fd39, %fd39;
	st.global.f64 	[%rd31+3072], %fd40;
	ld.global.f64 	%fd41, [%rd30+4096];
	mul.f64 	%fd42, %fd41, %fd41;
	st.global.f64 	[%rd31+4096], %fd42;
	ld.global.f64 	%fd43, [%rd30+5120];
	mul.f64 	%fd44, %fd43, %fd43;
	st.global.f64 	[%rd31+5120], %fd44;
	ld.global.f64 	%fd45, [%rd30+6144];
	mul.f64 	%fd46, %fd45, %fd45;
	st.global.f64 	[%rd31+6144], %fd46;
	ld.global.f64 	%fd47, [%rd30+7168];
	mul.f64 	%fd48, %fd47, %fd47;
	st.global.f64 	[%rd31+7168], %fd48;
	add.s32 	%r79, %r79, 8;
$L__BB2_11:
	setp.eq.s32 	%p9, %r37, 0;
	@%p9 bra 	$L__BB2_58;
	and.b32  	%r40, %r49, 3;
	setp.lt.u32 	%p10, %r37, 4;
	@%p10 bra 	$L__BB2_14;
	shl.b32 	%r55, %r79, 7;
	add.s32 	%r56, %r55, %r6;
	mul.wide.s32 	%rd32, %r56, 8;
	add.s64 	%rd33, %rd6, %rd32;
	ld.global.f64 	%fd49, [%rd33];
	mul.f64 	%fd50, %fd49, %fd49;
	add.s64 	%rd34, %rd7, %rd32;
	st.global.f64 	[%rd34], %fd50;
	ld.global.f64 	%fd51, [%rd33+1024];
	mul.f64 	%fd52, %fd51, %fd51;
	st.global.f64 	[%rd34+1024], %fd52;
	ld.global.f64 	%fd53, [%rd33+2048];
	mul.f64 	%fd54, %fd53, %fd53;
	st.global.f64 	[%rd34+2048], %fd54;
	ld.global.f64 	%fd55, [%rd33+3072];
	mul.f64 	%fd56, %fd55, %fd55;
	st.global.f64 	[%rd34+3072], %fd56;
	add.s32 	%r79, %r79, 4;
$L__BB2_14:
	setp.eq.s32 	%p11, %r40, 0;
	@%p11 bra 	$L__BB2_58;
	shl.b32 	%r57, %r79, 7;
	add.s32 	%r83, %r6, %r57;
	neg.s32 	%r82, %r40;
$L__BB2_16:
	.pragma "nounroll";
	mul.wide.s32 	%rd36, %r83, 8;
	add.s64 	%rd37, %rd7, %rd36;
	add.s64 	%rd38, %rd6, %rd36;
	ld.global.f64 	%fd57, [%rd38];
	mul.f64 	%fd58, %fd57, %fd57;
	st.global.f64 	[%rd37], %fd58;
	add.s32 	%r83, %r83, 128;
	add.s32 	%r82, %r82, 1;
	setp.ne.s32 	%p12, %r82, 0;
	@%p12 bra 	$L__BB2_16;
	bra.uni 	$L__BB2_58;
$L__BB2_17:
	setp.lt.s32 	%p13, %r49, 1;
	@%p13 bra 	$L__BB2_58;
	and.b32  	%r14, %r49, 7;
	setp.lt.u32 	%p14, %r49, 8;
	mov.b32 	%r76, 0;
	@%p14 bra 	$L__BB2_37;
	and.b32  	%r76, %r49, 2147483640;
	mov.b32 	%r75, 0;
$L__BB2_20:
	.pragma "nounroll";
	shl.b32 	%r60, %r75, 7;
	add.s32 	%r21, %r60, %r6;
	setp.ge.s32 	%p15, %r21, %r4;
	@%p15 bra 	$L__BB2_22;
	mul.wide.u32 	%rd39, %r21, 8;
	add.s64 	%rd40, %rd6, %rd39;
	ld.global.f64 	%fd59, [%rd40];
	mul.f64 	%fd60, %fd59, %fd59;
	add.s64 	%rd41, %rd7, %rd39;
	st.global.f64 	[%rd41], %fd60;
$L__BB2_22:
	add.s32 	%r61, %r21, 128;
	setp.ge.s32 	%p16, %r61, %r4;
	mul.wide.s32 	%rd42, %r61, 8;
	add.s64 	%rd11, %rd6, %rd42;
	add.s64 	%rd12, %rd7, %rd42;
	@%p16 bra 	$L__BB2_24;
	ld.global.f64 	%fd61, [%rd11];
	mul.f64 	%fd62, %fd61, %fd61;
	st.global.f64 	[%rd12], %fd62;
$L__BB2_24:
	add.s32 	%r62, %r21, 256;
	setp.ge.s32 	%p17, %r62, %r4;
	@%p17 bra 	$L__BB2_26;
	ld.global.f64 	%fd63, [%rd11+1024];
	mul.f64 	%fd64, %fd63, %fd63;
	st.global.f64 	[%rd12+1024], %fd64;
$L__BB2_26:
	add.s32 	%r63, %r21, 384;
	setp.ge.s32 	%p18, %r63, %r4;
	@%p18 bra 	$L__BB2_28;
	ld.global.f64 	%fd65, [%rd11+2048];
	mul.f64 	%fd66, %fd65, %fd65;
	st.global.f64 	[%rd12+2048], %fd66;
$L__BB2_28:
	add.s32 	%r64, %r21, 512;
	setp.ge.s32 	%p19, %r64, %r4;
	@%p19 bra 	$L__BB2_30;
	ld.global.f64 	%fd67, [%rd11+3072];
	mul.f64 	%fd68, %fd67, %fd67;
	st.global.f64 	[%rd12+3072], %fd68;
$L__BB2_30:
	add.s32 	%r65, %r21, 640;
	setp.ge.s32 	%p20, %r65, %r4;
	@%p20 bra 	$L__BB2_32;
	ld.global.f64 	%fd69, [%rd11+4096];
	mul.f64 	%fd70, %fd69, %fd69;
	st.global.f64 	[%rd12+4096], %fd70;
$L__BB2_32:
	add.s32 	%r66, %r21, 768;
	setp.ge.s32 	%p21, %r66, %r4;
	@%p21 bra 	$L__BB2_34;
	ld.global.f64 	%fd71, [%rd11+5120];
	mul.f64 	%fd72, %fd71, %fd71;
	st.global.f64 	[%rd12+5120], %fd72;
$L__BB2_34:
	add.s32 	%r67, %r21, 896;
	setp.ge.s32 	%p22, %r67, %r4;
	@%p22 bra 	$L__BB2_36;
	ld.global.f64 	%fd73, [%rd11+6144];
	mul.f64 	%fd74, %fd73, %fd73;
	st.global.f64 	[%rd12+6144], %fd74;
$L__BB2_36:
	add.s32 	%r75, %r75, 8;
	setp.ne.s32 	%p23, %r75, %r76;
	@%p23 bra 	$L__BB2_20;
$L__BB2_37:
	setp.eq.s32 	%p24, %r14, 0;
	@%p24 bra 	$L__BB2_58;
	and.b32  	%r24, %r49, 3;
	setp.lt.u32 	%p25, %r14, 4;
	@%p25 bra 	$L__BB2_48;
	shl.b32 	%r68, %r76, 7;
	add.s32 	%r25, %r68, %r6;
	setp.ge.s32 	%p26, %r25, %r4;
	@%p26 bra 	$L__BB2_41;
	mul.wide.s32 	%rd43, %r25, 8;
	add.s64 	%rd44, %rd6, %rd43;
	ld.global.f64 	%fd75, [%rd44];
	mul.f64 	%fd76, %fd75, %fd75;
	add.s64 	%rd45, %rd7, %rd43;
	st.global.f64 	[%rd45], %fd76;
$L__BB2_41:
	add.s32 	%r26, %r25, 128;
	setp.ge.s32 	%p27, %r26, %r4;
	@%p27 bra 	$L__BB2_43;
	mul.wide.s32 	%rd46, %r26, 8;
	add.s64 	%rd47, %rd6, %rd46;
	ld.global.f64 	%fd77, [%rd47];
	mul.f64 	%fd78, %fd77, %fd77;
	add.s64 	%rd48, %rd7, %rd46;
	st.global.f64 	[%rd48], %fd78;
$L__BB2_43:
	add.s32 	%r27, %r25, 256;
	setp.ge.s32 	%p28, %r27, %r4;
	@%p28 bra 	$L__BB2_45;
	mul.wide.s32 	%rd49, %r27, 8;
	add.s64 	%rd50, %rd6, %rd49;
	ld.global.f64 	%fd79, [%rd50];
	mul.f64 	%fd80, %fd79, %fd79;
	add.s64 	%rd51, %rd7, %rd49;
	st.global.f64 	[%rd51], %fd80;
$L__BB2_45:
	add.s32 	%r28, %r25, 384;
	setp.ge.s32 	%p29, %r28, %r4;
	@%p29 bra 	$L__BB2_47;
	mul.wide.s32 	%rd52, %r28, 8;
	add.s64 	%rd53, %rd6, %rd52;
	ld.global.f64 	%fd81, [%rd53];
	mul.f64 	%fd82, %fd81, %fd81;
	add.s64 	%rd54, %rd7, %rd52;
	st.global.f64 	[%rd54], %fd82;
$L__BB2_47:
	add.s32 	%r76, %r76, 4;
$L__BB2_48:
	setp.eq.s32 	%p30, %r24, 0;
	@%p30 bra 	$L__BB2_58;
	setp.eq.s32 	%p31, %r24, 1;
	@%p31 bra 	$L__BB2_55;
	shl.b32 	%r69, %r76, 7;
	add.s32 	%r31, %r69, %r6;
	setp.ge.s32 	%p32, %r31, %r4;
	@%p32 bra 	$L__BB2_52;
	mul.wide.s32 	%rd55, %r31, 8;
	add.s64 	%rd56, %rd6, %rd55;
	ld.global.f64 	%fd83, [%rd56];
	mul.f64 	%fd84, %fd83, %fd83;
	add.s64 	%rd57, %rd7, %rd55;
	st.global.f64 	[%rd57], %fd84;
$L__BB2_52:
	add.s32 	%r32, %r31, 128;
	setp.ge.s32 	%p33, %r32, %r4;
	@%p33 bra 	$L__BB2_54;
	mul.wide.s32 	%rd58, %r32, 8;
	add.s64 	%rd59, %rd6, %rd58;
	ld.global.f64 	%fd85, [%rd59];
	mul.f64 	%fd86, %fd85, %fd85;
	add.s64 	%rd60, %rd7, %rd58;
	st.global.f64 	[%rd60], %fd86;
$L__BB2_54:
	add.s32 	%r76, %r76, 2;
$L__BB2_55:
	and.b32  	%r70, %r49, 1;
	setp.eq.b32 	%p34, %r70, 1;
	not.pred 	%p35, %p34;
	@%p35 bra 	$L__BB2_58;
	shl.b32 	%r71, %r76, 7;
	add.s32 	%r35, %r71, %r6;
	setp.ge.s32 	%p36, %r35, %r4;
	@%p36 bra 	$L__BB2_58;
	mul.wide.s32 	%rd61, %r35, 8;
	add.s64 	%rd62, %rd6, %rd61;
	ld.global.f64 	%fd87, [%rd62];
	mul.f64 	%fd88, %fd87, %fd87;
	add.s64 	%rd63, %rd7, %rd61;
	st.global.f64 	[%rd63], %fd88;
$L__BB2_58:
	ret;

}
	// .globl	_ZN3cub18CUB_300001_SM_10006detail9transform16transform_kernelINS2_10policy_hubILb1EN4cuda3std3__45tupleIJN6thrust24THRUST_300001_SM_1000_NS6detail15normal_iteratorINSA_10device_ptrIdEEEEEEEE10policy1000El6squareSF_JPdEEEvT0_iT1_T2_DpNS2_10kernel_argIT3_EE
.visible .entry _ZN3cub18CUB_300001_SM_10006detail9transform16transform_kernelINS2_10policy_hubILb1EN4cuda3std3__45tupleIJN6thrust24THRUST_300001_SM_1000_NS6detail15normal_iteratorINSA_10device_ptrIdEEEEEEEE10policy1000El6squareSF_JPdEEEvT0_iT1_T2_DpNS2_10kernel_argIT3_EE(
	.param .u64 _ZN3cub18CUB_300001_SM_10006detail9transform16transform_kernelINS2_10policy_hubILb1EN4cuda3std3__45tupleIJN6thrust24THRUST_300001_SM_1000_NS6detail15normal_iteratorINSA_10device_ptrIdEEEEEEEE10policy1000El6squareSF_JPdEEEvT0_iT1_T2_DpNS2_10kernel_argIT3_EE_param_0,
	.param .u32 _ZN3cub18CUB_300001_SM_10006detail9transform16transform_kernelINS2_10policy_hubILb1EN4cuda3std3__45tupleIJN6thrust24THRUST_300001_SM_1000_NS6detail15normal_iteratorINSA_10device_ptrIdEEEEEEEE10policy1000El6squareSF_JPdEEEvT0_iT1_T2_DpNS2_10kernel_argIT3_EE_param_1,
	.param .align 1 .b8 _ZN3cub18CUB_300001_SM_10006detail9transform16transform_kernelINS2_10policy_hubILb1EN4cuda3std3__45tupleIJN6thrust24THRUST_300001_SM_1000_NS6detail15normal_iteratorINSA_10device_ptrIdEEEEEEEE10policy1000El6squareSF_JPdEEEvT0_iT1_T2_DpNS2_10kernel_argIT3_EE_param_2[1],
	.param .align 8 .b8 _ZN3cub18CUB_300001_SM_10006detail9transform16transform_kernelINS2_10policy_hubILb1EN4cuda3std3__45tupleIJN6thrust24THRUST_300001_SM_1000_NS6detail15normal_iteratorINSA_10device_ptrIdEEEEEEEE10policy1000El6squareSF_JPdEEEvT0_iT1_T2_DpNS2_10kernel_argIT3_EE_param_3[8],
	.param .align 8 .b8 _ZN3cub18CUB_300001_SM_10006detail9transform16transform_kernelINS2_10policy_hubILb1EN4cuda3std3__45tupleIJN6thrust24THRUST_300001_SM_1000_NS6detail15normal_iteratorINSA_10device_ptrIdEEEEEEEE10policy1000El6squareSF_JPdEEEvT0_iT1_T2_DpNS2_10kernel_argIT3_EE_param_4[16]
)
.maxntid 128
{
	.reg .pred 	%p<37>;
	.reg .b32 	%r<81>;
	.reg .b64 	%rd<72>;
	.reg .b64 	%fd<89>;

	ld.param.u64 	%rd16, [_ZN3cub18CUB_300001_SM_10006detail9transform16transform_kernelINS2_10policy_hubILb1EN4cuda3std3__45tupleIJN6thrust24THRUST_300001_SM_1000_NS6detail15normal_iteratorINSA_10device_ptrIdEEEEEEEE10policy1000El6squareSF_JPdEEEvT0_iT1_T2_DpNS2_10kernel_argIT3_EE_param_0];
	ld.param.u64 	%rd17, [_ZN3cub18CUB_300001_SM_10006detail9transform16transform_kernelINS2_10policy_hubILb1EN4cuda3std3__45tupleIJN6thrust24THRUST_300001_SM_1000_NS6detail15normal_iteratorINSA_10device_ptrIdEEEEEEEE10policy1000El6squareSF_JPdEEEvT0_iT1_T2_DpNS2_10kernel_argIT3_EE_param_4];
	ld.param.u64 	%rd18, [_ZN3cub18CUB_300001_SM_10006detail9transform16transform_kernelINS2_10policy_hubILb1EN4cuda3std3__45tupleIJN6thrust24THRUST_300001_SM_1000_NS6detail15normal_iteratorINSA_10device_ptrIdEEEEEEEE10policy1000El6squareSF_JPdEEEvT0_iT1_T2_DpNS2_10kernel_argIT3_EE_param_3];
	ld.param.u32 	%r47, [_ZN3cub18CUB_300001_SM_10006detail9transform16transform_kernelINS2_10policy_hubILb1EN4cuda3std3__45tupleIJN6thrust24THRUST_300001_SM_1000_NS6detail15normal_iteratorINSA_10device_ptrIdEEEEEEEE10policy1000El6squareSF_JPdEEEvT0_iT1_T2_DpNS2_10kernel_argIT3_EE_param_1];
	cvta.to.global.u64 	%rd1, %rd18;
	cvta.to.global.u64 	%rd2, %rd17;
	shl.b32 	%r1, %r47, 7;
	mov.u32 	%r48, %ctaid.x;
	cvt.u64.u32 	%rd19, %r48;
	cvt.s64.s32 	%rd20, %r1;
	mul.lo.s64 	%rd3, %rd20, %rd19;
	sub.s64 	%rd21, %rd16, %rd3;
	min.s64 	%rd22, %rd21, %rd20;
	cvt.u32.u64 	%r2, %rd22;
	shl.b32 	%r3, %r2, 3;
	mov.u32 	%r4, %tid.x;
	shl.b32 	%r69, %r4, 7;
	setp.ge.s32 	%p1, %r69, %r3;
	@%p1 bra 	$L__BB3_3;
	shl.b64 	%rd23, %rd3, 3;
	add.s64 	%rd24, %rd2, %rd23;
	mul.wide.u32 	%rd25, %r4, 128;
	add.s64 	%rd70, %rd24, %rd25;
$L__BB3_2:
	.pragma "nounroll";
	// begin inline asm
	prefetch.global.L2 [%rd70];
	// end inline asm
	add.s32 	%r69, %r69, 16384;
	add.s64 	%rd70, %rd70, 16384;
	setp.lt.s32 	%p2, %r69, %r3;
	@%p2 bra 	$L__BB3_2;
$L__BB3_3:
	shl.b64 	%rd27, %rd3, 3;
	add.s64 	%rd7, %rd2, %rd27;
	add.s64 	%rd8, %rd1, %rd27;
	setp.eq.s32 	%p3, %r1, %r2;
	@%p3 bra 	$L__BB3_45;
	setp.lt.s32 	%p4, %r47, 1;
	@%p4 bra 	$L__BB3_58;
	and.b32  	%r8, %r47, 7;
	setp.lt.u32 	%p5, %r47, 8;
	mov.b32 	%r78, 0;
	@%p5 bra 	$L__BB3_24;
	and.b32  	%r78, %r47, 2147483640;
	mov.b32 	%r72, 0;
$L__BB3_7:
	.pragma "nounroll";
	shl.b32 	%r51, %r72, 7;
	add.s32 	%r19, %r51, %r4;
	setp.ge.s32 	%p6, %r19, %r2;
	@%p6 bra 	$L__BB3_9;
	mul.wide.u32 	%rd28, %r19, 8;
	add.s64 	%rd29, %rd7, %rd28;
	ld.global.f64 	%fd1, [%rd29];
	mul.f64 	%fd2, %fd1, %fd1;
	add.s64 	%rd30, %rd8, %rd28;
	st.global.f64 	[%rd30], %fd2;
$L__BB3_9:
	add.s32 	%r52, %r19, 128;
	setp.ge.s32 	%p7, %r52, %r2;
	mul.wide.s32 	%rd31, %r52, 8;
	add.s64 	%rd12, %rd7, %rd31;
	add.s64 	%rd13, %rd8, %rd31;
	@%p7 bra 	$L__BB3_11;
	ld.global.f64 	%fd3, [%rd12];
	mul.f64 	%fd4, %fd3, %fd3;
	st.global.f64 	[%rd13], %fd4;
$L__BB3_11:
	add.s32 	%r53, %r19, 256;
	setp.ge.s32 	%p8, %r53, %r2;
	@%p8 bra 	$L__BB3_13;
	ld.global.f64 	%fd5, [%rd12+1024];
	mul.f64 	%fd6, %fd5, %fd5;
	st.global.f64 	[%rd13+1024], %fd6;
$L__BB3_13:
	add.s32 	%r54, %r19, 384;
	setp.ge.s32 	%p9, %r54, %r2;
	@%p9 bra 	$L__BB3_15;
	ld.global.f64 	%fd7, [%rd12+2048];
	mul.f64 	%fd8, %fd7, %fd7;
	st.global.f64 	[%rd13+2048], %fd8;
$L__BB3_15:
	add.s32 	%r55, %r19, 512;
	setp.ge.s32 	%p10, %r55, %r2;
	@%p10 bra 	$L__BB3_17;
	ld.global.f64 	%fd9, [%rd12+3072];
	mul.f64 	%fd10, %fd9, %fd9;
	st.global.f64 	[%rd13+3072], %fd10;
$L__BB3_17:
	add.s32 	%r56, %r19, 640;
	setp.ge.s32 	%p11, %r56, %r2;
	@%p11 bra 	$L__BB3_19;
	ld.global.f64 	%fd11, [%rd12+4096];
	mul.f64 	%fd12, %fd11, %fd11;
	st.global.f64 	[%rd13+4096], %fd12;
$L__BB3_19:
	add.s32 	%r57, %r19, 768;
	setp.ge.s32 	%p12, %r57, %r2;
	@%p12 bra 	$L__BB3_21;
	ld.global.f64 	%fd13, [%rd12+5120];
	mul.f64 	%fd14, %fd13, %fd13;
	st.global.f64 	[%rd13+5120], %fd14;
$L__BB3_21:
	add.s32 	%r58, %r19, 896;
	setp.ge.s32 	%p13, %r58, %r2;
	@%p13 bra 	$L__BB3_23;
	ld.global.f64 	%fd15, [%rd12+6144];
	mul.f64 	%fd16, %fd15, %fd15;
	st.global.f64 	[%rd13+6144], %fd16;
$L__BB3_23:
	add.s32 	%r72, %r72, 8;
	setp.eq.s32 	%p14, %r72, %r78;
	@%p14 bra 	$L__BB3_24;
	bra.uni 	$L__BB3_7;
$L__BB3_24:
	setp.eq.s32 	%p15, %r8, 0;
	@%p15 bra 	$L__BB3_58;
	and.b32  	%r35, %r47, 3;
	setp.lt.u32 	%p16, %r8, 4;
	@%p16 bra 	$L__BB3_35;
	shl.b32 	%r59, %r78, 7;
	add.s32 	%r36, %r59, %r4;
	setp.ge.s32 	%p17, %r36, %r2;
	@%p17 bra 	$L__BB3_28;
	mul.wide.s32 	%rd32, %r36, 8;
	add.s64 	%rd33, %rd7, %rd32;
	ld.global.f64 	%fd17, [%rd33];
	mul.f64 	%fd18, %fd17, %fd17;
	add.s64 	%rd34, %rd8, %rd32;
	st.global.f64 	[%rd34], %fd18;
$L__BB3_28:
	add.s32 	%r37, %r36, 128;
	setp.ge.s32 	%p18, %r37, %r2;
	@%p18 bra 	$L__BB3_30;
	mul.wide.s32 	%rd35, %r37, 8;
	add.s64 	%rd36, %rd7, %rd35;
	ld.global.f64 	%fd19, [%rd36];
	mul.f64 	%fd20, %fd19, %fd19;
	add.s64 	%rd37, %rd8, %rd35;
	st.global.f64 	[%rd37], %fd20;
$L__BB3_30:
	add.s32 	%r38, %r36, 256;
	setp.ge.s32 	%p19, %r38, %r2;
	@%p19 bra 	$L__BB3_32;
	mul.wide.s32 	%rd38, %r38, 8;
	add.s64 	%rd39, %rd7, %rd38;
	ld.global.f64 	%fd21, [%rd39];
	mul.f64 	%fd22, %fd21, %fd21;
	add.s64 	%rd40, %rd8, %rd38;
	st.global.f64 	[%rd40], %fd22;
$L__BB3_32:
	add.s32 	%r39, %r36, 384;
	setp.ge.s32 	%p20, %r39, %r2;
	@%p20 bra 	$L__BB3_34;
	mul.wide.s32 	%rd41, %r39, 8;
	add.s64 	%rd42, %rd7, %rd41;
	ld.global.f64 	%fd23, [%rd42];
	mul.f64 	%fd24, %fd23, %fd23;
	add.s64 	%rd43, %rd8, %rd41;
	st.global.f64 	[%rd43], %fd24;
$L__BB3_34:
	add.s32 	%r78, %r78, 4;
$L__BB3_35:
	setp.eq.s32 	%p21, %r35, 0;
	@%p21 bra 	$L__BB3_58;
	setp.eq.s32 	%p22, %r35, 1;
	@%p22 bra 	$L__BB3_42;
	shl.b32 	%r60, %r78, 7;
	add.s32 	%r42, %r60, %r4;
	setp.ge.s32 	%p23, %r42, %r2;
	@%p23 bra 	$L__BB3_39;
	mul.wide.s32 	%rd44, %r42, 8;
	add.s64 	%rd45, %rd7, %rd44;
	ld.global.f64 	%fd25, [%rd45];
	mul.f64 	%fd26, %fd25, %fd25;
	add.s64 	%rd46, %rd8, %rd44;
	st.global.f64 	[%rd46], %fd26;
$L__BB3_39:
	add.s32 	%r43, %r42, 128;
	setp.ge.s32 	%p24, %r43, %r2;
	@%p24 bra 	$L__BB3_41;
	mul.wide.s32 	%rd47, %r43, 8;
	add.s64 	%rd48, %rd7, %rd47;
	ld.global.f64 	%fd27, [%rd48];
	mul.f64 	%fd28, %fd27, %fd27;
	add.s64 	%rd49, %rd8, %rd47;
	st.global.f64 	[%rd49], %fd28;
$L__BB3_41:
	add.s32 	%r78, %r78, 2;
$L__BB3_42:
	and.b32  	%r61, %r47, 1;
	setp.eq.b32 	%p25, %r61, 1;
	not.pred 	%p26, %p25;
	@%p26 bra 	$L__BB3_58;
	shl.b32 	%r62, %r78, 7;
	add.s32 	%r46, %r62, %r4;
	setp.ge.s32 	%p27, %r46, %r2;
	@%p27 bra 	$L__BB3_58;
	mul.wide.s32 	%rd50, %r46, 8;
	add.s64 	%rd51, %rd7, %rd50;
	ld.global.f64 	%fd29, [%rd51];
	mul.f64 	%fd30, %fd29, %fd29;
	add.s64 	%rd52, %rd8, %rd50;
	st.global.f64 	[%rd52], %fd30;
	bra.uni 	$L__BB3_58;
$L__BB3_45:
	setp.lt.s32 	%p28, %r47, 1;
	@%p28 bra 	$L__BB3_58;
	and.b32  	%r10, %r47, 15;
	setp.lt.u32 	%p29, %r47, 16;
	mov.b32 	%r74, 0;
	@%p29 bra 	$L__BB3_49;
	and.b32  	%r74, %r47, 2147483632;
	neg.s32 	%r71, %r74;
	add.s32 	%r70, %r4, 1152;
	mul.wide.u32 	%rd53, %r4, 8;
	or.b64  	%rd71, %rd53, 8192;
$L__BB3_48:
	.pragma "nounroll";
	mul.wide.s32 	%rd54, %r70, 8;
	add.s64 	%rd55, %rd54, 3072;
	add.s64 	%rd56, %rd7, %rd71;
	ld.global.f64 	%fd31, [%rd56+-8192];
	mul.f64 	%fd32, %fd31, %fd31;
	add.s64 	%rd57, %rd8, %rd71;
	st.global.f64 	[%rd57+-8192], %fd32;
	ld.global.f64 	%fd33, [%rd56+-7168];
	mul.f64 	%fd34, %fd33, %fd33;
	st.global.f64 	[%rd57+-7168], %fd34;
	ld.global.f64 	%fd35, [%rd56+-6144];
	mul.f64 	%fd36, %fd35, %fd35;
	st.global.f64 	[%rd57+-6144], %fd36;
	ld.global.f64 	%fd37, [%rd56+-5120];
	mul.f64 	%fd38, %fd37, %fd37;
	st.global.f64 	[%rd57+-5120], %fd38;
	ld.global.f64 	%fd39, [%rd56+-4096];
	mul.f64 	%fd40, %fd39, %fd39;
	st.global.f64 	[%rd57+-4096], %fd40;
	ld.global.f64 	%fd41, [%rd56+-3072];
	mul.f64 	%fd42, %fd41, %fd41;
	st.global.f64 	[%rd57+-3072], %fd42;
	ld.global.f64 	%fd43, [%rd56+-2048];
	mul.f64 	%fd44, %fd43, %fd43;
	st.global.f64 	[%rd57+-2048], %fd44;
	ld.global.f64 	%fd45, [%rd56+-1024];
	mul.f64 	%fd46, %fd45, %fd45;
	st.global.f64 	[%rd57+-1024], %fd46;
	ld.global.f64 	%fd47, [%rd56];
	mul.f64 	%fd48, %fd47, %fd47;
	st.global.f64 	[%rd57], %fd48;
	add.s64 	%rd58, %rd7, %rd55;
	ld.global.f64 	%fd49, [%rd58+-3072];
	mul.f64 	%fd50, %fd49, %fd49;
	add.s64 	%rd59, %rd8, %rd55;
	st.global.f64 	[%rd59+-3072], %fd50;
	ld.global.f64 	%fd51, [%rd58+-2048];
	mul.f64 	%fd52, %fd51, %fd51;
	st.global.f64 	[%rd59+-2048], %fd52;
	ld.global.f64 	%fd53, [%rd58+-1024];
	mul.f64 	%fd54, %fd53, %fd53;
	st.global.f64 	[%rd59+-1024], %fd54;
	ld.global.f64 	%fd55, [%rd58];
	mul.f64 	%fd56, %fd55, %fd55;
	st.global.f64 	[%rd59], %fd56;
	ld.global.f64 	%fd57, [%rd58+1024];
	mul.f64 	%fd58, %fd57, %fd57;
	st.global.f64 	[%rd59+1024], %fd58;
	ld.global.f64 	%fd59, [%rd58+2048];
	mul.f64 	%fd60, %fd59, %fd59;
	st.global.f64 	[%rd59+2048], %fd60;
	ld.global.f64 	%fd61, [%rd58+3072];
	mul.f64 	%fd62, %fd61, %fd61;
	st.global.f64 	[%rd59+3072], %fd62;
	add.s32 	%r71, %r71, 16;
	add.s32 	%r70, %r70, 2048;
	add.s64 	%rd71, %rd71, 16384;
	setp.eq.s32 	%p30, %r71, 0;
	@%p30 bra 	$L__BB3_49;
	bra.uni 	$L__BB3_48;
$L__BB3_49:
	setp.eq.s32 	%p31, %r10, 0;
	@%p31 bra 	$L__BB3_58;
	and.b32  	%r22, %r47, 7;
	setp.lt.u32 	%p32, %r10, 8;
	@%p32 bra 	$L__BB3_52;
	shl.b32 	%r64, %r74, 7;
	add.s32 	%r65, %r64, %r4;
	mul.wide.s32 	%rd60, %r65, 8;
	add.s64 	%rd61, %rd7, %rd60;
	ld.global.f64 	%fd63, [%rd61];
	mul.f64 	%fd64, %fd63, %fd63;
	add.s64 	%rd62, %rd8, %rd60;
	st.global.f64 	[%rd62], %fd64;
	ld.global.f64 	%fd65, [%rd61+1024];
	mul.f64 	%fd66, %fd65, %fd65;
	st.global.f64 	[%rd62+1024], %fd66;
	ld.global.f64 	%fd67, [%rd61+2048];
	mul.f64 	%fd68, %fd67, %fd67;
	st.global.f64 	[%rd62+2048], %fd68;
	ld.global.f64 	%fd69, [%rd61+3072];
	mul.f64 	%fd70, %fd69, %fd69;
	st.global.f64 	[%rd62+3072], %fd70;
	ld.global.f64 	%fd71, [%rd61+4096];
	mul.f64 	%fd72, %fd71, %fd71;
	st.global.f64 	[%rd62+4096], %fd72;
	ld.global.f64 	%fd73, [%rd61+5120];
	mul.f64 	%fd74, %fd73, %fd73;
	st.global.f64 	[%rd62+5120], %fd74;
	ld.global.f64 	%fd75, [%rd61+6144];
	mul.f64 	%fd76, %fd75, %fd75;
	st.global.f64 	[%rd62+6144], %fd76;
	ld.global.f64 	%fd77, [%rd61+7168];
	mul.f64 	%fd78, %fd77, %fd77;
	st.global.f64 	[%rd62+7168], %fd78;
	add.s32 	%r74, %r74, 8;
$L__BB3_52:
	setp.eq.s32 	%p33, %r22, 0;
	@%p33 bra 	$L__BB3_58;
	and.b32  	%r25, %r47, 3;
	setp.lt.u32 	%p34, %r22, 4;
	@%p34 bra 	$L__BB3_55;
	shl.b32 	%r66, %r74, 7;
	add.s32 	%r67, %r66, %r4;
	mul.wide.s32 	%rd63, %r67, 8;
	add.s64 	%rd64, %rd7, %rd63;
	ld.global.f64 	%fd79, [%rd64];
	mul.f64 	%fd80, %fd79, %fd79;
	add.s64 	%rd65, %rd8, %rd63;
	st.global.f64 	[%rd65], %fd80;
	ld.global.f64 	%fd81, [%rd64+1024];
	mul.f64 	%fd82, %fd81, %fd81;
	st.global.f64 	[%rd65+1024], %fd82;
	ld.global.f64 	%fd83, [%rd64+2048];
	mul.f64 	%fd84, %fd83, %fd83;
	st.global.f64 	[%rd65+2048], %fd84;
	ld.global.f64 	%fd85, [%rd64+3072];
	mul.f64 	%fd86, %fd85, %fd85;
	st.global.f64 	[%rd65+3072], %fd86;
	add.s32 	%r74, %r74, 4;
$L__BB3_55:
	setp.eq.s32 	%p35, %r25, 0;
	@%p35 bra 	$L__BB3_58;
	shl.b32 	%r68, %r74, 7;
	add.s32 	%r77, %r4, %r68;
	neg.s32 	%r76, %r25;
$L__BB3_57:
	.pragma "nounroll";
	mul.wide.s32 	%rd67, %r77, 8;
	add.s64 	%rd68, %rd8, %rd67;
	add.s64 	%rd69, %rd7, %rd67;
	ld.global.f64 	%fd87, [%rd69];
	mul.f64 	%fd88, %fd87, %fd87;
	st.global.f64 	[%rd68], %fd88;
	add.s32 	%r77, %r77, 128;
	add.s32 	%r76, %r76, 1;
	setp.eq.s32 	%p36, %r76, 0;
	@%p36 bra 	$L__BB3_58;
	bra.uni 	$L__BB3_57;
$L__BB3_58:
	ret;

}
	// .globl	_ZN3cub18CUB_300001_SM_10006detail6reduce28DeviceReduceSingleTileKernelINS2_10policy_hubIdjN4cuda3std3__44plusIdEEE10Policy1000EN6thrust24THRUST_300001_SM_1000_NS6detail15normal_iteratorINSD_10device_ptrIdEEEEPdjS9_ddNS7_10__identityEEEvT0_T1_T2_T3_T4_T6_
.visible .entry _ZN3cub18CUB_300001_SM_10006detail6reduce28DeviceReduceSingleTileKernelINS2_10policy_hubIdjN4cuda3std3__44plusIdEEE10Policy1000EN6thrust24THRUST_300001_SM_1000_NS6detail15normal_iteratorINSD_10device_ptrIdEEEEPdjS9_ddNS7_10__identityEEEvT0_T1_T2_T3_T4_T6_(
	.param .align 8 .b8 _ZN3cub18CUB_300001_SM_10006detail6reduce28DeviceReduceSingleTileKernelINS2_10policy_hubIdjN4cuda3std3__44plusIdEEE10Policy1000EN6thrust24THRUST_300001_SM_1000_NS6detail15normal_iteratorINSD_10device_ptrIdEEEEPdjS9_ddNS7_10__identityEEEvT0_T1_T2_T3_T4_T6__param_0[8],
	.param .u64 .ptr .align 1 _ZN3cub18CUB_300001_SM_10006detail6reduce28DeviceReduceSingleTileKernelINS2_10policy_hubIdjN4cuda3std3__44plusIdEEE10Policy1000EN6thrust24THRUST_300001_SM_1000_NS6detail15normal_iteratorINSD_10device_ptrIdEEEEPdjS9_ddNS7_10__identityEEEvT0_T1_T2_T3_T4_T6__param_1,
	.param .u32 _ZN3cub18CUB_300001_SM_10006detail6reduce28DeviceReduceSingleTileKernelINS2_10policy_hubIdjN4cuda3std3__44plusIdEEE10Policy1000EN6thrust24THRUST_300001_SM_1000_NS6detail15normal_iteratorINSD_10device_ptrIdEEEEPdjS9_ddNS7_10__identityEEEvT0_T1_T2_T3_T4_T6__param_2,
	.param .align 1 .b8 _ZN3cub18CUB_300001_SM_10006detail6reduce28DeviceReduceSingleTileKernelINS2_10policy_hubIdjN4cuda3std3__44plusIdEEE10Policy1000EN6thrust24THRUST_300001_SM_1000_NS6detail15normal_iteratorINSD_10device_ptrIdEEEEPdjS9_ddNS7_10__identityEEEvT0_T1_T2_T3_T4_T6__param_3[1],
	.param .f64 _ZN3cub18CUB_300001_SM_10006detail6reduce28DeviceReduceSingleTileKernelINS2_10policy_hubIdjN4cuda3std3__44plusIdEEE10Policy1000EN6thrust24THRUST_300001_SM_1000_NS6detail15normal_iteratorINSD_10device_ptrIdEEEEPdjS9_ddNS7_10__identityEEEvT0_T1_T2_T3_T4_T6__param_4,
	.param .align 1 .b8 _ZN3cub18CUB_300001_SM_10006detail6reduce28DeviceReduceSingleTileKernelINS2_10policy_hubIdjN4cuda3std3__44plusIdEEE10Policy1000EN6thrust24THRUST_300001_SM_1000_NS6detail15normal_iteratorINSD_10device_ptrIdEEEEPdjS9_ddNS7_10__identityEEEvT0_T1_T2_T3_T4_T6__param_5[1]
)
.maxntid 640
.minnctapersm 1
{
	.reg .pred 	%p<71>;
	.reg .b32 	%r<288>;
	.reg .b64 	%rd<114>;
	.reg .b64 	%fd<380>;
	// demoted variable
	.shared .align 8 .b8 _ZZN3cub18CUB_300001_SM_10006detail6reduce28DeviceReduceSingleTileKernelINS2_10policy_hubIdjN4cuda3std3__44plusIdEEE10Policy1000EN6thrust24THRUST_300001_SM_1000_NS6detail15normal_iteratorINSD_10device_ptrIdEEEEPdjS9_ddNS7_10__identityEEEvT0_T1_T2_T3_T4_T6_E12temp_storage[192];
	ld.param.u64 	%rd9, [_ZN3cub18CUB_300001_SM_10006detail6reduce28DeviceReduceSingleTileKernelINS2_10policy_hubIdjN4cuda3std3__44plusIdEEE10Policy1000EN6thrust24THRUST_300001_SM_1000_NS6detail15normal_iteratorINSD_10device_ptrIdEEEEPdjS9_ddNS7_10__identityEEEvT0_T1_T2_T3_T4_T6__param_0];
	ld.param.u64 	%rd10, [_ZN3cub18CUB_300001_SM_10006detail6reduce28DeviceReduceSingleTileKernelINS2_10policy_hubIdjN4cuda3std3__44plusIdEEE10Policy1000EN6thrust24THRUST_300001_SM_1000_NS6detail15normal_iteratorINSD_10device_ptrIdEEEEPdjS9_ddNS7_10__identityEEEvT0_T1_T2_T3_T4_T6__param_1];
	ld.param.u32 	%r51, [_ZN3cub18CUB_300001_SM_10006detail6reduce28DeviceReduceSingleTileKernelINS2_10policy_hubIdjN4cuda3std3__44plusIdEEE10Policy1000EN6thrust24THRUST_300001_SM_1000_NS6detail15normal_iteratorINSD_10device_ptrIdEEEEPdjS9_ddNS7_10__identityEEEvT0_T1_T2_T3_T4_T6__param_2];
	ld.param.f64 	%fd42, [_ZN3cub18CUB_300001_SM_10006detail6reduce28DeviceReduceSingleTileKernelINS2_10policy_hubIdjN4cuda3std3__44plusIdEEE10Policy1000EN6thrust24THRUST_300001_SM_1000_NS6detail15normal_iteratorINSD_10device_ptrIdEEEEPdjS9_ddNS7_10__identityEEEvT0_T1_T2_T3_T4_T6__param_4];
	cvta.to.global.u64 	%rd1, %rd10;
	setp.ne.s32 	%p1, %r51, 0;
	@%p1 bra 	$L__BB4_3;
	mov.u32 	%r270, %tid.x;
	setp.ne.s32 	%p70, %r270, 0;
	@%p70 bra 	$L__BB4_52;
	st.global.f64 	[%rd1], %fd42;
	bra.uni 	$L__BB4_52;
$L__BB4_3:
	cvta.to.global.u64 	%rd2, %rd9;
	setp.gt.u32 	%p2, %r51, 5119;
	@%p2 bra 	$L__BB4_28;
	mov.u32 	%r1, %tid.x;
	setp.ge.u32 	%p24, %r1, %r51;
	mov.f64 	%fd367, 0d0000000000000000;
	mov.u32 	%r274, %r1;
	@%p24 bra 	$L__BB4_6;
	mul.wide.u32 	%rd83, %r1, 8;
	add.s64 	%rd84, %rd2, %rd83;
	ld.global.f64 	%fd367, [%rd84];
	add.s32 	%r274, %r1, 640;
$L__BB4_6:
	setp.ge.u32 	%p25, %r274, %r51;
	@%p25 bra 	$L__BB4_19;
	not.b32 	%r146, %r274;
	add.s32 	%r147, %r51, %r146;
	mul.hi.u32 	%r148, %r147, -858993459;
	shr.u32 	%r149, %r148, 9;
	add.s32 	%r4, %r149, 1;
	and.b32  	%r5, %r4, 15;
	setp.lt.u32 	%p26, %r147, 9600;
	@%p26 bra 	$L__BB4_10;
	and.b32  	%r150, %r4, 16777200;
	neg.s32 	%r272, %r150;
	mul.wide.u32 	%rd85, %r274, 8;
	add.s64 	%rd86, %rd85, %rd2;
	add.s64 	%rd112, %rd86, 40960;
$L__BB4_9:
	.pragma "nounroll";
	ld.global.f64 	%fd181, [%rd112+-40960];
	add.f64 	%fd182, %fd367, %fd181;
	ld.global.f64 	%fd183, [%rd112+-35840];
	add.f64 	%fd184, %fd182, %fd183;
	ld.global.f64 	%fd185, [%rd112+-30720];
	add.f64 	%fd186, %fd184, %fd185;
	ld.global.f64 	%fd187, [%rd112+-25600];
	add.f64 	%fd188, %fd186, %fd187;
	ld.global.f64 	%fd189, [%rd112+-20480];
	add.f64 	%fd190, %fd188, %fd189;
	ld.global.f64 	%fd191, [%rd112+-15360];
	add.f64 	%fd192, %fd190, %fd191;
	ld.global.f64 	%fd193, [%rd112+-10240];
	add.f64 	%fd194, %fd192, %fd193;
	ld.global.f64 	%fd195, [%rd112+-5120];
	add.f64 	%fd196, %fd194, %fd195;
	ld.global.f64 	%fd197, [%rd112];
	add.f64 	%fd198, %fd196, %fd197;
	ld.global.f64 	%fd199, [%rd112+5120];
	add.f64 	%fd200, %fd198, %fd199;
	ld.global.f64 	%fd201, [%rd112+10240];
	add.f64 	%fd202, %fd200, %fd201;
	ld.global.f64 	%fd203, [%rd112+15360];
	add.f64 	%fd204, %fd202, %fd203;
	ld.global.f64 	%fd205, [%rd112+20480];
	add.f64 	%fd206, %fd204, %fd205;
	ld.global.f64 	%fd207, [%rd112+25600];
	add.f64 	%fd208, %fd206, %fd207;
	ld.global.f64 	%fd209, [%rd112+30720];
	add.f64 	%fd210, %fd208, %fd209;
	ld.global.f64 	%fd211, [%rd112+35840];
	add.f64 	%fd367, %fd210, %fd211;
	add.s32 	%r274, %r274, 10240;
	add.s32 	%r272, %r272, 16;
	add.s64 	%rd112, %rd112, 81920;
	setp.ne.s32 	%p27, %r272, 0;
	@%p27 bra 	$L__BB4_9;
$L__BB4_10:
	setp.eq.s32 	%p28, %r5, 0;
	@%p28 bra 	$L__BB4_19;
	and.b32  	%r12, %r4, 7;
	setp.lt.u32 	%p29, %r5, 8;
	@%p29 bra 	$L__BB4_13;
	mul.wide.u32 	%rd87, %r274, 8;
	add.s64 	%rd88, %rd2, %rd87;
	ld.global.f64 	%fd213, [%rd88];
	add.f64 	%fd214, %fd367, %fd213;
	ld.global.f64 	%fd215, [%rd88+5120];
	add.f64 	%fd216, %fd214, %fd215;
	ld.global.f64 	%fd217, [%rd88+10240];
	add.f64 	%fd218, %fd216, %fd217;
	ld.global.f64 	%fd219, [%rd88+15360];
	add.f64 	%fd220, %fd218, %fd219;
	ld.global.f64 	%fd221, [%rd88+20480];
	add.f64 	%fd222, %fd220, %fd221;
	ld.global.f64 	%fd223, [%rd88+25600];
	add.f64 	%fd224, %fd222, %fd223;
	ld.global.f64 	%fd225, [%rd88+30720];
	add.f64 	%fd226, %fd224, %fd225;
	ld.global.f64 	%fd227, [%rd88+35840];
	add.f64 	%fd367, %fd226, %fd227;
	add.s32 	%r274, %r274, 5120;
$L__BB4_13:
	setp.eq.s32 	%p30, %r12, 0;
	@%p30 bra 	$L__BB4_19;
	and.b32  	%r15, %r4, 3;
	setp.lt.u32 	%p31, %r12, 4;
	@%p31 bra 	$L__BB4_16;
	mul.wide.u32 	%rd89, %r274, 8;
	add.s64 	%rd90, %rd2, %rd89;
	ld.global.f64 	%fd229, [%rd90];
	add.f64 	%fd230, %fd367, %fd229;
	ld.global.f64 	%fd231, [%rd90+5120];
	add.f64 	%fd232, %fd230, %fd231;
	ld.global.f64 	%fd233, [%rd90+10240];
	add.f64 	%fd234, %fd232, %fd233;
	ld.global.f64 	%fd235, [%rd90+15360];
	add.f64 	%fd367, %fd234, %fd235;
	add.s32 	%r274, %r274, 2560;
$L__BB4_16:
	setp.eq.s32 	%p32, %r15, 0;
	@%p32 bra 	$L__BB4_19;
	mul.wide.u32 	%rd91, %r274, 8;
	add.s64 	%rd113, %rd2, %rd91;
	neg.s32 	%r277, %r15;
$L__BB4_18:
	.pragma "nounroll";
	ld.global.f64 	%fd236, [%rd113];
	add.f64 	%fd367, %fd367, %fd236;
	add.s64 	%rd113, %rd113, 5120;
	add.s32 	%r277, %r277, 1;
	setp.ne.s32 	%p33, %r277, 0;
	@%p33 bra 	$L__BB4_18;
$L__BB4_19:
	setp.lt.u32 	%p34, %r51, 640;
	@%p34 bra 	$L__BB4_24;
	// begin inline asm
	mov.u32 %r214, %laneid;
	// end inline asm
	mov.b64 	%rd102, %fd367;
	mov.b64 	{%r216, %r221}, %rd102;
	mov.b32 	%r222, 1;
	mov.b32 	%r263, 31;
	mov.b32 	%r264, -1;
	// begin inline asm
	shfl.sync.down.b32 %r215, %r216, %r222, %r263, %r264;
	// end inline asm
	// begin inline asm
	shfl.sync.down.b32 %r220, %r221, %r222, %r263, %r264;
	// end inline asm
	mov.b64 	%rd103, {%r215, %r220};
	mov.b64 	%fd307, %rd103;
	setp.gt.s32 	%p62, %r214, 30;
	add.f64 	%fd308, %fd367, %fd307;
	selp.f64 	%fd309, %fd367, %fd308, %p62;
	mov.b64 	%rd104, %fd309;
	mov.b64 	{%r226, %r231}, %rd104;
	mov.b32 	%r232, 2;
	// begin inline asm
	shfl.sync.down.b32 %r225, %r226, %r232, %r263, %r264;
	// end inline asm
	// begin inline asm
	shfl.sync.down.b32 %r230, %r231, %r232, %r263, %r264;
	// end inline asm
	mov.b64 	%rd105, {%r225, %r230};
	mov.b64 	%fd310, %rd105;
	setp.gt.s32 	%p63, %r214, 29;
	add.f64 	%fd311, %fd309, %fd310;
	selp.f64 	%fd312, %fd309, %fd311, %p63;
	mov.b64 	%rd106, %fd312;
	mov.b64 	{%r236, %r241}, %rd106;
	mov.b32 	%r242, 4;
	// begin inline asm
	shfl.sync.down.b32 %r235, %r236, %r242, %r263, %r264;
	// end inline asm
	// begin inline asm
	shfl.sync.down.b32 %r240, %r241, %r242, %r263, %r264;
	// end inline asm
	mov.b64 	%rd107, {%r235, %r240};
	mov.b64 	%fd313, %rd107;
	setp.gt.s32 	%p64, %r214, 27;
	add.f64 	%fd314, %fd312, %fd313;
	selp.f64 	%fd315, %fd312, %fd314, %p64;
	mov.b64 	%rd108, %fd315;
	mov.b64 	{%r246, %r251}, %rd108;
	mov.b32 	%r252, 8;
	// begin inline asm
	shfl.sync.down.b32 %r245, %r246, %r252, %r263, %r264;
	// end inline asm
	// begin inline asm
	shfl.sync.down.b32 %r250, %r251, %r252, %r263, %r264;
	// end inline asm
	mov.b64 	%rd109, {%r245, %r250};
	mov.b64 	%fd316, %rd109;
	setp.gt.s32 	%p65, %r214, 23;
	add.f64 	%fd317, %fd315, %fd316;
	selp.f64 	%fd318, %fd315, %fd317, %p65;
	mov.b64 	%rd110, %fd318;
	mov.b64 	{%r256, %r261}, %rd110;
	mov.b32 	%r262, 16;
	// begin inline asm
	shfl.sync.down.b32 %r255, %r256, %r262, %r263, %r264;
	// end inline asm
	// begin inline asm
	shfl.sync.down.b32 %r260, %r261, %r262, %r263, %r264;
	// end inline asm
	mov.b64 	%rd111, {%r255, %r260};
	mov.b64 	%fd319, %rd111;
	setp.gt.s32 	%p66, %r214, 15;
	add.f64 	%fd16, %fd318, %fd319;
	selp.f64 	%fd379, %fd318, %fd16, %p66;
	setp.ne.s32 	%p67, %r214, 0;
	@%p67 bra 	$L__BB4_22;
	shr.u32 	%r265, %r1, 2;
	and.b32  	%r266, %r265, 248;
	mov.u32 	%r267, _ZZN3cub18CUB_300001_SM_10006detail6reduce28DeviceReduceSingleTileKernelINS2_10policy_hubIdjN4cuda3std3__44plusIdEEE10Policy1000EN6thrust24THRUST_300001_SM_1000_NS6detail15normal_iteratorINSD_10device_ptrIdEEEEPdjS9_ddNS7_10__identityEEEvT0_T1_T2_T3_T4_T6_E12temp_storage;
	add.s32 	%r268, %r267, %r266;
	st.shared.f64 	[%r268+24], %fd16;
$L__BB4_22:
	bar.sync 	0;
	setp.ne.s32 	%p68, %r1, 0;
	@%p68 bra 	$L__BB4_50;
	ld.shared.f64 	%fd320, [_ZZN3cub18CUB_300001_SM_10006detail6reduce28DeviceReduceSingleTileKernelINS2_10policy_hubIdjN4cuda3std3__44plusIdEEE10Policy1000EN6thrust24THRUST_300001_SM_1000_NS6detail15normal_iteratorINSD_10device_ptrIdEEEEPdjS9_ddNS7_10__identityEEEvT0_T1_T2_T3_T4_T6_E12temp_storage+32];
	add.f64 	%fd321, %fd379, %fd320;
	ld.shared.f64 	%fd322, [_ZZN3cub18CUB_300001_SM_10006detail6reduce28DeviceReduceSingleTileKernelINS2_10policy_hubIdjN4cuda3std3__44plusIdEEE10Policy1000EN6thrust24THRUST_300001_SM_1000_NS6detail15normal_iteratorINSD_10device_ptrIdEEEEPdjS9_ddNS7_10__identityEEEvT0_T1_T2_T3_T4_T6_E12temp_storage+40];
	add.f64 	%fd323, %fd321, %fd322;
	ld.shared.f64 	%fd324, [_ZZN3cub18CUB_300001_SM_10006detail6reduce28DeviceReduceSingleTileKernelINS2_10policy_hubIdjN4cuda3std3__44plusIdEEE10Policy1000EN6thrust24THRUST_300001_SM_1000_NS6detail15normal_iteratorINSD_10device_ptrIdEEEEPdjS9_ddNS7_10__identityEEEvT0_T1_T2_T3_T4_T6_E12temp_storage+48];
	add.f64 	%fd325, %fd323, %fd324;
	ld.shared.f64 	%fd326, [_ZZN3cub18CUB_300001_SM_10006detail6reduce28DeviceReduceSingleTileKernelINS2_10policy_hubIdjN4cuda3std3__44plusIdEEE10Policy1000EN6thrust24THRUST_300001_SM_1000_NS6detail15normal_iteratorINSD_10device_ptrIdEEEEPdjS9_ddNS7_10__identityEEEvT0_T1_T2_T3_T4_T6_E12temp_storage+56];
	add.f64 	%fd327, %fd325, %fd326;
	ld.shared.f64 	%fd328, [_ZZN3cub18CUB_300001_SM_10006detail6reduce28DeviceReduceSingleTileKernelINS2_10policy_hubIdjN4cuda3std3__44plusIdEEE10Policy1000EN6thrust24THRUST_300001_SM_1000_NS6detail15normal_iteratorINSD_10device_ptrIdEEEEPdjS9_ddNS7_10__identityEEEvT0_T1_T2_T3_T4_T6_E12temp_storage+64];
	add.f64 	%fd329, %fd327, %fd328;
	ld.shared.f64 	%fd330, [_ZZN3cub18CUB_300001_SM_10006detail6reduce28DeviceReduceSingleTileKernelINS2_10policy_hubIdjN4cuda3std3__44plusIdEEE10Policy1000EN6thrust24THRUST_300001_SM_1000_NS6detail15normal_iteratorINSD_10device_ptrIdEEEEPdjS9_ddNS7_10__identityEEEvT0_T1_T2_T3_T4_T6_E12temp_storage+72];
	add.f64 	%fd331, %fd329, %fd330;
	ld.shared.f64 	%fd332, [_ZZN3cub18CUB_300001_SM_10006detail6reduce28DeviceReduceSingleTileKernelINS2_10policy_hubIdjN4cuda3std3__44plusIdEEE10Policy1000EN6thrust24THRUST_300001_SM_1000_NS6detail15normal_iteratorINSD_10device_ptrIdEEEEPdjS9_ddNS7_10__identityEEEvT0_T1_T2_T3_T4_T6_E12temp_storage+80];
	add.f64 	%fd333, %fd331, %fd332;
	ld.shared.f64 	%fd334, [_ZZN3cub18CUB_300001_SM_10006detail6reduce28DeviceReduceSingleTileKernelINS2_10policy_hubIdjN4cuda3std3__44plusIdEEE10Policy1000EN6thrust24THRUST_300001_SM_1000_NS6detail15normal_iteratorINSD_10device_ptrIdEEEEPdjS9_ddNS7_10__identityEEEvT0_T1_T2_T3_T4_T6_E12temp_storage+88];
	add.f64 	%fd335, %fd333, %fd334;
	ld.shared.f64 	%fd336, [_ZZN3cub18CUB_300001_SM_10006detail6reduce28DeviceReduceSingleTileKernelINS2_10policy_hubIdjN4cuda3std3__44plusIdEEE10Policy1000EN6thrust24THRUST_300001_SM_1000_NS6detail15normal_iteratorINSD_10device_ptrIdEEEEPdjS9_ddNS7_10__identityEEEvT0_T1_T2_T3_T4_T6_E12temp_storage+96];
	add.f64 	%fd337, %fd335, %fd336;
	ld.shared.f64 	%fd338, [_ZZN3cub18CUB_300001_SM_10006detail6reduce28DeviceReduceSingleTileKernelINS2_10policy_hubIdjN4cuda3std3__44plusIdEEE10Policy1000EN6thrust24THRUST_300001_SM_1000_NS6detail15normal_iteratorINSD_10device_ptrIdEEEEPdjS9_ddNS7_10__identityEEEvT0_T1_T2_T3_T4_T6_E12temp_storage+104];
	add.f64 	%fd339, %fd337, %fd338;
	ld.shared.f64 	%fd340, [_ZZN3cub18CUB_300001_SM_10006detail6reduce28DeviceReduceSingleTileKernelINS2_10policy_hubIdjN4cuda3std3__44plusIdEEE10Policy1000EN6thrust24THRUST_300001_SM_1000_NS6detail15normal_iteratorINSD_10device_ptrIdEEEEPdjS9_ddNS7_10__identityEEEvT0_T1_T2_T3_T4_T6_E12temp_storage+112];
	add.f64 	%fd341, %fd339, %fd340;
	ld.shared.f64 	%fd342, [_ZZN3cub18CUB_300001_SM_10006detail6reduce28DeviceReduceSingleTileKernelINS2_10policy_hubIdjN4cuda3std3__44plusIdEEE10Policy1000EN6thrust24THRUST_300001_SM_1000_NS6detail15normal_iteratorINSD_10device_ptrIdEEEEPdjS9_ddNS7_10__identityEEEvT0_T1_T2_T3_T4_T6_E12temp_storage+120];
	add.f64 	%fd343, %fd341, %fd342;
	ld.shared.f64 	%fd344, [_ZZN3cub18CUB_300001_SM_10006detail6reduce28DeviceReduceSingleTileKernelINS2_10policy_hubIdjN4cuda3std3__44plusIdEEE10Policy1000EN6thrust24THRUST_300001_SM_1000_NS6detail15normal_iteratorINSD_10device_ptrIdEEEEPdjS9_ddNS7_10__identityEEEvT0_T1_T2_T3_T4_T6_E12temp_storage+128];
	add.f64 	%fd345, %fd343, %fd344;
	ld.shared.f64 	%fd346, [_ZZN3cub18CUB_300001_SM_10006detail6reduce28DeviceReduceSingleTileKernelINS2_10policy_hubIdjN4cuda3std3__44plusIdEEE10Policy1000EN6thrust24THRUST_300001_SM_1000_NS6detail15normal_iteratorINSD_10device_ptrIdEEEEPdjS9_ddNS7_10__identityEEEvT0_T1_T2_T3_T4_T6_E12temp_storage+136];
	add.f64 	%fd347, %fd345, %fd346;
	ld.shared.f64 	%fd348, [_ZZN3cub18CUB_300001_SM_10006detail6reduce28DeviceReduceSingleTileKernelINS2_10policy_hubIdjN4cuda3std3__44plusIdEEE10Policy1000EN6thrust24THRUST_300001_SM_1000_NS6detail15normal_iteratorINSD_10device_ptrIdEEEEPdjS9_ddNS7_10__identityEEEvT0_T1_T2_T3_T4_T6_E12temp_storage+144];
	add.f64 	%fd349, %fd347, %fd348;
	ld.shared.f64 	%fd350, [_ZZN3cub18CUB_300001_SM_10006detail6reduce28DeviceReduceSingleTileKernelINS2_10policy_hubIdjN4cuda3std3__44plusIdEEE10Policy1000EN6thrust24THRUST_300001_SM_1000_NS6detail15normal_iteratorINSD_10device_ptrIdEEEEPdjS9_ddNS7_10__identityEEEvT0_T1_T2_T3_T4_T6_E12temp_storage+152];
	add.f64 	%fd351, %fd349, %fd350;
	ld.shared.f64 	%fd352, [_ZZN3cub18CUB_300001_SM_10006detail6reduce28DeviceReduceSingleTileKernelINS2_10policy_hubIdjN4cuda3std3__44plusIdEEE10Policy1000EN6thrust24THRUST_300001_SM_1000_NS6detail15normal_iteratorINSD_10device_ptrIdEEEEPdjS9_ddNS7_10__identityEEEvT0_T1_T2_T3_T4_T6_E12temp_storage+160];
	add.f64 	%fd353, %fd351, %fd352;
	ld.shared.f64 	%fd354, [_ZZN3cub18CUB_300001_SM_10006detail6reduce28DeviceReduceSingleTileKernelINS2_10policy_hubIdjN4cuda3std3__44plusIdEEE10Policy1000EN6thrust24THRUST_300001_SM_1000_NS6detail15normal_iteratorINSD_10device_ptrIdEEEEPdjS9_ddNS7_10__identityEEEvT0_T1_T2_T3_T4_T6_E12temp_storage+168];
	add.f64 	%fd355, %fd353, %fd354;
	ld.shared.f64 	%fd356, [_ZZN3cub18CUB_300001_SM_10006detail6reduce28DeviceReduceSingleTileKernelINS2_10policy_hubIdjN4cuda3std3__44plusIdEEE10Policy1000EN6thrust24THRUST_300001_SM_1000_NS6detail15normal_iteratorINSD_10device_ptrIdEEEEPdjS9_ddNS7_10__identityEEEvT0_T1_T2_T3_T4_T6_E12temp_storage+176];
	add.f64 	%fd379, %fd355, %fd356;
	bra.uni 	$L__BB4_50;
$L__BB4_24:
	// begin inline asm
	mov.u32 %r151, %laneid;
	// end inline asm
	and.b32  	%r202, %r1, 992;
	add.s32 	%r203, %r202, 32;
	setp.gt.u32 	%p35, %r203, %r51;
	not.b32 	%r204, %r202;
	add.s32 	%r205, %r51, %r204;
	selp.b32 	%r200, %r205, 31, %p35;
	mov.b64 	%rd92, %fd367;
	mov.b64 	{%r153, %r158}, %rd92;
	mov.b32 	%r159, 1;
	mov.b32 	%r201, -1;
	// begin inline asm
	shfl.sync.down.b32 %r152, %r153, %r159, %r200, %r201;
	// end inline asm
	// begin inline asm
	shfl.sync.down.b32 %r157, %r158, %r159, %r200, %r201;
	// end inline asm
	mov.b64 	%rd93, {%r152, %r157};
	mov.b64 	%fd237, %rd93;
	setp.lt.s32 	%p36, %r151, %r200;
	add.f64 	%fd238, %fd367, %fd237;
	selp.f64 	%fd239, %fd238, %fd367, %p36;
	mov.b64 	%rd94, %fd239;
	mov.b64 	{%r163, %r168}, %rd94;
	mov.b32 	%r169, 2;
	// begin inline asm
	shfl.sync.down.b32 %r162, %r163, %r169, %r200, %r201;
	// end inline asm
	// begin inline asm
	shfl.sync.down.b32 %r167, %r168, %r169, %r200, %r201;
	// end inline asm
	mov.b64 	%rd95, {%r162, %r167};
	mov.b64 	%fd240, %rd95;
	add.s32 	%r206, %r151, 2;
	setp.gt.s32 	%p37, %r206, %r200;
	add.f64 	%fd241, %fd239, %fd240;
	selp.f64 	%fd242, %fd239, %fd241, %p37;
	mov.b64 	%rd96, %fd242;
	mov.b64 	{%r173, %r178}, %rd96;
	mov.b32 	%r179, 4;
	// begin inline asm
	shfl.sync.down.b32 %r172, %r173, %r179, %r200, %r201;
	// end inline asm
	// begin inline asm
	shfl.sync.down.b32 %r177, %r178, %r179, %r200, %r201;
	// end inline asm
	mov.b64 	%rd97, {%r172, %r177};
	mov.b64 	%fd243, %rd97;
	add.s32 	%r207, %r151, 4;
	setp.gt.s32 	%p38, %r207, %r200;
	add.f64 	%fd244, %fd242, %fd243;
	selp.f64 	%fd245, %fd242, %fd244, %p38;
	mov.b64 	%rd98, %fd245;
	mov.b64 	{%r183, %r188}, %rd98;
	mov.b32 	%r189, 8;
	// begin inline asm
	shfl.sync.down.b32 %r182, %r183, %r189, %r200, %r201;
	// end inline asm
	// begin inline asm
	shfl.sync.down.b32 %r187, %r188, %r189, %r200, %r201;
	// end inline asm
	mov.b64 	%rd99, {%r182, %r187};
	mov.b64 	%fd246, %rd99;
	add.s32 	%r208, %r151, 8;
	setp.gt.s32 	%p39, %r208, %r200;
	add.f64 	%fd247, %fd245, %fd246;
	selp.f64 	%fd248, %fd245, %fd247, %p39;
	mov.b64 	%rd100, %fd248;
	mov.b64 	{%r193, %r198}, %rd100;
	mov.b32 	%r199, 16;
	// begin inline asm
	shfl.sync.down.b32 %r192, %r193, %r199, %r200, %r201;
	// end inline asm
	// begin inline asm
	shfl.sync.down.b32 %r197, %r198, %r199, %r200, %r201;
	// end inline asm
	mov.b64 	%rd101, {%r192, %r197};
	mov.b64 	%fd249, %rd101;
	add.s32 	%r209, %r151, 16;
	setp.gt.s32 	%p40, %r209, %r200;
	add.f64 	%fd250, %fd248, %fd249;
	selp.f64 	%fd379, %fd248, %fd250, %p40;
	setp.ne.s32 	%p41, %r151, 0;
	@%p41 bra 	$L__BB4_26;
	shr.u32 	%r210, %r1, 2;
	and.b32  	%r211, %r210, 248;
	mov.u32 	%r212, _ZZN3cub18CUB_300001_SM_10006detail6reduce28DeviceReduceSingleTileKernelINS2_10policy_hubIdjN4cuda3std3__44plusIdEEE10Policy1000EN6thrust24THRUST_300001_SM_1000_NS6detail15normal_iteratorINSD_10device_ptrIdEEEEPdjS9_ddNS7_10__identityEEEvT0_T1_T2_T3_T4_T6_E12temp_storage;
	add.s32 	%r213, %r212, %r211;
	st.shared.f64 	[%r213+24], %fd379;
$L__BB4_26:
	bar.sync 	0;
	setp.ne.s32 	%p42, %r1, 0;
	@%p42 bra 	$L__BB4_50;
	setp.gt.u32 	%p43, %r51, 32;
	ld.shared.f64 	%fd251, [_ZZN3cub18CUB_300001_SM_10006detail6reduce28DeviceReduceSingleTileKernelINS2_10policy_hubIdjN4cuda3std3__44plusIdEEE10Policy1000EN6thrust24THRUST_300001_SM_1000_NS6detail15normal_iteratorINSD_10device_ptrIdEEEEPdjS9_ddNS7_10__identityEEEvT0_T1_T2_T3_T4_T6_E12temp_storage+32];
	add.f64 	%fd252, %fd379, %fd251;
	selp.f64 	%fd253, %fd252, %fd379, %p43;
	setp.gt.u32 	%p44, %r51, 64;
	ld.shared.f64 	%fd254, [_ZZN3cub18CUB_300001_SM_10006detail6reduce28DeviceReduceSingleTileKernelINS2_10policy_hubIdjN4cuda3std3__44plusIdEEE10Policy1000EN6thrust24THRUST_300001_SM_1000_NS6detail15normal_iteratorINSD_10device_ptrIdEEEEPdjS9_ddNS7_10__identityEEEvT0_T1_T2_T3_T4_T6_E12temp_storage+40];
	add.f64 	%fd255, %fd254, %fd253;
	selp.f64 	%fd256, %fd255, %fd253, %p44;
	setp.gt.u32 	%p45, %r51, 96;
	ld.shared.f64 	%fd257, [_ZZN3cub18CUB_300001_SM_10006detail6reduce28DeviceReduceSingleTileKernelINS2_10policy_hubIdjN4cuda3std3__44plusIdEEE10Policy1000EN6thrust24THRUST_300001_SM_1000_NS6detail15normal_iteratorINSD_10device_ptrIdEEEEPdjS9_ddNS7_10__identityEEEvT0_T1_T2_T3_T4_T6_E12temp_storage+48];
	add.f64 	%fd258, %fd257, %fd256;
	selp.f64 	%fd259, %fd258, %fd256, %p45;
	setp.gt.u32 	%p46, %r51, 128;
	ld.shared.f64 	%fd260, [_ZZN3cub18CUB_300001_SM_10006detail6reduce28DeviceReduceSingleTileKernelINS2_10policy_hubIdjN4cuda3std3__44plusIdEEE10Policy1000EN6thrust24THRUST_300001_SM_1000_NS6detail15normal_iteratorINSD_10device_ptrIdEEEEPdjS9_ddNS7_10__identityEEEvT0_T1_T2_T3_T4_T6_E12temp_storage+56];
	add.f64 	%fd261, %fd260, %fd259;
	selp.f64 	%fd262, %fd261, %fd259, %p46;
	setp.gt.u32 	%p47, %r51, 160;
	ld.shared.f64 	%fd263, [_ZZN3cub18CUB_300001_SM_10006detail6reduce28DeviceReduceSingleTileKernelINS2_10policy_hubIdjN4cuda3std3__44plusIdEEE10Policy1000EN6thrust24THRUST_300001_SM_1000_NS6detail15normal_iteratorINSD_10device_ptrIdEEEEPdjS9_ddNS7_10__identityEEEvT0_T1_T2_T3_T4_T6_E12temp_storage+64];
	add.f64 	%fd264, %fd263, %fd262;
	selp.f64 	%fd265, %fd264, %fd262, %p47;
	setp.gt.u32 	%p48, %r51, 192;
	ld.shared.f64 	%fd266, [_ZZN3cub18CUB_300001_SM_10006detail6reduce28DeviceReduceSingleTileKernelINS2_10policy_hubIdjN4cuda3std3__44plusIdEEE10Policy1000EN6thrust24THRUST_300001_SM_1000_NS6detail15normal_iteratorINSD_10device_ptrIdEEEEPdjS9_ddNS7_10__identityEEEvT0_T1_T2_T3_T4_T6_E12temp_storage+72];
	add.f64 	%fd267, %fd266, %fd265;
	selp.f64 	%fd268, %fd267, %fd265, %p48;
	setp.gt.u32 	%p49, %r51, 224;
	ld.shared.f64 	%fd269, [_ZZN3cub18CUB_300001_SM_10006detail6reduce28DeviceReduceSingleTileKernelINS2_10policy_hubIdjN4cuda3std3__44plusIdEEE10Policy1000EN6thrust24THRUST_300001_SM_1000_NS6detail15normal_iteratorINSD_10device_ptrIdEEEEPdjS9_ddNS7_10__identityEEEvT0_T1_T2_T3_T4_T6_E12temp_storage+80];
	add.f64 	%fd270, %fd269, %fd268;
	selp.f64 	%fd271, %fd270, %fd268, %p49;
	setp.gt.u32 	%p50, %r51, 256;
	ld.shared.f64 	%fd272, [_ZZN3cub18CUB_300001_SM_10006detail6reduce28DeviceReduceSingleTileKernelINS2_10policy_hubIdjN4cuda3std3__44plusIdEEE10Policy1000EN6thrust24THRUST_300001_SM_1000_NS6detail15normal_iteratorINSD_10device_ptrIdEEEEPdjS9_ddNS7_10__identityEEEvT0_T1_T2_T3_T4_T6_E12temp_storage+88];
	add.f64 	%fd273, %fd272, %fd271;
	selp.f64 	%fd274, %fd273, %fd271, %p50;
	setp.gt.u32 	%p51, %r51, 288;
	ld.shared.f64 	%fd275, [_ZZN3cub18CUB_300001_SM_10006detail6reduce28DeviceReduceSingleTileKernelINS2_10policy_hubIdjN4cuda3std3__44plusIdEEE10Policy1000EN6thrust24THRUST_300001_SM_1000_NS6detail15normal_iteratorINSD_10device_ptrIdEEEEPdjS9_ddNS7_10__identityEEEvT0_T1_T2_T3_T4_T6_E12temp_storage+96];
	add.f64 	%fd276, %fd275, %fd274;
	selp.f64 	%fd277, %fd276, %fd274, %p51;
	setp.gt.u32 	%p52, %r51, 320;
	ld.shared.f64 	%fd278, [_ZZN3cub18CUB_300001_SM_10006detail6reduce28DeviceReduceSingleTileKernelINS2_10policy_hubIdjN4cuda3std3__44plusIdEEE10Policy1000EN6thrust24THRUST_300001_SM_1000_NS6detail15normal_iteratorINSD_10device_ptrIdEEEEPdjS9_ddNS7_10__identityEEEvT0_T1_T2_T3_T4_T6_E12temp_storage+104];
	add.f64 	%fd279, %fd278, %fd277;
	selp.f64 	%fd280, %fd279, %fd277, %p52;
	setp.gt.u32 	%p53, %r51, 352;
	ld.shared.f64 	%fd281, [_ZZN3cub18CUB_300001_SM_10006detail6reduce28DeviceReduceSingleTileKernelINS2_10policy_hubIdjN4cuda3std3__44plusIdEEE10Policy1000EN6thrust24THRUST_300001_SM_1000_NS6detail15normal_iteratorINSD_10device_ptrIdEEEEPdjS9_ddNS7_10__identityEEEvT0_T1_T2_T3_T4_T6_E12temp_storage+112];
	add.f64 	%fd282, %fd281, %fd280;
	selp.f64 	%fd283, %fd282, %fd280, %p53;
	setp.gt.u32 	%p54, %r51, 384;
	ld.shared.f64 	%fd284, [_ZZN3cub18CUB_300001_SM_10006detail6reduce28DeviceReduceSingleTileKernelINS2_10policy_hubIdjN4cuda3std3__44plusIdEEE10Policy1000EN6thrust24THRUST_300001_SM_1000_NS6detail15normal_iteratorINSD_10device_ptrIdEEEEPdjS9_ddNS7_10__identityEEEvT0_T1_T2_T3_T4_T6_E12temp_storage+120];
	add.f64 	%fd285, %fd284, %fd283;
	selp.f64 	%fd286, %fd285, %fd283, %p54;
	setp.gt.u32 	%p55, %r51, 416;
	ld.shared.f64 	%fd287, [_ZZN3cub18CUB_300001_SM_10006detail6reduce28DeviceReduceSingleTileKernelINS2_10policy_hubIdjN4cuda3std3__44plusIdEEE10Policy1000EN6thrust24THRUST_300001_SM_1000_NS6detail15normal_iteratorINSD_10device_ptrIdEEEEPdjS9_ddNS7_10__identityEEEvT0_T1_T2_T3_T4_T6_E12temp_storage+128];
	add.f64 	%fd288, %fd287, %fd286;
	selp.f64 	%fd289, %fd288, %fd286, %p55;
	setp.gt.u32 	%p56, %r51, 448;
	ld.shared.f64 	%fd290, [_ZZN3cub18CUB_300001_SM_10006detail6reduce28DeviceReduceSingleTileKernelINS2_10policy_hubIdjN4cuda3std3__44plusIdEEE10Policy1000EN6thrust24THRUST_300001_SM_1000_NS6detail15normal_iteratorINSD_10device_ptrIdEEEEPdjS9_ddNS7_10__identityEEEvT0_T1_T2_T3_T4_T6_E12temp_storage+136];
	add.f64 	%fd291, %fd290, %fd289;
	selp.f64 	%fd292, %fd291, %fd289, %p56;
	setp.gt.u32 	%p57, %r51, 480;
	ld.shared.f64 	%fd293, [_ZZN3cub18CUB_300001_SM_10006detail6reduce28DeviceReduceSingleTileKernelINS2_10policy_hubIdjN4cuda3std3__44plusIdEEE10Policy1000EN6thrust24THRUST_300001_SM_1000_NS6detail15normal_iteratorINSD_10device_ptrIdEEEEPdjS9_ddNS7_10__identityEEEvT0_T1_T2_T3_T4_T6_E12temp_storage+144];
	add.f64 	%fd294, %fd293, %fd292;
	selp.f64 	%fd295, %fd294, %fd292, %p57;
	setp.gt.u32 	%p58, %r51, 512;
	ld.shared.f64 	%fd296, [_ZZN3cub18CUB_300001_SM_10006detail6reduce28DeviceReduceSingleTileKernelINS2_10policy_hubIdjN4cuda3std3__44plusIdEEE10Policy1000EN6thrust24THRUST_300001_SM_1000_NS6detail15normal_iteratorINSD_10device_ptrIdEEEEPdjS9_ddNS7_10__identityEEEvT0_T1_T2_T3_T4_T6_E12temp_storage+152];
	add.f64 	%fd297, %fd296, %fd295;
	selp.f64 	%fd298, %fd297, %fd295, %p58;
	setp.gt.u32 	%p59, %r51, 544;
	ld.shared.f64 	%fd299, [_ZZN3cub18CUB_300001_SM_10006detail6reduce28DeviceReduceSingleTileKernelINS2_10policy_hubIdjN4cuda3std3__44plusIdEEE10Policy1000EN6thrust24THRUST_300001_SM_1000_NS6detail15normal_iteratorINSD_10device_ptrIdEEEEPdjS9_ddNS7_10__identityEEEvT0_T1_T2_T3_T4_T6_E12temp_storage+160];
	add.f64 	%fd300, %fd299, %fd298;
	selp.f64 	%fd301, %fd300, %fd298, %p59;
	setp.gt.u32 	%p60, %r51, 576;
	ld.shared.f64 	%fd302, [_ZZN3cub18CUB_300001_SM_10006detail6reduce28DeviceReduceSingleTileKernelINS2_10policy_hubIdjN4cuda3std3__44plusIdEEE10Policy1000EN6thrust24THRUST_300001_SM_1000_NS6detail15normal_iteratorINSD_10device_ptrIdEEEEPdjS9_ddNS7_10__identityEEEvT0_T1_T2_T3_T4_T6_E12temp_storage+168];
	add.f64 	%fd303, %fd302, %fd301;
	selp.f64 	%fd304, %fd303, %fd301, %p60;
	setp.gt.u32 	%p61, %r51, 608;
	ld.shared.f64 	%fd305, [_ZZN3cub18CUB_300001_SM_10006detail6reduce28DeviceReduceSingleTileKernelINS2_10policy_hubIdjN4cuda3std3__44plusIdEEE10Policy1000EN6thrust24THRUST_300001_SM_1000_NS6detail15normal_iteratorINSD_10device_ptrIdEEEEPdjS9_ddNS7_10__identityEEEvT0_T1_T2_T3_T4_T6_E12temp_storage+176];
	add.f64 	%fd306, %fd305, %fd304;
	selp.f64 	%fd379, %fd306, %fd304, %p61;
	bra.uni 	$L__BB4_50;
$L__BB4_28:
	mov.u32 	%r21, %tid.x;
	mul.wide.u32 	%rd11, %r21, 8;
	add.s64 	%rd12, %rd2, %rd11;
	ld.global.f64 	%fd43, [%rd12];
	ld.global.f64 	%fd44, [%rd12+5120];
	ld.global.f64 	%fd45, [%rd12+10240];
	ld.global.f64 	%fd46, [%rd12+15360];
	ld.global.f64 	%fd47, [%rd12+20480];
	ld.global.f64 	%fd48, [%rd12+25600];
	ld.global.f64 	%fd49, [%rd12+30720];
	ld.global.f64 	%fd50, [%rd12+35840];
	add.f64 	%fd51, %fd43, %fd44;
	add.f64 	%fd52, %fd51, %fd45;
	add.f64 	%fd53, %fd52, %fd46;
	add.f64 	%fd54, %fd53, %fd47;
	add.f64 	%fd55, %fd54, %fd48;
	add.f64 	%fd56, %fd55, %fd49;
	add.f64 	%fd378, %fd56, %fd50;
	add.s32 	%r22, %r51, -5120;
	setp.lt.u32 	%p3, %r22, 5120;
	mov.b32 	%r279, 5120;
	@%p3 bra 	$L__BB4_32;
	mov.b32 	%r279, 5120;
$L__BB4_30:
	add.s32 	%r54, %r21, %r279;
	mul.wide.u32 	%rd13, %r54, 8;
	add.s64 	%rd14, %rd2, %rd13;
	ld.global.f64 	%fd57, [%rd14];
	ld.global.f64 	%fd58, [%rd14+5120];
	ld.global.f64 	%fd59, [%rd14+10240];
	ld.global.f64 	%fd60, [%rd14+15360];
	ld.global.f64 	%fd61, [%rd14+20480];
	ld.global.f64 	%fd62, [%rd14+25600];
	ld.global.f64 	%fd63, [%rd14+30720];
	ld.global.f64 	%fd64, [%rd14+35840];
	add.f64 	%fd65, %fd378, %fd57;
	add.f64 	%fd66, %fd65, %fd58;
	add.f64 	%fd67, %fd66, %fd59;
	add.f64 	%fd68, %fd67, %fd60;
	add.f64 	%fd69, %fd68, %fd61;
	add.f64 	%fd70, %fd69, %fd62;
	add.f64 	%fd71, %fd70, %fd63;
	add.f64 	%fd378, %fd71, %fd64;
	sub.s32 	%r55, %r51, %r279;
	setp.lt.u32 	%p4, %r55, 5120;
	@%p4 bra 	$L__BB4_46;
	add.s32 	%r279, %r279, 5120;
	setp.le.u32 	%p5, %r279, %r22;
	@%p5 bra 	$L__BB4_30;
$L__BB4_32:
	setp.le.u32 	%p6, %r51, %r279;
	sub.s32 	%r56, %r51, %r279;
	setp.ge.s32 	%p7, %r21, %r56;
	or.pred  	%p8, %p6, %p7;
	@%p8 bra 	$L__BB4_46;
	not.b32 	%r58, %r21;
	add.s32 	%r59, %r51, %r58;
	sub.s32 	%r60, %r59, %r279;
	mul.hi.u32 	%r61, %r60, -858993459;
	shr.u32 	%r62, %r61, 9;
	add.s32 	%r26, %r62, 1;
	and.b32  	%r27, %r26, 15;
	setp.lt.u32 	%p9, %r60, 9600;
	mov.u32 	%r284, %r21;
	@%p9 bra 	$L__BB4_37;
	or.b32  	%r282, %r21, 5120;
	add.s32 	%r281, %r21, %r279;
	and.b32  	%r63, %r26, 16777200;
	neg.s32 	%r280, %r63;
$L__BB4_35:
	.pragma "nounroll";
	mul.wide.u32 	%rd15, %r281, 8;
	add.s64 	%rd16, %rd2, %rd15;
	ld.global.f64 	%fd73, [%rd16];
	add.f64 	%fd74, %fd378, %fd73;
	add.s32 	%r64, %r281, 640;
	mul.wide.u32 	%rd17, %r64, 8;
	add.s64 	%rd18, %rd2, %rd17;
	ld.global.f64 	%fd75, [%rd18];
	add.f64 	%fd76, %fd74, %fd75;
	add.s32 	%r65, %r281, 1280;
	mul.wide.u32 	%rd19, %r65, 8;
	add.s64 	%rd20, %rd2, %rd19;
	ld.global.f64 	%fd77, [%rd20];
	add.f64 	%fd78, %fd76, %fd77;
	add.s32 	%r66, %r281, 1920;
	mul.wide.u32 	%rd21, %r66, 8;
	add.s64 	%rd22, %rd2, %rd21;
	ld.global.f64 	%fd79, [%rd22];
	add.f64 	%fd80, %fd78, %fd79;
	add.s32 	%r67, %r281, 2560;
	mul.wide.u32 	%rd23, %r67, 8;
	add.s64 	%rd24, %rd2, %rd23;
	ld.global.f64 	%fd81, [%rd24];
	add.f64 	%fd82, %fd80, %fd81;
	add.s32 	%r68, %r281, 3200;
	mul.wide.u32 	%rd25, %r68, 8;
	add.s64 	%rd26, %rd2, %rd25;
	ld.global.f64 	%fd83, [%rd26];
	add.f64 	%fd84, %fd82, %fd83;
	add.s32 	%r69, %r281, 3840;
	mul.wide.u32 	%rd27, %r69, 8;
	add.s64 	%rd28, %rd2, %rd27;
	ld.global.f64 	%fd85, [%rd28];
	add.f64 	%fd86, %fd84, %fd85;
	add.s32 	%r70, %r281, 4480;
	mul.wide.u32 	%rd29, %r70, 8;
	add.s64 	%rd30, %rd2, %rd29;
	ld.global.f64 	%fd87, [%rd30];
	add.f64 	%fd88, %fd86, %fd87;
	add.s32 	%r71, %r281, 5120;
	mul.wide.u32 	%rd31, %r71, 8;
	add.s64 	%rd32, %rd2, %rd31;
	ld.global.f64 	%fd89, [%rd32];
	add.f64 	%fd90, %fd88, %fd89;
	add.s32 	%r72, %r281, 5760;
	mul.wide.u32 	%rd33, %r72, 8;
	add.s64 	%rd34, %rd2, %rd33;
	ld.global.f64 	%fd91, [%rd34];
	add.f64 	%fd92, %fd90, %fd91;
	add.s32 	%r73, %r281, 6400;
	mul.wide.u32 	%rd35, %r73, 8;
	add.s64 	%rd36, %rd2, %rd35;
	ld.global.f64 	%fd93, [%rd36];
	add.f64 	%fd94, %fd92, %fd93;
	add.s32 	%r74, %r281, 7040;
	mul.wide.u32 	%rd37, %r74, 8;
	add.s64 	%rd38, %rd2, %rd37;
	ld.global.f64 	%fd95, [%rd38];
	add.f64 	%fd96, %fd94, %fd95;
	add.s32 	%r75, %r281, 7680;
	mul.wide.u32 	%rd39, %r75, 8;
	add.s64 	%rd40, %rd2, %rd39;
	ld.global.f64 	%fd97, [%rd40];
	add.f64 	%fd98, %fd96, %fd97;
	add.s32 	%r76, %r281, 8320;
	mul.wide.u32 	%rd41, %r76, 8;
	add.s64 	%rd42, %rd2, %rd41;
	ld.global.f64 	%fd99, [%rd42];
	add.f64 	%fd100, %fd98, %fd99;
	add.s32 	%r77, %r281, 8960;
	mul.wide.u32 	%rd43, %r77, 8;
	add.s64 	%rd44, %rd2, %rd43;
	ld.global.f64 	%fd101, [%rd44];
	add.f64 	%fd102, %fd100, %fd101;
	add.s32 	%r78, %r281, 9600;
	mul.wide.u32 	%rd45, %r78, 8;
	add.s64 	%rd46, %rd2, %rd45;
	ld.global.f64 	%fd103, [%rd46];
	add.f64 	%fd378, %fd102, %fd103;
	add.s32 	%r282, %r282, 10240;
	add.s32 	%r281, %r281, 10240;
	add.s32 	%r280, %r280, 16;
	setp.ne.s32 	%p10, %r280, 0;
	@%p10 bra 	$L__BB4_35;
	add.s32 	%r284, %r282, -5120;
$L__BB4_37:
	setp.eq.s32 	%p11, %r27, 0;
	@%p11 bra 	$L__BB4_46;
	and.b32  	%r39, %r26, 7;
	setp.lt.u32 	%p12, %r27, 8;
	@%p12 bra 	$L__BB4_40;
	add.s32 	%r79, %r284, %r279;
	mul.wide.u32 	%rd47, %r79, 8;
	add.s64 	%rd48, %rd2, %rd47;
	ld.global.f64 	%fd105, [%rd48];
	add.f64 	%fd106, %fd378, %fd105;
	add.s32 	%r80, %r79, 640;
	mul.wide.u32 	%rd49, %r80, 8;
	add.s64 	%rd50, %rd2, %rd49;
	ld.global.f64 	%fd107, [%rd50];
	add.f64 	%fd108, %fd106, %fd107;
	add.s32 	%r81, %r79, 1280;
	mul.wide.u32 	%rd51, %r81, 8;
	add.s64 	%rd52, %rd2, %rd51;
	ld.global.f64 	%fd109, [%rd52];
	add.f64 	%fd110, %fd108, %fd109;
	add.s32 	%r82, %r79, 1920;
	mul.wide.u32 	%rd53, %r82, 8;
	add.s64 	%rd54, %rd2, %rd53;
	ld.global.f64 	%fd111, [%rd54];
	add.f64 	%fd112, %fd110, %fd111;
	add.s32 	%r83, %r79, 2560;
	mul.wide.u32 	%rd55, %r83, 8;
	add.s64 	%rd56, %rd2, %rd55;
	ld.global.f64 	%fd113, [%rd56];
	add.f64 	%fd114, %fd112, %fd113;
	add.s32 	%r84, %r79, 3200;
	mul.wide.u32 	%rd57, %r84, 8;
	add.s64 	%rd58, %rd2, %rd57;
	ld.global.f64 	%fd115, [%rd58];
	add.f64 	%fd116, %fd114, %fd115;
	add.s32 	%r85, %r79, 3840;
	mul.wide.u32 	%rd59, %r85, 8;
	add.s64 	%rd60, %rd2, %rd59;
	ld.global.f64 	%fd117, [%rd60];
	add.f64 	%fd118, %fd116, %fd117;
	add.s32 	%r86, %r79, 4480;
	mul.wide.u32 	%rd61, %r86, 8;
	add.s64 	%rd62, %rd2, %rd61;
	ld.global.f64 	%fd119, [%rd62];
	add.f64 	%fd378, %fd118, %fd119;
	add.s32 	%r284, %r284, 5120;
$L__BB4_40:
	setp.eq.s32 	%p13, %r39, 0;
	@%p13 bra 	$L__BB4_46;
	and.b32  	%r42, %r26, 3;
	setp.lt.u32 	%p14, %r39, 4;
	@%p14 bra 	$L__BB4_43;
	add.s32 	%r87, %r284, %r279;
	mul.wide.u32 	%rd63, %r87, 8;
	add.s64 	%rd64, %rd2, %rd63;
	ld.global.f64 	%fd121, [%rd64];
	add.f64 	%fd122, %fd378, %fd121;
	add.s32 	%r88, %r87, 640;
	mul.wide.u32 	%rd65, %r88, 8;
	add.s64 	%rd66, %rd2, %rd65;
	ld.global.f64 	%fd123, [%rd66];
	add.f64 	%fd124, %fd122, %fd123;
	add.s32 	%r89, %r87, 1280;
	mul.wide.u32 	%rd67, %r89, 8;
	add.s64 	%rd68, %rd2, %rd67;
	ld.global.f64 	%fd125, [%rd68];
	add.f64 	%fd126, %fd124, %fd125;
	add.s32 	%r90, %r87, 1920;
	mul.wide.u32 	%rd69, %r90, 8;
	add.s64 	%rd70, %rd2, %rd69;
	ld.global.f64 	%fd127, [%rd70];
	add.f64 	%fd378, %fd126, %fd127;
	add.s32 	%r284, %r284, 2560;
$L__BB4_43:
	setp.eq.s32 	%p15, %r42, 0;
	@%p15 bra 	$L__BB4_46;
	add.s32 	%r287, %r284, %r279;
	neg.s32 	%r286, %r42;
$L__BB4_45:
	.pragma "nounroll";
	mul.wide.u32 	%rd71, %r287, 8;
	add.s64 	%rd72, %rd2, %rd71;
	ld.global.f64 	%fd128, [%rd72];
	add.f64 	%fd378, %fd378, %fd128;
	add.s32 	%r287, %r287, 640;
	add.s32 	%r286, %r286, 1;
	setp.ne.s32 	%p16, %r286, 0;
	@%p16 bra 	$L__BB4_45;
$L__BB4_46:
	// begin inline asm
	mov.u32 %r91, %laneid;
	// end inline asm
	mov.b64 	%rd73, %fd378;
	mov.b64 	{%r93, %r98}, %rd73;
	mov.b32 	%r99, 1;
	mov.b32 	%r140, 31;
	mov.b32 	%r141, -1;
	// begin inline asm
	shfl.sync.down.b32 %r92, %r93, %r99, %r140, %r141;
	// end inline asm
	// begin inline asm
	shfl.sync.down.b32 %r97, %r98, %r99, %r140, %r141;
	// end inline asm
	mov.b64 	%rd74, {%r92, %r97};
	mov.b64 	%fd129, %rd74;
	setp.gt.s32 	%p17, %r91, 30;
	add.f64 	%fd130, %fd378, %fd129;
	selp.f64 	%fd131, %fd378, %fd130, %p17;
	mov.b64 	%rd75, %fd131;
	mov.b64 	{%r103, %r108}, %rd75;
	mov.b32 	%r109, 2;
	// begin inline asm
	shfl.sync.down.b32 %r102, %r103, %r109, %r140, %r141;
	// end inline asm
	// begin inline asm
	shfl.sync.down.b32 %r107, %r108, %r109, %r140, %r141;
	// end inline asm
	mov.b64 	%rd76, {%r102, %r107};
	mov.b64 	%fd132, %rd76;
	setp.gt.s32 	%p18, %r91, 29;
	add.f64 	%fd133, %fd131, %fd132;
	selp.f64 	%fd134, %fd131, %fd133, %p18;
	mov.b64 	%rd77, %fd134;
	mov.b64 	{%r113, %r118}, %rd77;
	mov.b32 	%r119, 4;
	// begin inline asm
	shfl.sync.down.b32 %r112, %r113, %r119, %r140, %r141;
	// end inline asm
	// begin inline asm
	shfl.sync.down.b32 %r117, %r118, %r119, %r140, %r141;
	// end inline asm
	mov.b64 	%rd78, {%r112, %r117};
	mov.b64 	%fd135, %rd78;
	setp.gt.s32 	%p19, %r91, 27;
	add.f64 	%fd136, %fd134, %fd135;
	selp.f64 	%fd137, %fd134, %fd136, %p19;
	mov.b64 	%rd79, %fd137;
	mov.b64 	{%r123, %r128}, %rd79;
	mov.b32 	%r129, 8;
	// begin inline asm
	shfl.sync.down.b32 %r122, %r123, %r129, %r140, %r141;
	// end inline asm
	// begin inline asm
	shfl.sync.down.b32 %r127, %r128, %r129, %r140, %r141;
	// end inline asm
	mov.b64 	%rd80, {%r122, %r127};
	mov.b64 	%fd138, %rd80;
	setp.gt.s32 	%p20, %r91, 23;
	add.f64 	%fd139, %fd137, %fd138;
	selp.f64 	%fd140, %fd137, %fd139, %p20;
	mov.b64 	%rd81, %fd140;
	mov.b64 	{%r133, %r138}, %rd81;
	mov.b32 	%r139, 16;
	// begin inline asm
	shfl.sync.down.b32 %r132, %r133, %r139, %r140, %r141;
	// end inline asm
	// begin inline asm
	shfl.sync.down.b32 %r137, %r138, %r139, %r140, %r141;
	// end inline asm
	mov.b64 	%rd82, {%r132, %r137};
	mov.b64 	%fd141, %rd82;
	setp.gt.s32 	%p21, %r91, 15;
	add.f64 	%fd38, %fd140, %fd141;
	selp.f64 	%fd379, %fd140, %fd38, %p21;
	setp.ne.s32 	%p22, %r91, 0;
	@%p22 bra 	$L__BB4_48;
	shr.u32 	%r142, %r21, 2;
	and.b32  	%r143, %r142, 248;
	mov.u32 	%r144, _ZZN3cub18CUB_300001_SM_10006detail6reduce28DeviceReduceSingleTileKernelINS2_10policy_hubIdjN4cuda3std3__44plusIdEEE10Policy1000EN6thrust24THRUST_300001_SM_1000_NS6detail15normal_iteratorINSD_10device_ptrIdEEEEPdjS9_ddNS7_10__identityEEEvT0_T1_T2_T3_T4_T6_E12temp_storage;
	add.s32 	%r145, %r144, %r143;
	st.shared.f64 	[%r145+24], %fd38;
$L__BB4_48:
	bar.sync 	0;
	setp.ne.s32 	%p23, %r21, 0;
	@%p23 bra 	$L__BB4_50;
	ld.shared.f64 	%fd142, [_ZZN3cub18CUB_300001_SM_10006detail6reduce28DeviceReduceSingleTileKernelINS2_10policy_hubIdjN4cuda3std3__44plusIdEEE10Policy1000EN6thrust24THRUST_300001_SM_1000_NS6detail15normal_iteratorINSD_10device_ptrIdEEEEPdjS9_ddNS7_10__identityEEEvT0_T1_T2_T3_T4_T6_E12temp_storage+32];
	add.f64 	%fd143, %fd379, %fd142;
	ld.shared.f64 	%fd144, [_ZZN3cub18CUB_300001_SM_10006detail6reduce28DeviceReduceSingleTileKernelINS2_10policy_hubIdjN4cuda3std3__44plusIdEEE10Policy1000EN6thrust24THRUST_300001_SM_1000_NS6detail15normal_iteratorINSD_10device_ptrIdEEEEPdjS9_ddNS7_10__identityEEEvT0_T1_T2_T3_T4_T6_E12temp_storage+40];
	add.f64 	%fd145, %fd143, %fd144;
	ld.shared.f64 	%fd146, [_ZZN3cub18CUB_300001_SM_10006detail6reduce28DeviceReduceSingleTileKernelINS2_10policy_hubIdjN4cuda3std3__44plusIdEEE10Policy1000EN6thrust24THRUST_300001_SM_1000_NS6detail15normal_iteratorINSD_10device_ptrIdEEEEPdjS9_ddNS7_10__identityEEEvT0_T1_T2_T3_T4_T6_E12temp_storage+48];
	add.f64 	%fd147, %fd145, %fd146;
	ld.shared.f64 	%fd148, [_ZZN3cub18CUB_300001_SM_10006detail6reduce28DeviceReduceSingleTileKernelINS2_10policy_hubIdjN4cuda3std3__44plusIdEEE10Policy1000EN6thrust24THRUST_300001_SM_1000_NS6detail15normal_iteratorINSD_10device_ptrIdEEEEPdjS9_ddNS7_10__identityEEEvT0_T1_T2_T3_T4_T6_E12temp_storage+56];
	add.f64 	%fd149, %fd147, %fd148;
	ld.shared.f64 	%fd150, [_ZZN3cub18CUB_300001_SM_10006detail6reduce28DeviceReduceSingleTileKernelINS2_10policy_hubIdjN4cuda3std3__44plusIdEEE10Policy1000EN6thrust24THRUST_300001_SM_1000_NS6detail15normal_iteratorINSD_10device_ptrIdEEEEPdjS9_ddNS7_10__identityEEEvT0_T1_T2_T3_T4_T6_E12temp_storage+64];
	add.f64 	%fd151, %fd149, %fd150;
	ld.shared.f64 	%fd152, [_ZZN3cub18CUB_300001_SM_10006detail6reduce28DeviceReduceSingleTileKernelINS2_10policy_hubIdjN4cuda3std3__44plusIdEEE10Policy1000EN6thrust24THRUST_300001_SM_1000_NS6detail15normal_iteratorINSD_10device_ptrIdEEEEPdjS9_ddNS7_10__identityEEEvT0_T1_T2_T3_T4_T6_E12temp_storage+72];
	add.f64 	%fd153, %fd151, %fd152;
	ld.shared.f64 	%fd154, [_ZZN3cub18CUB_300001_SM_10006detail6reduce28DeviceReduceSingleTileKernelINS2_10policy_hubIdjN4cuda3std3__44plusIdEEE10Policy1000EN6thrust24THRUST_300001_SM_1000_NS6detail15normal_iteratorINSD_10device_ptrIdEEEEPdjS9_ddNS7_10__identityEEEvT0_T1_T2_T3_T4_T6_E12temp_storage+80];
	add.f64 	%fd155, %fd153, %fd154;
	ld.shared.f64 	%fd156, [_ZZN3cub18CUB_300001_SM_10006detail6reduce28DeviceReduceSingleTileKernelINS2_10policy_hubIdjN4cuda3std3__44plusIdEEE10Policy1000EN6thrust24THRUST_300001_SM_1000_NS6detail15normal_iteratorINSD_10device_ptrIdEEEEPdjS9_ddNS7_10__identityEEEvT0_T1_T2_T3_T4_T6_E12temp_storage+88];
	add.f64 	%fd157, %fd155, %fd156;
	ld.shared.f64 	%fd158, [_ZZN3cub18CUB_300001_SM_10006detail6reduce28DeviceReduceSingleTileKernelINS2_10policy_hubIdjN4cuda3std3__44plusIdEEE10Policy1000EN6thrust24THRUST_300001_SM_1000_NS6detail15normal_iteratorINSD_10device_ptrIdEEEEPdjS9_ddNS7_10__identityEEEvT0_T1_T2_T3_T4_T6_E12temp_storage+96];
	add.f64 	%fd159, %fd157, %fd158;
	ld.shared.f64 	%fd160, [_ZZN3cub18CUB_300001_SM_10006detail6reduce28DeviceReduceSingleTileKernelINS2_10policy_hubIdjN4cuda3std3__44plusIdEEE10Policy1000EN6thrust24THRUST_300001_SM_1000_NS6detail15normal_iteratorINSD_10device_ptrIdEEEEPdjS9_ddNS7_10__identityEEEvT0_T1_T2_T3_T4_T6_E12temp_storage+104];
	add.f64 	%fd161, %fd159, %fd160;
	ld.shared.f64 	%fd162, [_ZZN3cub18CUB_300001_SM_10006detail6reduce28DeviceReduceSingleTileKernelINS2_10policy_hubIdjN4cuda3std3__44plusIdEEE10Policy1000EN6thrust24THRUST_300001_SM_1000_NS6detail15normal_iteratorINSD_10device_ptrIdEEEEPdjS9_ddNS7_10__identityEEEvT0_T1_T2_T3_T4_T6_E12temp_storage+112];
	add.f64 	%fd163, %fd161, %fd162;
	ld.shared.f64 	%fd164, [_ZZN3cub18CUB_300001_SM_10006detail6reduce28DeviceReduceSingleTileKernelINS2_10policy_hubIdjN4cuda3std3__44plusIdEEE10Policy1000EN6thrust24THRUST_300001_SM_1000_NS6detail15normal_iteratorINSD_10device_ptrIdEEEEPdjS9_ddNS7_10__identityEEEvT0_T1_T2_T3_T4_T6_E12temp_storage+120];
	add.f64 	%fd165, %fd163, %fd164;
	ld.shared.f64 	%fd166, [_ZZN3cub18CUB_300001_SM_10006detail6reduce28DeviceReduceSingleTileKernelINS2_10policy_hubIdjN4cuda3std3__44plusIdEEE10Policy1000EN6thrust24THRUST_300001_SM_1000_NS6detail15normal_iteratorINSD_10device_ptrIdEEEEPdjS9_ddNS7_10__identityEEEvT0_T1_T2_T3_T4_T6_E12temp_storage+128];
	add.f64 	%fd167, %fd165, %fd166;
	ld.shared.f64 	%fd168, [_ZZN3cub18CUB_300001_SM_10006detail6reduce28DeviceReduceSingleTileKernelINS2_10policy_hubIdjN4cuda3std3__44plusIdEEE10Policy1000EN6thrust24THRUST_300001_SM_1000_NS6detail15normal_iteratorINSD_10device_ptrIdEEEEPdjS9_ddNS7_10__identityEEEvT0_T1_T2_T3_T4_T6_E12temp_storage+136];
	add.f64 	%fd169, %fd167, %fd168;
	ld.shared.f64 	%fd170, [_ZZN3cub18CUB_300001_SM_10006detail6reduce28DeviceReduceSingleTileKernelINS2_10policy_hubIdjN4cuda3std3__44plusIdEEE10Policy1000EN6thrust24THRUST_300001_SM_1000_NS6detail15normal_iteratorINSD_10device_ptrIdEEEEPdjS9_ddNS7_10__identityEEEvT0_T1_T2_T3_T4_T6_E12temp_storage+144];
	add.f64 	%fd171, %fd169, %fd170;
	ld.shared.f64 	%fd172, [_ZZN3cub18CUB_300001_SM_10006detail6reduce28DeviceReduceSingleTileKernelINS2_10policy_hubIdjN4cuda3std3__44plusIdEEE10Policy1000EN6thrust24THRUST_300001_SM_1000_NS6detail15normal_iteratorINSD_10device_ptrIdEEEEPdjS9_ddNS7_10__identityEEEvT0_T1_T2_T3_T4_T6_E12temp_storage+152];
	add.f64 	%fd173, %fd171, %fd172;
	ld.shared.f64 	%fd174, [_ZZN3cub18CUB_300001_SM_10006detail6reduce28DeviceReduceSingleTileKernelINS2_10policy_hubIdjN4cuda3std3__44plusIdEEE10Policy1000EN6thrust24THRUST_300001_SM_1000_NS6detail15normal_iteratorINSD_10device_ptrIdEEEEPdjS9_ddNS7_10__identityEEEvT0_T1_T2_T3_T4_T6_E12temp_storage+160];
	add.f64 	%fd175, %fd173, %fd174;
	ld.shared.f64 	%fd176, [_ZZN3cub18CUB_300001_SM_10006detail6reduce28DeviceReduceSingleTileKernelINS2_10policy_hubIdjN4cuda3std3__44plusIdEEE10Policy1000EN6thrust24THRUST_300001_SM_1000_NS6detail15normal_iteratorINSD_10device_ptrIdEEEEPdjS9_ddNS7_10__identityEEEvT0_T1_T2_T3_T4_T6_E12temp_storage+168];
	add.f64 	%fd177, %fd175, %fd176;
	ld.shared.f64 	%fd178, [_ZZN3cub18CUB_300001_SM_10006detail6reduce28DeviceReduceSingleTileKernelINS2_10policy_hubIdjN4cuda3std3__44plusIdEEE10Policy1000EN6thrust24THRUST_300001_SM_1000_NS6detail15normal_iteratorINSD_10device_ptrIdEEEEPdjS9_ddNS7_10__identityEEEvT0_T1_T2_T3_T4_T6_E12temp_storage+176];
	add.f64 	%fd379, %fd177, %fd178;
$L__BB4_50:
	mov.u32 	%r269, %tid.x;
	setp.ne.s32 	%p69, %r269, 0;
	@%p69 bra 	$L__BB4_52;
	add.f64 	%fd357, %fd42, %fd379;
	st.global.f64 	[%rd1], %fd357;
$L__BB4_52:
	ret;

}
	// .globl	_ZN3cub18CUB_300001_SM_10006detail6reduce18DeviceReduceKernelINS2_10policy_hubIdjN4cuda3std3__44plusIdEEE10Policy1000EN6thrust24THRUST_300001_SM_1000_NS6detail15normal_iteratorINSD_10device_ptrIdEEEEjS9_dNS7_10__identityEEEvT0_PT3_T1_NS0_13GridEvenShareISN_EET2_T4_
.visible .entry _ZN3cub18CUB_300001_SM_10006detail6reduce18DeviceReduceKernelINS2_10policy_hubIdjN4cuda3std3__44plusIdEEE10Policy1000EN6thrust24THRUST_300001_SM_1000_NS6detail15normal_iteratorINSD_10device_ptrIdEEEEjS9_dNS7_10__identityEEEvT0_PT3_T1_NS0_13GridEvenShareISN_EET2_T4_(
	.param .align 8 .b8 _ZN3cub18CUB_300001_SM_10006detail6reduce18DeviceReduceKernelINS2_10policy_hubIdjN4cuda3std3__44plusIdEEE10Policy1000EN6thrust24THRUST_300001_SM_1000_NS6detail15normal_iteratorINSD_10device_ptrIdEEEEjS9_dNS7_10__identityEEEvT0_PT3_T1_NS0_13GridEvenShareISN_EET2_T4__param_0[8],
	.param .u64 .ptr .align 1 _ZN3cub18CUB_300001_SM_10006detail6reduce18DeviceReduceKernelINS2_10policy_hubIdjN4cuda3std3__44plusIdEEE10Policy1000EN6thrust24THRUST_300001_SM_1000_NS6detail15normal_iteratorINSD_10device_ptrIdEEEEjS9_dNS7_10__identityEEEvT0_PT3_T1_NS0_13GridEvenShareISN_EET2_T4__param_1,
	.param .u32 _ZN3cub18CUB_300001_SM_10006detail6reduce18DeviceReduceKernelINS2_10policy_hubIdjN4cuda3std3__44plusIdEEE10Policy1000EN6thrust24THRUST_300001_SM_1000_NS6detail15normal_iteratorINSD_10device_ptrIdEEEEjS9_dNS7_10__identityEEEvT0_PT3_T1_NS0_13GridEvenShareISN_EET2_T4__param_2,
	.param .align 4 .b8 _ZN3cub18CUB_300001_SM_10006detail6reduce18DeviceReduceKernelINS2_10policy_hubIdjN4cuda3std3__44plusIdEEE10Policy1000EN6thrust24THRUST_300001_SM_1000_NS6detail15normal_iteratorINSD_10device_ptrIdEEEEjS9_dNS7_10__identityEEEvT0_PT3_T1_NS0_13GridEvenShareISN_EET2_T4__param_3[40],
	.param .align 1 .b8 _ZN3cub18CUB_300001_SM_10006detail6reduce18DeviceReduceKernelINS2_10policy_hubIdjN4cuda3std3__44plusIdEEE10Policy1000EN6thrust24THRUST_300001_SM_1000_NS6detail15normal_iteratorINSD_10device_ptrIdEEEEjS9_dNS7_10__identityEEEvT0_PT3_T1_NS0_13GridEvenShareISN_EET2_T4__param_4[1],
	.param .align 1 .b8 _ZN3cub18CUB_300001_SM_10006detail6reduce18DeviceReduceKernelINS2_10policy_hubIdjN4cuda3std3__44plusIdEEE10Policy1000EN6thrust24THRUST_300001_SM_1000_NS6detail15normal_iteratorINSD_10device_ptrIdEEEEjS9_dNS7_10__identityEEEvT0_PT3_T1_NS0_13GridEvenShareISN_EET2_T4__param_5[1]
)
.maxntid 640
{
	.reg .pred 	%p<69>;
	.reg .b16 	%rs<4>;
	.reg .b32 	%r<356>;
	.reg .b64 	%rd<160>;
	.reg .b64 	%fd<376>;
	// demoted variable
	.shared .align 8 .b8 _ZZN3cub18CUB_300001_SM_10006detail6reduce18DeviceReduceKernelINS2_10policy_hubIdjN4cuda3std3__44plusIdEEE10Policy1000EN6thrust24THRUST_300001_SM_1000_NS6detail15normal_iteratorINSD_10device_ptrIdEEEEjS9_dNS7_10__identityEEEvT0_PT3_T1_NS0_13GridEvenShareISN_EET2_T4_E12temp_storage[192];
	ld.param.u32 	%r1, [_ZN3cub18CUB_300001_SM_10006detail6reduce18DeviceReduceKernelINS2_10policy_hubIdjN4cuda3std3__44plusIdEEE10Policy1000EN6thrust24THRUST_300001_SM_1000_NS6detail15normal_iteratorINSD_10device_ptrIdEEEEjS9_dNS7_10__identityEEEvT0_PT3_T1_NS0_13GridEvenShareISN_EET2_T4__param_3+20];
	ld.param.u32 	%r2, [_ZN3cub18CUB_300001_SM_10006detail6reduce18DeviceReduceKernelINS2_10policy_hubIdjN4cuda3std3__44plusIdEEE10Policy1000EN6thrust24THRUST_300001_SM_1000_NS6detail15normal_iteratorINSD_10device_ptrIdEEEEjS9_dNS7_10__identityEEEvT0_PT3_T1_NS0_13GridEvenShareISN_EET2_T4__param_3+24];
	ld.param.u64 	%rd3, [_ZN3cub18CUB_300001_SM_10006detail6reduce18DeviceReduceKernelINS2_10policy_hubIdjN4cuda3std3__44plusIdEEE10Policy1000EN6thrust24THRUST_300001_SM_1000_NS6detail15normal_iteratorINSD_10device_ptrIdEEEEjS9_dNS7_10__identityEEEvT0_PT3_T1_NS0_13GridEvenShareISN_EET2_T4__param_0];
	cvta.to.global.u64 	%rd1, %rd3;
	mov.u32 	%r3, %ctaid.x;
	mul.lo.s32 	%r4, %r2, 5120;
	mul.lo.s32 	%r347, %r3, 5120;
	sub.s32 	%r6, %r1, %r347;
	setp.gt.u32 	%p1, %r6, 5119;
	@%p1 bra 	$L__BB5_26;
	mov.u32 	%r7, %tid.x;
	setp.ge.u32 	%p23, %r7, %r6;
	mov.f64 	%fd364, 0d0000000000000000;
	mov.u32 	%r338, %r7;
	@%p23 bra 	$L__BB5_3;
	add.s32 	%r181, %r347, %r7;
	mul.wide.u32 	%rd76, %r181, 8;
	add.s64 	%rd77, %rd1, %rd76;
	ld.global.f64 	%fd364, [%rd77];
	add.s32 	%r338, %r7, 640;
$L__BB5_3:
	setp.ge.u32 	%p24, %r338, %r6;
	@%p24 bra 	$L__BB5_17;
	not.b32 	%r182, %r338;
	add.s32 	%r183, %r1, %r182;
	sub.s32 	%r184, %r183, %r347;
	mul.hi.u32 	%r185, %r184, -858993459;
	shr.u32 	%r186, %r185, 9;
	add.s32 	%r10, %r186, 1;
	and.b32  	%r11, %r10, 15;
	setp.lt.u32 	%p25, %r184, 9600;
	@%p25 bra 	$L__BB5_8;
	add.s32 	%r337, %r338, 5120;
	add.s32 	%r336, %r338, %r347;
	and.b32  	%r187, %r10, 16777200;
	neg.s32 	%r335, %r187;
$L__BB5_6:
	.pragma "nounroll";
	mul.wide.u32 	%rd78, %r336, 8;
	add.s64 	%rd79, %rd1, %rd78;
	ld.global.f64 	%fd179, [%rd79];
	add.f64 	%fd180, %fd364, %fd179;
	add.s32 	%r188, %r336, 640;
	mul.wide.u32 	%rd80, %r188, 8;
	add.s64 	%rd81, %rd1, %rd80;
	ld.global.f64 	%fd181, [%rd81];
	add.f64 	%fd182, %fd180, %fd181;
	add.s32 	%r189, %r336, 1280;
	mul.wide.u32 	%rd82, %r189, 8;
	add.s64 	%rd83, %rd1, %rd82;
	ld.global.f64 	%fd183, [%rd83];
	add.f64 	%fd184, %fd182, %fd183;
	add.s32 	%r190, %r336, 1920;
	mul.wide.u32 	%rd84, %r190, 8;
	add.s64 	%rd85, %rd1, %rd84;
	ld.global.f64 	%fd185, [%rd85];
	add.f64 	%fd186, %fd184, %fd185;
	add.s32 	%r191, %r336, 2560;
	mul.wide.u32 	%rd86, %r191, 8;
	add.s64 	%rd87, %rd1, %rd86;
	ld.global.f64 	%fd187, [%rd87];
	add.f64 	%fd188, %fd186, %fd187;
	add.s32 	%r192, %r336, 3200;
	mul.wide.u32 	%rd88, %r192, 8;
	add.s64 	%rd89, %rd1, %rd88;
	ld.global.f64 	%fd189, [%rd89];
	add.f64 	%fd190, %fd188, %fd189;
	add.s32 	%r193, %r336, 3840;
	mul.wide.u32 	%rd90, %r193, 8;
	add.s64 	%rd91, %rd1, %rd90;
	ld.global.f64 	%fd191, [%rd91];
	add.f64 	%fd192, %fd190, %fd191;
	add.s32 	%r194, %r336, 4480;
	mul.wide.u32 	%rd92, %r194, 8;
	add.s64 	%rd93, %rd1, %rd92;
	ld.global.f64 	%fd193, [%rd93];
	add.f64 	%fd194, %fd192, %fd193;
	add.s32 	%r195, %r336, 5120;
	mul.wide.u32 	%rd94, %r195, 8;
	add.s64 	%rd95, %rd1, %rd94;
	ld.global.f64 	%fd195, [%rd95];
	add.f64 	%fd196, %fd194, %fd195;
	add.s32 	%r196, %r336, 5760;
	mul.wide.u32 	%rd96, %r196, 8;
	add.s64 	%rd97, %rd1, %rd96;
	ld.global.f64 	%fd197, [%rd97];
	add.f64 	%fd198, %fd196, %fd197;
	add.s32 	%r197, %r336, 6400;
	mul.wide.u32 	%rd98, %r197, 8;
	add.s64 	%rd99, %rd1, %rd98;
	ld.global.f64 	%fd199, [%rd99];
	add.f64 	%fd200, %fd198, %fd199;
	add.s32 	%r198, %r336, 7040;
	mul.wide.u32 	%rd100, %r198, 8;
	add.s64 	%rd101, %rd1, %rd100;
	ld.global.f64 	%fd201, [%rd101];
	add.f64 	%fd202, %fd200, %fd201;
	add.s32 	%r199, %r336, 7680;
	mul.wide.u32 	%rd102, %r199, 8;
	add.s64 	%rd103, %rd1, %rd102;
	ld.global.f64 	%fd203, [%rd103];
	add.f64 	%fd204, %fd202, %fd203;
	add.s32 	%r200, %r336, 8320;
	mul.wide.u32 	%rd104, %r200, 8;
	add.s64 	%rd105, %rd1, %rd104;
	ld.global.f64 	%fd205, [%rd105];
	add.f64 	%fd206, %fd204, %fd205;
	add.s32 	%r201, %r336, 8960;
	mul.wide.u32 	%rd106, %r201, 8;
	add.s64 	%rd107, %rd1, %rd106;
	ld.global.f64 	%fd207, [%rd107];
	add.f64 	%fd208, %fd206, %fd207;
	add.s32 	%r202, %r336, 9600;
	mul.wide.u32 	%rd108, %r202, 8;
	add.s64 	%rd109, %rd1, %rd108;
	ld.global.f64 	%fd209, [%rd109];
	add.f64 	%fd364, %fd208, %fd209;
	add.s32 	%r337, %r337, 10240;
	add.s32 	%r336, %r336, 10240;
	add.s32 	%r335, %r335, 16;
	setp.ne.s32 	%p26, %r335, 0;
	@%p26 bra 	$L__BB5_6;
	add.s32 	%r338, %r337, -5120;
$L__BB5_8:
	setp.eq.s32 	%p27, %r11, 0;
	@%p27 bra 	$L__BB5_17;
	and.b32  	%r23, %r10, 7;
	setp.lt.u32 	%p28, %r11, 8;
	@%p28 bra 	$L__BB5_11;
	add.s32 	%r203, %r338, %r347;
	mul.wide.u32 	%rd110, %r203, 8;
	add.s64 	%rd111, %rd1, %rd110;
	ld.global.f64 	%fd211, [%rd111];
	add.f64 	%fd212, %fd364, %fd211;
	add.s32 	%r204, %r203, 640;
	mul.wide.u32 	%rd112, %r204, 8;
	add.s64 	%rd113, %rd1, %rd112;
	ld.global.f64 	%fd213, [%rd113];
	add.f64 	%fd214, %fd212, %fd213;
	add.s32 	%r205, %r203, 1280;
	mul.wide.u32 	%rd114, %r205, 8;
	add.s64 	%rd115, %rd1, %rd114;
	ld.global.f64 	%fd215, [%rd115];
	add.f64 	%fd216, %fd214, %fd215;
	add.s32 	%r206, %r203, 1920;
	mul.wide.u32 	%rd116, %r206, 8;
	add.s64 	%rd117, %rd1, %rd116;
	ld.global.f64 	%fd217, [%rd117];
	add.f64 	%fd218, %fd216, %fd217;
	add.s32 	%r207, %r203, 2560;
	mul.wide.u32 	%rd118, %r207, 8;
	add.s64 	%rd119, %rd1, %rd118;
	ld.global.f64 	%fd219, [%rd119];
	add.f64 	%fd220, %fd218, %fd219;
	add.s32 	%r208, %r203, 3200;
	mul.wide.u32 	%rd120, %r208, 8;
	add.s64 	%rd121, %rd1, %rd120;
	ld.global.f64 	%fd221, [%rd121];
	add.f64 	%fd222, %fd220, %fd221;
	add.s32 	%r209, %r203, 3840;
	mul.wide.u32 	%rd122, %r209, 8;
	add.s64 	%rd123, %rd1, %rd122;
	ld.global.f64 	%fd223, [%rd123];
	add.f64 	%fd224, %fd222, %fd223;
	add.s32 	%r210, %r203, 4480;
	mul.wide.u32 	%rd124, %r210, 8;
	add.s64 	%rd125, %rd1, %rd124;
	ld.global.f64 	%fd225, [%rd125];
	add.f64 	%fd364, %fd224, %fd225;
	add.s32 	%r338, %r338, 5120;
$L__BB5_11:
	setp.eq.s32 	%p29, %r23, 0;
	@%p29 bra 	$L__BB5_17;
	and.b32  	%r26, %r10, 3;
	setp.lt.u32 	%p30, %r23, 4;
	@%p30 bra 	$L__BB5_14;
	add.s32 	%r211, %r338, %r347;
	mul.wide.u32 	%rd126, %r211, 8;
	add.s64 	%rd127, %rd1, %rd126;
	ld.global.f64 	%fd227, [%rd127];
	add.f64 	%fd228, %fd364, %fd227;
	add.s32 	%r212, %r211, 640;
	mul.wide.u32 	%rd128, %r212, 8;
	add.s64 	%rd129, %rd1, %rd128;
	ld.global.f64 	%fd229, [%rd129];
	add.f64 	%fd230, %fd228, %fd229;
	add.s32 	%r213, %r211, 1280;
	mul.wide.u32 	%rd130, %r213, 8;
	add.s64 	%rd131, %rd1, %rd130;
	ld.global.f64 	%fd231, [%rd131];
	add.f64 	%fd232, %fd230, %fd231;
	add.s32 	%r214, %r211, 1920;
	mul.wide.u32 	%rd132, %r214, 8;
	add.s64 	%rd133, %rd1, %rd132;
	ld.global.f64 	%fd233, [%rd133];
	add.f64 	%fd364, %fd232, %fd233;
	add.s32 	%r338, %r338, 2560;
$L__BB5_14:
	setp.eq.s32 	%p31, %r26, 0;
	@%p31 bra 	$L__BB5_17;
	add.s32 	%r342, %r338, %r347;
	neg.s32 	%r341, %r26;
$L__BB5_16:
	.pragma "nounroll";
	mul.wide.u32 	%rd134, %r342, 8;
	add.s64 	%rd135, %rd1, %rd134;
	ld.global.f64 	%fd234, [%rd135];
	add.f64 	%fd364, %fd364, %fd234;
	add.s32 	%r342, %r342, 640;
	add.s32 	%r341, %r341, 1;
	setp.ne.s32 	%p32, %r341, 0;
	@%p32 bra 	$L__BB5_16;
$L__BB5_17:
	setp.lt.u32 	%p33, %r6, 640;
	@%p33 bra 	$L__BB5_22;
	// begin inline asm
	mov.u32 %r278, %laneid;
	// end inline asm
	mov.b64 	%rd146, %fd364;
	mov.b64 	{%r280, %r285}, %rd146;
	mov.b32 	%r286, 1;
	mov.b32 	%r327, 31;
	mov.b32 	%r328, -1;
	// begin inline asm
	shfl.sync.down.b32 %r279, %r280, %r286, %r327, %r328;
	// end inline asm
	// begin inline asm
	shfl.sync.down.b32 %r284, %r285, %r286, %r327, %r328;
	// end inline asm
	mov.b64 	%rd147, {%r279, %r284};
	mov.b64 	%fd305, %rd147;
	setp.gt.s32 	%p61, %r278, 30;
	add.f64 	%fd306, %fd364, %fd305;
	selp.f64 	%fd307, %fd364, %fd306, %p61;
	mov.b64 	%rd148, %fd307;
	mov.b64 	{%r290, %r295}, %rd148;
	mov.b32 	%r296, 2;
	// begin inline asm
	shfl.sync.down.b32 %r289, %r290, %r296, %r327, %r328;
	// end inline asm
	// begin inline asm
	shfl.sync.down.b32 %r294, %r295, %r296, %r327, %r328;
	// end inline asm
	mov.b64 	%rd149, {%r289, %r294};
	mov.b64 	%fd308, %rd149;
	setp.gt.s32 	%p62, %r278, 29;
	add.f64 	%fd309, %fd307, %fd308;
	selp.f64 	%fd310, %fd307, %fd309, %p62;
	mov.b64 	%rd150, %fd310;
	mov.b64 	{%r300, %r305}, %rd150;
	mov.b32 	%r306, 4;
	// begin inline asm
	shfl.sync.down.b32 %r299, %r300, %r306, %r327, %r328;
	// end inline asm
	// begin inline asm
	shfl.sync.down.b32 %r304, %r305, %r306, %r327, %r328;
	// end inline asm
	mov.b64 	%rd151, {%r299, %r304};
	mov.b64 	%fd311, %rd151;
	setp.gt.s32 	%p63, %r278, 27;
	add.f64 	%fd312, %fd310, %fd311;
	selp.f64 	%fd313, %fd310, %fd312, %p63;
	mov.b64 	%rd152, %fd313;
	mov.b64 	{%r310, %r315}, %rd152;
	mov.b32 	%r316, 8;
	// begin inline asm
	shfl.sync.down.b32 %r309, %r310, %r316, %r327, %r328;
	// end inline asm
	// begin inline asm
	shfl.sync.down.b32 %r314, %r315, %r316, %r327, %r328;
	// end inline asm
	mov.b64 	%rd153, {%r309, %r314};
	mov.b64 	%fd314, %rd153;
	setp.gt.s32 	%p64, %r278, 23;
	add.f64 	%fd315, %fd313, %fd314;
	selp.f64 	%fd316, %fd313, %fd315, %p64;
	mov.b64 	%rd154, %fd316;
	mov.b64 	{%r320, %r325}, %rd154;
	mov.b32 	%r326, 16;
	// begin inline asm
	shfl.sync.down.b32 %r319, %r320, %r326, %r327, %r328;
	// end inline asm
	// begin inline asm
	shfl.sync.down.b32 %r324, %r325, %r326, %r327, %r328;
	// end inline asm
	mov.b64 	%rd155, {%r319, %r324};
	mov.b64 	%fd317, %rd155;
	setp.gt.s32 	%p65, %r278, 15;
	add.f64 	%fd16, %fd316, %fd317;
	selp.f64 	%fd375, %fd316, %fd16, %p65;
	setp.ne.s32 	%p66, %r278, 0;
	@%p66 bra 	$L__BB5_20;
	shr.u32 	%r329, %r7, 2;
	and.b32  	%r330, %r329, 248;
	mov.u32 	%r331, _ZZN3cub18CUB_300001_SM_10006detail6reduce18DeviceReduceKernelINS2_10policy_hubIdjN4cuda3std3__44plusIdEEE10Policy1000EN6thrust24THRUST_300001_SM_1000_NS6detail15normal_iteratorINSD_10device_ptrIdEEEEjS9_dNS7_10__identityEEEvT0_PT3_T1_NS0_13GridEvenShareISN_EET2_T4_E12temp_storage;
	add.s32 	%r332, %r331, %r330;
	st.shared.f64 	[%r332+24], %fd16;
$L__BB5_20:
	bar.sync 	0;
	setp.ne.s32 	%p67, %r7, 0;
	@%p67 bra 	$L__BB5_48;
	ld.shared.f64 	%fd318, [_ZZN3cub18CUB_300001_SM_10006detail6reduce18DeviceReduceKernelINS2_10policy_hubIdjN4cuda3std3__44plusIdEEE10Policy1000EN6thrust24THRUST_300001_SM_1000_NS6detail15normal_iteratorINSD_10device_ptrIdEEEEjS9_dNS7_10__identityEEEvT0_PT3_T1_NS0_13GridEvenShareISN_EET2_T4_E12temp_storage+32];
	add.f64 	%fd319, %fd375, %fd318;
	ld.shared.f64 	%fd320, [_ZZN3cub18CUB_300001_SM_10006detail6reduce18DeviceReduceKernelINS2_10policy_hubIdjN4cuda3std3__44plusIdEEE10Policy1000EN6thrust24THRUST_300001_SM_1000_NS6detail15normal_iteratorINSD_10device_ptrIdEEEEjS9_dNS7_10__identityEEEvT0_PT3_T1_NS0_13GridEvenShareISN_EET2_T4_E12temp_storage+40];
	add.f64 	%fd321, %fd319, %fd320;
	ld.shared.f64 	%fd322, [_ZZN3cub18CUB_300001_SM_10006detail6reduce18DeviceReduceKernelINS2_10policy_hubIdjN4cuda3std3__44plusIdEEE10Policy1000EN6thrust24THRUST_300001_SM_1000_NS6detail15normal_iteratorINSD_10device_ptrIdEEEEjS9_dNS7_10__identityEEEvT0_PT3_T1_NS0_13GridEvenShareISN_EET2_T4_E12temp_storage+48];
	add.f64 	%fd323, %fd321, %fd322;
	ld.shared.f64 	%fd324, [_ZZN3cub18CUB_300001_SM_10006detail6reduce18DeviceReduceKernelINS2_10policy_hubIdjN4cuda3std3__44plusIdEEE10Policy1000EN6thrust24THRUST_300001_SM_1000_NS6detail15normal_iteratorINSD_10device_ptrIdEEEEjS9_dNS7_10__identityEEEvT0_PT3_T1_NS0_13GridEvenShareISN_EET2_T4_E12temp_storage+56];
	add.f64 	%fd325, %fd323, %fd324;
	ld.shared.f64 	%fd326, [_ZZN3cub18CUB_300001_SM_10006detail6reduce18DeviceReduceKernelINS2_10policy_hubIdjN4cuda3std3__44plusIdEEE10Policy1000EN6thrust24THRUST_300001_SM_1000_NS6detail15normal_iteratorINSD_10device_ptrIdEEEEjS9_dNS7_10__identityEEEvT0_PT3_T1_NS0_13GridEvenShareISN_EET2_T4_E12temp_storage+64];
	add.f64 	%fd327, %fd325, %fd326;
	ld.shared.f64 	%fd328, [_ZZN3cub18CUB_300001_SM_10006detail6reduce18DeviceReduceKernelINS2_10policy_hubIdjN4cuda3std3__44plusIdEEE10Policy1000EN6thrust24THRUST_300001_SM_1000_NS6detail15normal_iteratorINSD_10device_ptrIdEEEEjS9_dNS7_10__identityEEEvT0_PT3_T1_NS0_13GridEvenShareISN_EET2_T4_E12temp_storage+72];
	add.f64 	%fd329, %fd327, %fd328;
	ld.shared.f64 	%fd330, [_ZZN3cub18CUB_300001_SM_10006detail6reduce18DeviceReduceKernelINS2_10policy_hubIdjN4cuda3std3__44plusIdEEE10Policy1000EN6thrust24THRUST_300001_SM_1000_NS6detail15normal_iteratorINSD_10device_ptrIdEEEEjS9_dNS7_10__identityEEEvT0_PT3_T1_NS0_13GridEvenShareISN_EET2_T4_E12temp_storage+80];
	add.f64 	%fd331, %fd329, %fd330;
	ld.shared.f64 	%fd332, [_ZZN3cub18CUB_300001_SM_10006detail6reduce18DeviceReduceKernelINS2_10policy_hubIdjN4cuda3std3__44plusIdEEE10Policy1000EN6thrust24THRUST_300001_SM_1000_NS6detail15normal_iteratorINSD_10device_ptrIdEEEEjS9_dNS7_10__identityEEEvT0_PT3_T1_NS0_13GridEvenShareISN_EET2_T4_E12temp_storage+88];
	add.f64 	%fd333, %fd331, %fd332;
	ld.shared.f64 	%fd334, [_ZZN3cub18CUB_300001_SM_10006detail6reduce18DeviceReduceKernelINS2_10policy_hubIdjN4cuda3std3__44plusIdEEE10Policy1000EN6thrust24THRUST_300001_SM_1000_NS6detail15normal_iteratorINSD_10device_ptrIdEEEEjS9_dNS7_10__identityEEEvT0_PT3_T1_NS0_13GridEvenShareISN_EET2_T4_E12temp_storage+96];
	add.f64 	%fd335, %fd333, %fd334;
	ld.shared.f64 	%fd336, [_ZZN3cub18CUB_300001_SM_10006detail6reduce18DeviceReduceKernelINS2_10policy_hubIdjN4cuda3std3__44plusIdEEE10Policy1000EN6thrust24THRUST_300001_SM_1000_NS6detail15normal_iteratorINSD_10device_ptrIdEEEEjS9_dNS7_10__identityEEEvT0_PT3_T1_NS0_13GridEvenShareISN_EET2_T4_E12temp_storage+104];
	add.f64 	%fd337, %fd335, %fd336;
	ld.shared.f64 	%fd338, [_ZZN3cub18CUB_300001_SM_10006detail6reduce18DeviceReduceKernelINS2_10policy_hubIdjN4cuda3std3__44plusIdEEE10Policy1000EN6thrust24THRUST_300001_SM_1000_NS6detail15normal_iteratorINSD_10device_ptrIdEEEEjS9_dNS7_10__identityEEEvT0_PT3_T1_NS0_13GridEvenShareISN_EET2_T4_E12temp_storage+112];
	add.f64 	%fd339, %fd337, %fd338;
	ld.shared.f64 	%fd340, [_ZZN3cub18CUB_300001_SM_10006detail6reduce18DeviceReduceKernelINS2_10policy_hubIdjN4cuda3std3__44plusIdEEE10Policy1000EN6thrust24THRUST_300001_SM_1000_NS6detail15normal_iteratorINSD_10device_ptrIdEEEEjS9_dNS7_10__identityEEEvT0_PT3_T1_NS0_13GridEvenShareISN_EET2_T4_E12temp_storage+120];
	add.f64 	%fd341, %fd339, %fd340;
	ld.shared.f64 	%fd342, [_ZZN3cub18CUB_300001_SM_10006detail6reduce18DeviceReduceKernelINS2_10policy_hubIdjN4cuda3std3__44plusIdEEE10Policy1000EN6thrust24THRUST_300001_SM_1000_NS6detail15normal_iteratorINSD_10device_ptrIdEEEEjS9_dNS7_10__identityEEEvT0_PT3_T1_NS0_13GridEvenShareISN_EET2_T4_E12temp_storage+128];
	add.f64 	%fd343, %fd341, %fd342;
	ld.shared.f64 	%fd344, [_ZZN3cub18CUB_300001_SM_10006detail6reduce18DeviceReduceKernelINS2_10policy_hubIdjN4cuda3std3__44plusIdEEE10Policy1000EN6thrust24THRUST_300001_SM_1000_NS6detail15normal_iteratorINSD_10device_ptrIdEEEEjS9_dNS7_10__identityEEEvT0_PT3_T1_NS0_13GridEvenShareISN_EET2_T4_E12temp_storage+136];
	add.f64 	%fd345, %fd343, %fd344;
	ld.shared.f64 	%fd346, [_ZZN3cub18CUB_300001_SM_10006detail6reduce18DeviceReduceKernelINS2_10policy_hubIdjN4cuda3std3__44plusIdEEE10Policy1000EN6thrust24THRUST_300001_SM_1000_NS6detail15normal_iteratorINSD_10device_ptrIdEEEEjS9_dNS7_10__identityEEEvT0_PT3_T1_NS0_13GridEvenShareISN_EET2_T4_E12temp_storage+144];
	add.f64 	%fd347, %fd345, %fd346;
	ld.shared.f64 	%fd348, [_ZZN3cub18CUB_300001_SM_10006detail6reduce18DeviceReduceKernelINS2_10policy_hubIdjN4cuda3std3__44plusIdEEE10Policy1000EN6thrust24THRUST_300001_SM_1000_NS6detail15normal_iteratorINSD_10device_ptrIdEEEEjS9_dNS7_10__identityEEEvT0_PT3_T1_NS0_13GridEvenShareISN_EET2_T4_E12temp_storage+152];
	add.f64 	%fd349, %fd347, %fd348;
	ld.shared.f64 	%fd350, [_ZZN3cub18CUB_300001_SM_10006detail6reduce18DeviceReduceKernelINS2_10policy_hubIdjN4cuda3std3__44plusIdEEE10Policy1000EN6thrust24THRUST_300001_SM_1000_NS6detail15normal_iteratorINSD_10device_ptrIdEEEEjS9_dNS7_10__identityEEEvT0_PT3_T1_NS0_13GridEvenShareISN_EET2_T4_E12temp_storage+160];
	add.f64 	%fd351, %fd349, %fd350;
	ld.shared.f64 	%fd352, [_ZZN3cub18CUB_300001_SM_10006detail6reduce18DeviceReduceKernelINS2_10policy_hubIdjN4cuda3std3__44plusIdEEE10Policy1000EN6thrust24THRUST_300001_SM_1000_NS6detail15normal_iteratorINSD_10device_ptrIdEEEEjS9_dNS7_10__identityEEEvT0_PT3_T1_NS0_13GridEvenShareISN_EET2_T4_E12temp_storage+168];
	add.f64 	%fd353, %fd351, %fd352;
	ld.shared.f64 	%fd354, [_ZZN3cub18CUB_300001_SM_10006detail6reduce18DeviceReduceKernelINS2_10policy_hubIdjN4cuda3std3__44plusIdEEE10Policy1000EN6thrust24THRUST_300001_SM_1000_NS6detail15normal_iteratorINSD_10device_ptrIdEEEEjS9_dNS7_10__identityEEEvT0_PT3_T1_NS0_13GridEvenShareISN_EET2_T4_E12temp_storage+176];
	add.f64 	%fd375, %fd353, %fd354;
	bra.uni 	$L__BB5_48;
$L__BB5_22:
	// begin inline asm
	mov.u32 %r215, %laneid;
	// end inline asm
	and.b32  	%r266, %r7, 992;
	add.s32 	%r267, %r266, 32;
	setp.gt.u32 	%p34, %r267, %r6;
	not.b32 	%r268, %r266;
	add.s32 	%r269, %r6, %r268;
	selp.b32 	%r264, %r269, 31, %p34;
	mov.b64 	%rd136, %fd364;
	mov.b64 	{%r217, %r222}, %rd136;
	mov.b32 	%r223, 1;
	mov.b32 	%r265, -1;
	// begin inline asm
	shfl.sync.down.b32 %r216, %r217, %r223, %r264, %r265;
	// end inline asm
	// begin inline asm
	shfl.sync.down.b32 %r221, %r222, %r223, %r264, %r265;
	// end inline asm
	mov.b64 	%rd137, {%r216, %r221};
	mov.b64 	%fd235, %rd137;
	setp.lt.s32 	%p35, %r215, %r264;
	add.f64 	%fd236, %fd364, %fd235;
	selp.f64 	%fd237, %fd236, %fd364, %p35;
	mov.b64 	%rd138, %fd237;
	mov.b64 	{%r227, %r232}, %rd138;
	mov.b32 	%r233, 2;
	// begin inline asm
	shfl.sync.down.b32 %r226, %r227, %r233, %r264, %r265;
	// end inline asm
	// begin inline asm
	shfl.sync.down.b32 %r231, %r232, %r233, %r264, %r265;
	// end inline asm
	mov.b64 	%rd139, {%r226, %r231};
	mov.b64 	%fd238, %rd139;
	add.s32 	%r270, %r215, 2;
	setp.gt.s32 	%p36, %r270, %r264;
	add.f64 	%fd239, %fd237, %fd238;
	selp.f64 	%fd240, %fd237, %fd239, %p36;
	mov.b64 	%rd140, %fd240;
	mov.b64 	{%r237, %r242}, %rd140;
	mov.b32 	%r243, 4;
	// begin inline asm
	shfl.sync.down.b32 %r236, %r237, %r243, %r264, %r265;
	// end inline asm
	// begin inline asm
	shfl.sync.down.b32 %r241, %r242, %r243, %r264, %r265;
	// end inline asm
	mov.b64 	%rd141, {%r236, %r241};
	mov.b64 	%fd241, %rd141;
	add.s32 	%r271, %r215, 4;
	setp.gt.s32 	%p37, %r271, %r264;
	add.f64 	%fd242, %fd240, %fd241;
	selp.f64 	%fd243, %fd240, %fd242, %p37;
	mov.b64 	%rd142, %fd243;
	mov.b64 	{%r247, %r252}, %rd142;
	mov.b32 	%r253, 8;
	// begin inline asm
	shfl.sync.down.b32 %r246, %r247, %r253, %r264, %r265;
	// end inline asm
	// begin inline asm
	shfl.sync.down.b32 %r251, %r252, %r253, %r264, %r265;
	// end inline asm
	mov.b64 	%rd143, {%r246, %r251};
	mov.b64 	%fd244, %rd143;
	add.s32 	%r272, %r215, 8;
	setp.gt.s32 	%p38, %r272, %r264;
	add.f64 	%fd245, %fd243, %fd244;
	selp.f64 	%fd246, %fd243, %fd245, %p38;
	mov.b64 	%rd144, %fd246;
	mov.b64 	{%r257, %r262}, %rd144;
	mov.b32 	%r263, 16;
	// begin inline asm
	shfl.sync.down.b32 %r256, %r257, %r263, %r264, %r265;
	// end inline asm
	// begin inline asm
	shfl.sync.down.b32 %r261, %r262, %r263, %r264, %r265;
	// end inline asm
	mov.b64 	%rd145, {%r256, %r261};
	mov.b64 	%fd247, %rd145;
	add.s32 	%r273, %r215, 16;
	setp.gt.s32 	%p39, %r273, %r264;
	add.f64 	%fd248, %fd246, %fd247;
	selp.f64 	%fd375, %fd246, %fd248, %p39;
	setp.ne.s32 	%p40, %r215, 0;
	@%p40 bra 	$L__BB5_24;
	shr.u32 	%r274, %r7, 2;
	and.b32  	%r275, %r274, 248;
	mov.u32 	%r276, _ZZN3cub18CUB_300001_SM_10006detail6reduce18DeviceReduceKernelINS2_10policy_hubIdjN4cuda3std3__44plusIdEEE10Policy1000EN6thrust24THRUST_300001_SM_1000_NS6detail15normal_iteratorINSD_10device_ptrIdEEEEjS9_dNS7_10__identityEEEvT0_PT3_T1_NS0_13GridEvenShareISN_EET2_T4_E12temp_storage;
	add.s32 	%r277, %r276, %r275;
	st.shared.f64 	[%r277+24], %fd375;
$L__BB5_24:
	bar.sync 	0;
	setp.ne.s32 	%p41, %r7, 0;
	@%p41 bra 	$L__BB5_48;
	setp.gt.u32 	%p42, %r6, 32;
	ld.shared.f64 	%fd249, [_ZZN3cub18CUB_300001_SM_10006detail6reduce18DeviceReduceKernelINS2_10policy_hubIdjN4cuda3std3__44plusIdEEE10Policy1000EN6thrust24THRUST_300001_SM_1000_NS6detail15normal_iteratorINSD_10device_ptrIdEEEEjS9_dNS7_10__identityEEEvT0_PT3_T1_NS0_13GridEvenShareISN_EET2_T4_E12temp_storage+32];
	add.f64 	%fd250, %fd375, %fd249;
	selp.f64 	%fd251, %fd250, %fd375, %p42;
	setp.gt.u32 	%p43, %r6, 64;
	ld.shared.f64 	%fd252, [_ZZN3cub18CUB_300001_SM_10006detail6reduce18DeviceReduceKernelINS2_10policy_hubIdjN4cuda3std3__44plusIdEEE10Policy1000EN6thrust24THRUST_300001_SM_1000_NS6detail15normal_iteratorINSD_10device_ptrIdEEEEjS9_dNS7_10__identityEEEvT0_PT3_T1_NS0_13GridEvenShareISN_EET2_T4_E12temp_storage+40];
	add.f64 	%fd253, %fd252, %fd251;
	selp.f64 	%fd254, %fd253, %fd251, %p43;
	setp.gt.u32 	%p44, %r6, 96;
	ld.shared.f64 	%fd255, [_ZZN3cub18CUB_300001_SM_10006detail6reduce18DeviceReduceKernelINS2_10policy_hubIdjN4cuda3std3__44plusIdEEE10Policy1000EN6thrust24THRUST_300001_SM_1000_NS6detail15normal_iteratorINSD_10device_ptrIdEEEEjS9_dNS7_10__identityEEEvT0_PT3_T1_NS0_13GridEvenShareISN_EET2_T4_E12temp_storage+48];
	add.f64 	%fd256, %fd255, %fd254;
	selp.f64 	%fd257, %fd256, %fd254, %p44;
	setp.gt.u32 	%p45, %r6, 128;
	ld.shared.f64 	%fd258, [_ZZN3cub18CUB_300001_SM_10006detail6reduce18DeviceReduceKernelINS2_10policy_hubIdjN4cuda3std3__44plusIdEEE10Policy1000EN6thrust24THRUST_300001_SM_1000_NS6detail15normal_iteratorINSD_10device_ptrIdEEEEjS9_dNS7_10__identityEEEvT0_PT3_T1_NS0_13GridEvenShareISN_EET2_T4_E12temp_storage+56];
	add.f64 	%fd259, %fd258, %fd257;
	selp.f64 	%fd260, %fd259, %fd257, %p45;
	setp.gt.u32 	%p46, %r6, 160;
	ld.shared.f64 	%fd261, [_ZZN3cub18CUB_300001_SM_10006detail6reduce18DeviceReduceKernelINS2_10policy_hubIdjN4cuda3std3__44plusIdEEE10Policy1000EN6thrust24THRUST_300001_SM_1000_NS6detail15normal_iteratorINSD_10device_ptrIdEEEEjS9_dNS7_10__identityEEEvT0_PT3_T1_NS0_13GridEvenShareISN_EET2_T4_E12temp_storage+64];
	add.f64 	%fd262, %fd261, %fd260;
	selp.f64 	%fd263, %fd262, %fd260, %p46;
	setp.gt.u32 	%p47, %r6, 192;
	ld.shared.f64 	%fd264, [_ZZN3cub18CUB_300001_SM_10006detail6reduce18DeviceReduceKernelINS2_10policy_hubIdjN4cuda3std3__44plusIdEEE10Policy1000EN6thrust24THRUST_300001_SM_1000_NS6detail15normal_iteratorINSD_10device_ptrIdEEEEjS9_dNS7_10__identityEEEvT0_PT3_T1_NS0_13GridEvenShareISN_EET2_T4_E12temp_storage+72];
	add.f64 	%fd265, %fd264, %fd263;
	selp.f64 	%fd266, %fd265, %fd263, %p47;
	setp.gt.u32 	%p48, %r6, 224;
	ld.shared.f64 	%fd267, [_ZZN3cub18CUB_300001_SM_10006detail6reduce18DeviceReduceKernelINS2_10policy_hubIdjN4cuda3std3__44plusIdEEE10Policy1000EN6thrust24THRUST_300001_SM_1000_NS6detail15normal_iteratorINSD_10device_ptrIdEEEEjS9_dNS7_10__identityEEEvT0_PT3_T1_NS0_13GridEvenShareISN_EET2_T4_E12temp_storage+80];
	add.f64 	%fd268, %fd267, %fd266;
	selp.f64 	%fd269, %fd268, %fd266, %p48;
	setp.gt.u32 	%p49, %r6, 256;
	ld.shared.f64 	%fd270, [_ZZN3cub18CUB_300001_SM_10006detail6reduce18DeviceReduceKernelINS2_10policy_hubIdjN4cuda3std3__44plusIdEEE10Policy1000EN6thrust24THRUST_300001_SM_1000_NS6detail15normal_iteratorINSD_10device_ptrIdEEEEjS9_dNS7_10__identityEEEvT0_PT3_T1_NS0_13GridEvenShareISN_EET2_T4_E12temp_storage+88];
	add.f64 	%fd271, %fd270, %fd269;
	selp.f64 	%fd272, %fd271, %fd269, %p49;
	setp.gt.u32 	%p50, %r6, 288;
	ld.shared.f64 	%fd273, [_ZZN3cub18CUB_300001_SM_10006detail6reduce18DeviceReduceKernelINS2_10policy_hubIdjN4cuda3std3__44plusIdEEE10Policy1000EN6thrust24THRUST_300001_SM_1000_NS6detail15normal_iteratorINSD_10device_ptrIdEEEEjS9_dNS7_10__identityEEEvT0_PT3_T1_NS0_13GridEvenShareISN_EET2_T4_E12temp_storage+96];
	add.f64 	%fd274, %fd273, %fd272;
	selp.f64 	%fd275, %fd274, %fd272, %p50;
	setp.gt.u32 	%p51, %r6, 320;
	ld.shared.f64 	%fd276, [_ZZN3cub18CUB_300001_SM_10006detail6reduce18DeviceReduceKernelINS2_10policy_hubIdjN4cuda3std3__44plusIdEEE10Policy1000EN6thrust24THRUST_300001_SM_1000_NS6detail15normal_iteratorINSD_10device_ptrIdEEEEjS9_dNS7_10__identityEEEvT0_PT3_T1_NS0_13GridEvenShareISN_EET2_T4_E12temp_storage+104];
	add.f64 	%fd277, %fd276, %fd275;
	selp.f64 	%fd278, %fd277, %fd275, %p51;
	setp.gt.u32 	%p52, %r6, 352;
	ld.shared.f64 	%fd279, [_ZZN3cub18CUB_300001_SM_10006detail6reduce18DeviceReduceKernelINS2_10policy_hubIdjN4cuda3std3__44plusIdEEE10Policy1000EN6thrust24THRUST_300001_SM_1000_NS6detail15normal_iteratorINSD_10device_ptrIdEEEEjS9_dNS7_10__identityEEEvT0_PT3_T1_NS0_13GridEvenShareISN_EET2_T4_E12temp_storage+112];
	add.f64 	%fd280, %fd279, %fd278;
	selp.f64 	%fd281, %fd280, %fd278, %p52;
	setp.gt.u32 	%p53, %r6, 384;
	ld.shared.f64 	%fd282, [_ZZN3cub18CUB_300001_SM_10006detail6reduce18DeviceReduceKernelINS2_10policy_hubIdjN4cuda3std3__44plusIdEEE10Policy1000EN6thrust24THRUST_300001_SM_1000_NS6detail15normal_iteratorINSD_10device_ptrIdEEEEjS9_dNS7_10__identityEEEvT0_PT3_T1_NS0_13GridEvenShareISN_EET2_T4_E12temp_storage+120];
	add.f64 	%fd283, %fd282, %fd281;
	selp.f64 	%fd284, %fd283, %fd281, %p53;
	setp.gt.u32 	%p54, %r6, 416;
	ld.shared.f64 	%fd285, [_ZZN3cub18CUB_300001_SM_10006detail6reduce18DeviceReduceKernelINS2_10policy_hubIdjN4cuda3std3__44plusIdEEE10Policy1000EN6thrust24THRUST_300001_SM_1000_NS6detail15normal_iteratorINSD_10device_ptrIdEEEEjS9_dNS7_10__identityEEEvT0_PT3_T1_NS0_13GridEvenShareISN_EET2_T4_E12temp_storage+128];
	add.f64 	%fd286, %fd285, %fd284;
	selp.f64 	%fd287, %fd286, %fd284, %p54;
	setp.gt.u32 	%p55, %r6, 448;
	ld.shared.f64 	%fd288, [_ZZN3cub18CUB_300001_SM_10006detail6reduce18DeviceReduceKernelINS2_10policy_hubIdjN4cuda3std3__44plusIdEEE10Policy1000EN6thrust24THRUST_300001_SM_1000_NS6detail15normal_iteratorINSD_10device_ptrIdEEEEjS9_dNS7_10__identityEEEvT0_PT3_T1_NS0_13GridEvenShareISN_EET2_T4_E12temp_storage+136];
	add.f64 	%fd289, %fd288, %fd287;
	selp.f64 	%fd290, %fd289, %fd287, %p55;
	setp.gt.u32 	%p56, %r6, 480;
	ld.shared.f64 	%fd291, [_ZZN3cub18CUB_300001_SM_10006detail6reduce18DeviceReduceKernelINS2_10policy_hubIdjN4cuda3std3__44plusIdEEE10Policy1000EN6thrust24THRUST_300001_SM_1000_NS6detail15normal_iteratorINSD_10device_ptrIdEEEEjS9_dNS7_10__identityEEEvT0_PT3_T1_NS0_13GridEvenShareISN_EET2_T4_E12temp_storage+144];
	add.f64 	%fd292, %fd291, %fd290;
	selp.f64 	%fd293, %fd292, %fd290, %p56;
	setp.gt.u32 	%p57, %r6, 512;
	ld.shared.f64 	%fd294, [_ZZN3cub18CUB_300001_SM_10006detail6reduce18DeviceReduceKernelINS2_10policy_hubIdjN4cuda3std3__44plusIdEEE10Policy1000EN6thrust24THRUST_300001_SM_1000_NS6detail15normal_iteratorINSD_10device_ptrIdEEEEjS9_dNS7_10__identityEEEvT0_PT3_T1_NS0_13GridEvenShareISN_EET2_T4_E12temp_storage+152];
	add.f64 	%fd295, %fd294, %fd293;
	selp.f64 	%fd296, %fd295, %fd293, %p57;
	setp.gt.u32 	%p58, %r6, 544;
	ld.shared.f64 	%fd297, [_ZZN3cub18CUB_300001_SM_10006detail6reduce18DeviceReduceKernelINS2_10policy_hubIdjN4cuda3std3__44plusIdEEE10Policy1000EN6thrust24THRUST_300001_SM_1000_NS6detail15normal_iteratorINSD_10device_ptrIdEEEEjS9_dNS7_10__identityEEEvT0_PT3_T1_NS0_13GridEvenShareISN_EET2_T4_E12temp_storage+160];
	add.f64 	%fd298, %fd297, %fd296;
	selp.f64 	%fd299, %fd298, %fd296, %p58;
	setp.gt.u32 	%p59, %r6, 576;
	ld.shared.f64 	%fd300, [_ZZN3cub18CUB_300001_SM_10006detail6reduce18DeviceReduceKernelINS2_10policy_hubIdjN4cuda3std3__44plusIdEEE10Policy1000EN6thrust24THRUST_300001_SM_1000_NS6detail15normal_iteratorINSD_10device_ptrIdEEEEjS9_dNS7_10__identityEEEvT0_PT3_T1_NS0_13GridEvenShareISN_EET2_T4_E12temp_storage+168];
	add.f64 	%fd301, %fd300, %fd299;
	selp.f64 	%fd302, %fd301, %fd299, %p59;
	setp.gt.u32 	%p60, %r6, 608;
	ld.shared.f64 	%fd303, [_ZZN3cub18CUB_300001_SM_10006detail6reduce18DeviceReduceKernelINS2_10policy_hubIdjN4cuda3std3__44plusIdEEE10Policy1000EN6thrust24THRUST_300001_SM_1000_NS6detail15normal_iteratorINSD_10device_ptrIdEEEEjS9_dNS7_10__identityEEEvT0_PT3_T1_NS0_13GridEvenShareISN_EET2_T4_E12temp_storage+176];
	add.f64 	%fd304, %fd303, %fd302;
	selp.f64 	%fd375, %fd304, %fd302, %p60;
	bra.uni 	$L__BB5_48;
$L__BB5_26:
	mov.u32 	%r35, %tid.x;
	add.s32 	%r72, %r347, %r35;
	mul.wide.u32 	%rd4, %r72, 8;
	add.s64 	%rd5, %rd1, %rd4;
	ld.global.f64 	%fd41, [%rd5];
	ld.global.f64 	%fd42, [%rd5+5120];
	ld.global.f64 	%fd43, [%rd5+10240];
	ld.global.f64 	%fd44, [%rd5+15360];
	ld.global.f64 	%fd45, [%rd5+20480];
	ld.global.f64 	%fd46, [%rd5+25600];
	ld.global.f64 	%fd47, [%rd5+30720];
	ld.global.f64 	%fd48, [%rd5+35840];
	add.f64 	%fd49, %fd41, %fd42;
	add.f64 	%fd50, %fd49, %fd43;
	add.f64 	%fd51, %fd50, %fd44;
	add.f64 	%fd52, %fd51, %fd45;
	add.f64 	%fd53, %fd52, %fd46;
	add.f64 	%fd54, %fd53, %fd47;
	add.f64 	%fd374, %fd54, %fd48;
	setp.lt.u32 	%p2, %r6, %r4;
	@%p2 bra 	$L__BB5_44;
	add.s32 	%r36, %r4, %r347;
	not.b32 	%r74, %r35;
	add.s32 	%r75, %r74, %r1;
	sub.s32 	%r76, %r75, %r4;
	sub.s32 	%r344, %r76, %r347;
	add.s32 	%r77, %r36, %r35;
	add.s32 	%r343, %r77, 5120;
	mov.b32 	%r346, 0;
	mov.u32 	%r345, %r36;
$L__BB5_28:
	mad.lo.s32 	%r347, %r2, 5120, %r347;
	add.s32 	%r78, %r1, -5120;
	setp.gt.u32 	%p3, %r347, %r78;
	@%p3 bra 	$L__BB5_30;
	add.s32 	%r79, %r35, %r347;
	mul.wide.u32 	%rd6, %r79, 8;
	add.s64 	%rd7, %rd1, %rd6;
	ld.global.f64 	%fd55, [%rd7];
	ld.global.f64 	%fd56, [%rd7+5120];
	ld.global.f64 	%fd57, [%rd7+10240];
	ld.global.f64 	%fd58, [%rd7+15360];
	ld.global.f64 	%fd59, [%rd7+20480];
	ld.global.f64 	%fd60, [%rd7+25600];
	ld.global.f64 	%fd61, [%rd7+30720];
	ld.global.f64 	%fd62, [%rd7+35840];
	add.f64 	%fd63, %fd374, %fd55;
	add.f64 	%fd64, %fd63, %fd56;
	add.f64 	%fd65, %fd64, %fd57;
	add.f64 	%fd66, %fd65, %fd58;
	add.f64 	%fd67, %fd66, %fd59;
	add.f64 	%fd68, %fd67, %fd60;
	add.f64 	%fd69, %fd68, %fd61;
	add.f64 	%fd374, %fd69, %fd62;
	sub.s32 	%r80, %r1, %r347;
	mul.lo.s32 	%r81, %r2, 5120;
	setp.lt.u32 	%p4, %r80, %r81;
	add.s32 	%r346, %r346, 1;
	add.s32 	%r345, %r345, %r81;
	sub.s32 	%r344, %r344, %r81;
	add.s32 	%r343, %r343, %r81;
	@%p4 bra 	$L__BB5_44;
	bra.uni 	$L__BB5_28;
$L__BB5_30:
	setp.le.u32 	%p5, %r1, %r347;
	sub.s32 	%r82, %r1, %r347;
	setp.ge.s32 	%p6, %r35, %r82;
	or.pred  	%p7, %p5, %p6;
	@%p7 bra 	$L__BB5_44;
	not.b32 	%r84, %r35;
	add.s32 	%r85, %r1, %r84;
	sub.s32 	%r86, %r85, %r36;
	mul.lo.s32 	%r87, %r2, %r346;
	mad.lo.s32 	%r88, %r87, -5120, %r86;
	mul.hi.u32 	%r89, %r88, -858993459;
	shr.u32 	%r90, %r89, 9;
	add.s32 	%r49, %r90, 1;
	and.b32  	%r50, %r49, 15;
	setp.lt.u32 	%p8, %r88, 9600;
	mov.u32 	%r352, %r35;
	@%p8 bra 	$L__BB5_35;
	or.b32  	%r350, %r35, 5120;
	mul.hi.u32 	%r91, %r344, -858993459;
	shr.u32 	%r92, %r91, 9;
	add.s32 	%r93, %r92, 1;
	and.b32  	%r94, %r93, 16777200;
	neg.s32 	%r348, %r94;
$L__BB5_33:
	.pragma "nounroll";
	add.s32 	%r95, %r343, -5120;
	mul.wide.u32 	%rd8, %r95, 8;
	add.s64 	%rd9, %rd1, %rd8;
	ld.global.f64 	%fd71, [%rd9];
	add.f64 	%fd72, %fd374, %fd71;
	add.s32 	%r96, %r343, -4480;
	mul.wide.u32 	%rd10, %r96, 8;
	add.s64 	%rd11, %rd1, %rd10;
	ld.global.f64 	%fd73, [%rd11];
	add.f64 	%fd74, %fd72, %fd73;
	add.s32 	%r97, %r343, -3840;
	mul.wide.u32 	%rd12, %r97, 8;
	add.s64 	%rd13, %rd1, %rd12;
	ld.global.f64 	%fd75, [%rd13];
	add.f64 	%fd76, %fd74, %fd75;
	add.s32 	%r98, %r343, -3200;
	mul.wide.u32 	%rd14, %r98, 8;
	add.s64 	%rd15, %rd1, %rd14;
	ld.global.f64 	%fd77, [%rd15];
	add.f64 	%fd78, %fd76, %fd77;
	add.s32 	%r99, %r343, -2560;
	mul.wide.u32 	%rd16, %r99, 8;
	add.s64 	%rd17, %rd1, %rd16;
	ld.global.f64 	%fd79, [%rd17];
	add.f64 	%fd80, %fd78, %fd79;
	add.s32 	%r100, %r343, -1920;
	mul.wide.u32 	%rd18, %r100, 8;
	add.s64 	%rd19, %rd1, %rd18;
	ld.global.f64 	%fd81, [%rd19];
	add.f64 	%fd82, %fd80, %fd81;
	add.s32 	%r101, %r343, -1280;
	mul.wide.u32 	%rd20, %r101, 8;
	add.s64 	%rd21, %rd1, %rd20;
	ld.global.f64 	%fd83, [%rd21];
	add.f64 	%fd84, %fd82, %fd83;
	add.s32 	%r102, %r343, 4480;
	add.s32 	%r103, %r343, -640;
	mul.wide.u32 	%rd22, %r103, 8;
	add.s64 	%rd23, %rd1, %rd22;
	ld.global.f64 	%fd85, [%rd23];
	add.f64 	%fd86, %fd84, %fd85;
	mul.wide.u32 	%rd24, %r343, 8;
	add.s64 	%rd25, %rd1, %rd24;
	ld.global.f64 	%fd87, [%rd25];
	add.f64 	%fd88, %fd86, %fd87;
	add.s32 	%r104, %r343, 640;
	mul.wide.u32 	%rd26, %r104, 8;
	add.s64 	%rd27, %rd1, %rd26;
	ld.global.f64 	%fd89, [%rd27];
	add.f64 	%fd90, %fd88, %fd89;
	add.s32 	%r105, %r343, 1280;
	mul.wide.u32 	%rd28, %r105, 8;
	add.s64 	%rd29, %rd1, %rd28;
	ld.global.f64 	%fd91, [%rd29];
	add.f64 	%fd92, %fd90, %fd91;
	add.s32 	%r106, %r343, 1920;
	mul.wide.u32 	%rd30, %r106, 8;
	add.s64 	%rd31, %rd1, %rd30;
	ld.global.f64 	%fd93, [%rd31];
	add.f64 	%fd94, %fd92, %fd93;
	add.s32 	%r107, %r343, 2560;
	mul.wide.u32 	%rd32, %r107, 8;
	add.s64 	%rd33, %rd1, %rd32;
	ld.global.f64 	%fd95, [%rd33];
	add.f64 	%fd96, %fd94, %fd95;
	add.s32 	%r108, %r343, 3200;
	mul.wide.u32 	%rd34, %r108, 8;
	add.s64 	%rd35, %rd1, %rd34;
	ld.global.f64 	%fd97, [%rd35];
	add.f64 	%fd98, %fd96, %fd97;
	add.s32 	%r109, %r343, 3840;
	mul.wide.u32 	%rd36, %r109, 8;
	add.s64 	%rd37, %rd1, %rd36;
	ld.global.f64 	%fd99, [%rd37];
	add.f64 	%fd100, %fd98, %fd99;
	mul.wide.u32 	%rd38, %r102, 8;
	add.s64 	%rd39, %rd1, %rd38;
	ld.global.f64 	%fd101, [%rd39];
	add.f64 	%fd374, %fd100, %fd101;
	add.s32 	%r350, %r350, 10240;
	add.s32 	%r343, %r343, 10240;
	add.s32 	%r348, %r348, 16;
	setp.ne.s32 	%p9, %r348, 0;
	@%p9 bra 	$L__BB5_33;
	add.s32 	%r352, %r350, -5120;
$L__BB5_35:
	setp.eq.s32 	%p10, %r50, 0;
	@%p10 bra 	$L__BB5_44;
	and.b32  	%r61, %r49, 7;
	setp.lt.u32 	%p11, %r50, 8;
	@%p11 bra 	$L__BB5_38;
	add.s32 	%r110, %r352, %r347;
	mul.wide.u32 	%rd40, %r110, 8;
	add.s64 	%rd41, %rd1, %rd40;
	ld.global.f64 	%fd103, [%rd41];
	add.f64 	%fd104, %fd374, %fd103;
	add.s32 	%r111, %r110, 640;
	mul.wide.u32 	%rd42, %r111, 8;
	add.s64 	%rd43, %rd1, %rd42;
	ld.global.f64 	%fd105, [%rd43];
	add.f64 	%fd106, %fd104, %fd105;
	add.s32 	%r112, %r110, 1280;
	mul.wide.u32 	%rd44, %r112, 8;
	add.s64 	%rd45, %rd1, %rd44;
	ld.global.f64 	%fd107, [%rd45];
	add.f64 	%fd108, %fd106, %fd107;
	add.s32 	%r113, %r110, 1920;
	mul.wide.u32 	%rd46, %r113, 8;
	add.s64 	%rd47, %rd1, %rd46;
	ld.global.f64 	%fd109, [%rd47];
	add.f64 	%fd110, %fd108, %fd109;
	add.s32 	%r114, %r110, 2560;
	mul.wide.u32 	%rd48, %r114, 8;
	add.s64 	%rd49, %rd1, %rd48;
	ld.global.f64 	%fd111, [%rd49];
	add.f64 	%fd112, %fd110, %fd111;
	add.s32 	%r115, %r110, 3200;
	mul.wide.u32 	%rd50, %r115, 8;
	add.s64 	%rd51, %rd1, %rd50;
	ld.global.f64 	%fd113, [%rd51];
	add.f64 	%fd114, %fd112, %fd113;
	add.s32 	%r116, %r110, 3840;
	mul.wide.u32 	%rd52, %r116, 8;
	add.s64 	%rd53, %rd1, %rd52;
	ld.global.f64 	%fd115, [%rd53];
	add.f64 	%fd116, %fd114, %fd115;
	add.s32 	%r117, %r110, 4480;
	mul.wide.u32 	%rd54, %r117, 8;
	add.s64 	%rd55, %rd1, %rd54;
	ld.global.f64 	%fd117, [%rd55];
	add.f64 	%fd374, %fd116, %fd117;
	add.s32 	%r352, %r352, 5120;
$L__BB5_38:
	setp.eq.s32 	%p12, %r61, 0;
	@%p12 bra 	$L__BB5_44;
	setp.lt.u32 	%p13, %r61, 4;
	@%p13 bra 	$L__BB5_41;
	add.s32 	%r118, %r352, %r347;
	mul.wide.u32 	%rd56, %r118, 8;
	add.s64 	%rd57, %rd1, %rd56;
	ld.global.f64 	%fd119, [%rd57];
	add.f64 	%fd120, %fd374, %fd119;
	add.s32 	%r119, %r118, 640;
	mul.wide.u32 	%rd58, %r119, 8;
	add.s64 	%rd59, %rd1, %rd58;
	ld.global.f64 	%fd121, [%rd59];
	add.f64 	%fd122, %fd120, %fd121;
	add.s32 	%r120, %r118, 1280;
	mul.wide.u32 	%rd60, %r120, 8;
	add.s64 	%rd61, %rd1, %rd60;
	ld.global.f64 	%fd123, [%rd61];
	add.f64 	%fd124, %fd122, %fd123;
	add.s32 	%r121, %r118, 1920;
	mul.wide.u32 	%rd62, %r121, 8;
	add.s64 	%rd63, %rd1, %rd62;
	ld.global.f64 	%fd125, [%rd63];
	add.f64 	%fd374, %fd124, %fd125;
	add.s32 	%r352, %r352, 2560;
$L__BB5_41:
	and.b32  	%r122, %r49, 3;
	setp.eq.s32 	%p14, %r122, 0;
	@%p14 bra 	$L__BB5_44;
	add.s32 	%r355, %r352, %r345;
	mul.hi.u32 	%r123, %r344, -858993459;
	cvt.u16.u32 	%rs1, %r123;
	shr.u16 	%rs2, %rs1, 9;
	add.s16 	%rs3, %rs2, 1;
	cvt.u32.u16 	%r124, %rs3;
	and.b32  	%r125, %r124, 3;
	neg.s32 	%r354, %r125;
$L__BB5_43:
	.pragma "nounroll";
	mul.wide.u32 	%rd64, %r355, 8;
	add.s64 	%rd65, %rd1, %rd64;
	ld.global.f64 	%fd126, [%rd65];
	add.f64 	%fd374, %fd374, %fd126;
	add.s32 	%r355, %r355, 640;
	add.s32 	%r354, %r354, 1;
	setp.ne.s32 	%p15, %r354, 0;
	@%p15 bra 	$L__BB5_43;
$L__BB5_44:
	// begin inline asm
	mov.u32 %r126, %laneid;
	// end inline asm
	mov.b64 	%rd66, %fd374;
	mov.b64 	{%r128, %r133}, %rd66;
	mov.b32 	%r134, 1;
	mov.b32 	%r175, 31;
	mov.b32 	%r176, -1;
	// begin inline asm
	shfl.sync.down.b32 %r127, %r128, %r134, %r175, %r176;
	// end inline asm
	// begin inline asm
	shfl.sync.down.b32 %r132, %r133, %r134, %r175, %r176;
	// end inline asm
	mov.b64 	%rd67, {%r127, %r132};
	mov.b64 	%fd127, %rd67;
	setp.gt.s32 	%p16, %r126, 30;
	add.f64 	%fd128, %fd374, %fd127;
	selp.f64 	%fd129, %fd374, %fd128, %p16;
	mov.b64 	%rd68, %fd129;
	mov.b64 	{%r138, %r143}, %rd68;
	mov.b32 	%r144, 2;
	// begin inline asm
	shfl.sync.down.b32 %r137, %r138, %r144, %r175, %r176;
	// end inline asm
	// begin inline asm
	shfl.sync.down.b32 %r142, %r143, %r144, %r175, %r176;
	// end inline asm
	mov.b64 	%rd69, {%r137, %r142};
	mov.b64 	%fd130, %rd69;
	setp.gt.s32 	%p17, %r126, 29;
	add.f64 	%fd131, %fd129, %fd130;
	selp.f64 	%fd132, %fd129, %fd131, %p17;
	mov.b64 	%rd70, %fd132;
	mov.b64 	{%r148, %r153}, %rd70;
	mov.b32 	%r154, 4;
	// begin inline asm
	shfl.sync.down.b32 %r147, %r148, %r154, %r175, %r176;
	// end inline asm
	// begin inline asm
	shfl.sync.down.b32 %r152, %r153, %r154, %r175, %r176;
	// end inline asm
	mov.b64 	%rd71, {%r147, %r152};
	mov.b64 	%fd133, %rd71;
	setp.gt.s32 	%p18, %r126, 27;
	add.f64 	%fd134, %fd132, %fd133;
	selp.f64 	%fd135, %fd132, %fd134, %p18;
	mov.b64 	%rd72, %fd135;
	mov.b64 	{%r158, %r163}, %rd72;
	mov.b32 	%r164, 8;
	// begin inline asm
	shfl.sync.down.b32 %r157, %r158, %r164, %r175, %r176;
	// end inline asm
	// begin inline asm
	shfl.sync.down.b32 %r162, %r163, %r164, %r175, %r176;
	// end inline asm
	mov.b64 	%rd73, {%r157, %r162};
	mov.b64 	%fd136, %rd73;
	setp.gt.s32 	%p19, %r126, 23;
	add.f64 	%fd137, %fd135, %fd136;
	selp.f64 	%fd138, %fd135, %fd137, %p19;
	mov.b64 	%rd74, %fd138;
	mov.b64 	{%r168, %r173}, %rd74;
	mov.b32 	%r174, 16;
	// begin inline asm
	shfl.sync.down.b32 %r167, %r168, %r174, %r175, %r176;
	// end inline asm
	// begin inline asm
	shfl.sync.down.b32 %r172, %r173, %r174, %r175, %r176;
	// end inline asm
	mov.b64 	%rd75, {%r167, %r172};
	mov.b64 	%fd139, %rd75;
	setp.gt.s32 	%p20, %r126, 15;
	add.f64 	%fd37, %fd138, %fd139;
	selp.f64 	%fd375, %fd138, %fd37, %p20;
	setp.ne.s32 	%p21, %r126, 0;
	@%p21 bra 	$L__BB5_46;
	shr.u32 	%r177, %r35, 2;
	and.b32  	%r178, %r177, 248;
	mov.u32 	%r179, _ZZN3cub18CUB_300001_SM_10006detail6reduce18DeviceReduceKernelINS2_10policy_hubIdjN4cuda3std3__44plusIdEEE10Policy1000EN6thrust24THRUST_300001_SM_1000_NS6detail15normal_iteratorINSD_10device_ptrIdEEEEjS9_dNS7_10__identityEEEvT0_PT3_T1_NS0_13GridEvenShareISN_EET2_T4_E12temp_storage;
	add.s32 	%r180, %r179, %r178;
	st.shared.f64 	[%r180+24], %fd37;
$L__BB5_46:
	bar.sync 	0;
	setp.ne.s32 	%p22, %r35, 0;
	@%p22 bra 	$L__BB5_48;
	ld.shared.f64 	%fd140, [_ZZN3cub18CUB_300001_SM_10006detail6reduce18DeviceReduceKernelINS2_10policy_hubIdjN4cuda3std3__44plusIdEEE10Policy1000EN6thrust24THRUST_300001_SM_1000_NS6detail15normal_iteratorINSD_10device_ptrIdEEEEjS9_dNS7_10__identityEEEvT0_PT3_T1_NS0_13GridEvenShareISN_EET2_T4_E12temp_storage+32];
	add.f64 	%fd141, %fd375, %fd140;
	ld.shared.f64 	%fd142, [_ZZN3cub18CUB_300001_SM_10006detail6reduce18DeviceReduceKernelINS2_10policy_hubIdjN4cuda3std3__44plusIdEEE10Policy1000EN6thrust24THRUST_300001_SM_1000_NS6detail15normal_iteratorINSD_10device_ptrIdEEEEjS9_dNS7_10__identityEEEvT0_PT3_T1_NS0_13GridEvenShareISN_EET2_T4_E12temp_storage+40];
	add.f64 	%fd143, %fd141, %fd142;
	ld.shared.f64 	%fd144, [_ZZN3cub18CUB_300001_SM_10006detail6reduce18DeviceReduceKernelINS2_10policy_hubIdjN4cuda3std3__44plusIdEEE10Policy1000EN6thrust24THRUST_300001_SM_1000_NS6detail15normal_iteratorINSD_10device_ptrIdEEEEjS9_dNS7_10__identityEEEvT0_PT3_T1_NS0_13GridEvenShareISN_EET2_T4_E12temp_storage+48];
	add.f64 	%fd145, %fd143, %fd144;
	ld.shared.f64 	%fd146, [_ZZN3cub18CUB_300001_SM_10006detail6reduce18DeviceReduceKernelINS2_10policy_hubIdjN4cuda3std3__44plusIdEEE10Policy1000EN6thrust24THRUST_300001_SM_1000_NS6detail15normal_iteratorINSD_10device_ptrIdEEEEjS9_dNS7_10__identityEEEvT0_PT3_T1_NS0_13GridEvenShareISN_EET2_T4_E12temp_storage+56];
	add.f64 	%fd147, %fd145, %fd146;
	ld.shared.f64 	%fd148, [_ZZN3cub18CUB_300001_SM_10006detail6reduce18DeviceReduceKernelINS2_10policy_hubIdjN4cuda3std3__44plusIdEEE10Policy1000EN6thrust24THRUST_300001_SM_1000_NS6detail15normal_iteratorINSD_10device_ptrIdEEEEjS9_dNS7_10__identityEEEvT0_PT3_T1_NS0_13GridEvenShareISN_EET2_T4_E12temp_storage+64];
	add.f64 	%fd149, %fd147, %fd148;
	ld.shared.f64 	%fd150, [_ZZN3cub18CUB_300001_SM_10006detail6reduce18DeviceReduceKernelINS2_10policy_hubIdjN4cuda3std3__44plusIdEEE10Policy1000EN6thrust24THRUST_300001_SM_1000_NS6detail15normal_iteratorINSD_10device_ptrIdEEEEjS9_dNS7_10__identityEEEvT0_PT3_T1_NS0_13GridEvenShareISN_EET2_T4_E12temp_storage+72];
	add.f64 	%fd151, %fd149, %fd150;
	ld.shared.f64 	%fd152, [_ZZN3cub18CUB_300001_SM_10006detail6reduce18DeviceReduceKernelINS2_10policy_hubIdjN4cuda3std3__44plusIdEEE10Policy1000EN6thrust24THRUST_300001_SM_1000_NS6detail15normal_iteratorINSD_10device_ptrIdEEEEjS9_dNS7_10__identityEEEvT0_PT3_T1_NS0_13GridEvenShareISN_EET2_T4_E12temp_storage+80];
	add.f64 	%fd153, %fd151, %fd152;
	ld.shared.f64 	%fd154, [_ZZN3cub18CUB_300001_SM_10006detail6reduce18DeviceReduceKernelINS2_10policy_hubIdjN4cuda3std3__44plusIdEEE10Policy1000EN6thrust24THRUST_300001_SM_1000_NS6detail15normal_iteratorINSD_10device_ptrIdEEEEjS9_dNS7_10__identityEEEvT0_PT3_T1_NS0_13GridEvenShareISN_EET2_T4_E12temp_storage+88];
	add.f64 	%fd155, %fd153, %fd154;
	ld.shared.f64 	%fd156, [_ZZN3cub18CUB_300001_SM_10006detail6reduce18DeviceReduceKernelINS2_10policy_hubIdjN4cuda3std3__44plusIdEEE10Policy1000EN6thrust24THRUST_300001_SM_1000_NS6detail15normal_iteratorINSD_10device_ptrIdEEEEjS9_dNS7_10__identityEEEvT0_PT3_T1_NS0_13GridEvenShareISN_EET2_T4_E12temp_storage+96];
	add.f64 	%fd157, %fd155, %fd156;
	ld.shared.f64 	%fd158, [_ZZN3cub18CUB_300001_SM_10006detail6reduce18DeviceReduceKernelINS2_10policy_hubIdjN4cuda3std3__44plusIdEEE10Policy1000EN6thrust24THRUST_300001_SM_1000_NS6detail15normal_iteratorINSD_10device_ptrIdEEEEjS9_dNS7_10__identityEEEvT0_PT3_T1_NS0_13GridEvenShareISN_EET2_T4_E12temp_storage+104];
	add.f64 	%fd159, %fd157, %fd158;
	ld.shared.f64 	%fd160, [_ZZN3cub18CUB_300001_SM_10006detail6reduce18DeviceReduceKernelINS2_10policy_hubIdjN4cuda3std3__44plusIdEEE10Policy1000EN6thrust24THRUST_300001_SM_1000_NS6detail15normal_iteratorINSD_10device_ptrIdEEEEjS9_dNS7_10__identityEEEvT0_PT3_T1_NS0_13GridEvenShareISN_EET2_T4_E12temp_storage+112];
	add.f64 	%fd161, %fd159, %fd160;
	ld.shared.f64 	%fd162, [_ZZN3cub18CUB_300001_SM_10006detail6reduce18DeviceReduceKernelINS2_10policy_hubIdjN4cuda3std3__44plusIdEEE10Policy1000EN6thrust24THRUST_300001_SM_1000_NS6detail15normal_iteratorINSD_10device_ptrIdEEEEjS9_dNS7_10__identityEEEvT0_PT3_T1_NS0_13GridEvenShareISN_EET2_T4_E12temp_storage+120];
	add.f64 	%fd163, %fd161, %fd162;
	ld.shared.f64 	%fd164, [_ZZN3cub18CUB_300001_SM_10006detail6reduce18DeviceReduceKernelINS2_10policy_hubIdjN4cuda3std3__44plusIdEEE10Policy1000EN6thrust24THRUST_300001_SM_1000_NS6detail15normal_iteratorINSD_10device_ptrIdEEEEjS9_dNS7_10__identityEEEvT0_PT3_T1_NS0_13GridEvenShareISN_EET2_T4_E12temp_storage+128];
	add.f64 	%fd165, %fd163, %fd164;
	ld.shared.f64 	%fd166, [_ZZN3cub18CUB_300001_SM_10006detail6reduce18DeviceReduceKernelINS2_10policy_hubIdjN4cuda3std3__44plusIdEEE10Policy1000EN6thrust24THRUST_300001_SM_1000_NS6detail15normal_iteratorINSD_10device_ptrIdEEEEjS9_dNS7_10__identityEEEvT0_PT3_T1_NS0_13GridEvenShareISN_EET2_T4_E12temp_storage+136];
	add.f64 	%fd167, %fd165, %fd166;
	ld.shared.f64 	%fd168, [_ZZN3cub18CUB_300001_SM_10006detail6reduce18DeviceReduceKernelINS2_10policy_hubIdjN4cuda3std3__44plusIdEEE10Policy1000EN6thrust24THRUST_300001_SM_1000_NS6detail15normal_iteratorINSD_10device_ptrIdEEEEjS9_dNS7_10__identityEEEvT0_PT3_T1_NS0_13GridEvenShareISN_EET2_T4_E12temp_storage+144];
	add.f64 	%fd169, %fd167, %fd168;
	ld.shared.f64 	%fd170, [_ZZN3cub18CUB_300001_SM_10006detail6reduce18DeviceReduceKernelINS2_10policy_hubIdjN4cuda3std3__44plusIdEEE10Policy1000EN6thrust24THRUST_300001_SM_1000_NS6detail15normal_iteratorINSD_10device_ptrIdEEEEjS9_dNS7_10__identityEEEvT0_PT3_T1_NS0_13GridEvenShareISN_EET2_T4_E12temp_storage+152];
	add.f64 	%fd171, %fd169, %fd170;
	ld.shared.f64 	%fd172, [_ZZN3cub18CUB_300001_SM_10006detail6reduce18DeviceReduceKernelINS2_10policy_hubIdjN4cuda3std3__44plusIdEEE10Policy1000EN6thrust24THRUST_300001_SM_1000_NS6detail15normal_iteratorINSD_10device_ptrIdEEEEjS9_dNS7_10__identityEEEvT0_PT3_T1_NS0_13GridEvenShareISN_EET2_T4_E12temp_storage+160];
	add.f64 	%fd173, %fd171, %fd172;
	ld.shared.f64 	%fd174, [_ZZN3cub18CUB_300001_SM_10006detail6reduce18DeviceReduceKernelINS2_10policy_hubIdjN4cuda3std3__44plusIdEEE10Policy1000EN6thrust24THRUST_300001_SM_1000_NS6detail15normal_iteratorINSD_10device_ptrIdEEEEjS9_dNS7_10__identityEEEvT0_PT3_T1_NS0_13GridEvenShareISN_EET2_T4_E12temp_storage+168];
	add.f64 	%fd175, %fd173, %fd174;
	ld.shared.f64 	%fd176, [_ZZN3cub18CUB_300001_SM_10006detail6reduce18DeviceReduceKernelINS2_10policy_hubIdjN4cuda3std3__44plusIdEEE10Policy1000EN6thrust24THRUST_300001_SM_1000_NS6detail15normal_iteratorINSD_10device_ptrIdEEEEjS9_dNS7_10__identityEEEvT0_PT3_T1_NS0_13GridEvenShareISN_EET2_T4_E12temp_storage+176];
	add.f64 	%fd375, %fd175, %fd176;
$L__BB5_48:
	mov.u32 	%r333, %tid.x;
	setp.ne.s32 	%p68, %r333, 0;
	@%p68 bra 	$L__BB5_50;
	ld.param.u64 	%rd159, [_ZN3cub18CUB_300001_SM_10006detail6reduce18DeviceReduceKernelINS2_10policy_hubIdjN4cuda3std3__44plusIdEEE10Policy1000EN6thrust24THRUST_300001_SM_1000_NS6detail15normal_iteratorINSD_10device_ptrIdEEEEjS9_dNS7_10__identityEEEvT0_PT3_T1_NS0_13GridEvenShareISN_EET2_T4__param_1];
	cvta.to.global.u64 	%rd156, %rd159;
	mul.wide.u32 	%rd157, %r3, 8;
	add.s64 	%rd158, %rd156, %rd157;
	st.global.f64 	[%rd158], %fd375;
$L__BB5_50:
	ret;

}
	// .globl	_ZN3cub18CUB_300001_SM_10006detail6reduce28DeviceReduceSingleTileKernelINS2_10policy_hubIdjN4cuda3std3__44plusIdEEE10Policy1000EPdSC_iS9_ddNS7_10__identityEEEvT0_T1_T2_T3_T4_T6_
.visible .entry _ZN3cub18CUB_300001_SM_10006detail6reduce28DeviceReduceSingleTileKernelINS2_10policy_hubIdjN4cuda3std3__44plusIdEEE10Policy1000EPdSC_iS9_ddNS7_10__identityEEEvT0_T1_T2_T3_T4_T6_(
	.param .u64 .ptr .align 1 _ZN3cub18CUB_300001_SM_10006detail6reduce28DeviceReduceSingleTileKernelINS2_10policy_hubIdjN4cuda3std3__44plusIdEEE10Policy1000EPdSC_iS9_ddNS7_10__identityEEEvT0_T1_T2_T3_T4_T6__param_0,
	.param .u64 .ptr .align 1 _ZN3cub18CUB_300001_SM_10006detail6reduce28DeviceReduceSingleTileKernelINS2_10policy_hubIdjN4cuda3std3__44plusIdEEE10Policy1000EPdSC_iS9_ddNS7_10__identityEEEvT0_T1_T2_T3_T4_T6__param_1,
	.param .u32 _ZN3cub18CUB_300001_SM_10006detail6reduce28DeviceReduceSingleTileKernelINS2_10policy_hubIdjN4cuda3std3__44plusIdEEE10Policy1000EPdSC_iS9_ddNS7_10__identityEEEvT0_T1_T2_T3_T4_T6__param_2,
	.param .align 1 .b8 _ZN3cub18CUB_300001_SM_10006detail6reduce28DeviceReduceSingleTileKernelINS2_10policy_hubIdjN4cuda3std3__44plusIdEEE10Policy1000EPdSC_iS9_ddNS7_10__identityEEEvT0_T1_T2_T3_T4_T6__param_3[1],
	.param .f64 _ZN3cub18CUB_300001_SM_10006detail6reduce28DeviceReduceSingleTileKernelINS2_10policy_hubIdjN4cuda3std3__44plusIdEEE10Policy1000EPdSC_iS9_ddNS7_10__identityEEEvT0_T1_T2_T3_T4_T6__param_4,
	.param .align 1 .b8 _ZN3cub18CUB_300001_SM_10006detail6reduce28DeviceReduceSingleTileKernelINS2_10policy_hubIdjN4cuda3std3__44plusIdEEE10Policy1000EPdSC_iS9_ddNS7_10__identityEEEvT0_T1_T2_T3_T4_T6__param_5[1]
)
.maxntid 640
.minnctapersm 1
{
	.reg .pred 	%p<62>;
	.reg .b32 	%r<239>;
	.reg .b64 	%rd<109>;
	.reg .b64 	%fd<264>;
	// demoted variable
	.shared .align 8 .b8 _ZZN3cub18CUB_300001_SM_10006detail6reduce28DeviceReduceSingleTileKernelINS2_10policy_hubIdjN4cuda3std3__44plusIdEEE10Policy1000EPdSC_iS9_ddNS7_10__identityEEEvT0_T1_T2_T3_T4_T6_E12temp_storage[192];
	ld.param.u64 	%rd9, [_ZN3cub18CUB_300001_SM_10006detail6reduce28DeviceReduceSingleTileKernelINS2_10policy_hubIdjN4cuda3std3__44plusIdEEE10Policy1000EPdSC_iS9_ddNS7_10__identityEEEvT0_T1_T2_T3_T4_T6__param_0];
	ld.param.u64 	%rd10, [_ZN3cub18CUB_300001_SM_10006detail6reduce28DeviceReduceSingleTileKernelINS2_10policy_hubIdjN4cuda3std3__44plusIdEEE10Policy1000EPdSC_iS9_ddNS7_10__identityEEEvT0_T1_T2_T3_T4_T6__param_1];
	ld.param.u32 	%r36, [_ZN3cub18CUB_300001_SM_10006detail6reduce28DeviceReduceSingleTileKernelINS2_10policy_hubIdjN4cuda3std3__44plusIdEEE10Policy1000EPdSC_iS9_ddNS7_10__identityEEEvT0_T1_T2_T3_T4_T6__param_2];
	ld.param.f64 	%fd30, [_ZN3cub18CUB_300001_SM_10006detail6reduce28DeviceReduceSingleTileKernelINS2_10policy_hubIdjN4cuda3std3__44plusIdEEE10Policy1000EPdSC_iS9_ddNS7_10__identityEEEvT0_T1_T2_T3_T4_T6__param_4];
	cvta.to.global.u64 	%rd1, %rd10;
	setp.ne.s32 	%p1, %r36, 0;
	@%p1 bra 	$L__BB6_3;
	mov.u32 	%r225, %tid.x;
	setp.ne.s32 	%p61, %r225, 0;
	@%p61 bra 	$L__BB6_39;
	st.global.f64 	[%rd1], %fd30;
	bra.uni 	$L__BB6_39;
$L__BB6_3:
	setp.gt.s32 	%p2, %r36, 5119;
	@%p2 bra 	$L__BB6_21;
	mov.u32 	%r1, %tid.x;
	setp.ge.s32 	%p19, %r1, %r36;
	mov.f64 	%fd255, 0d0000000000000000;
	mov.u32 	%r229, %r1;
	@%p19 bra 	$L__BB6_6;
	mul.wide.u32 	%rd74, %r1, 8;
	add.s64 	%rd73, %rd9, %rd74;
	// begin inline asm
	ld.global.nc.u64 %rd72, [%rd73];
	// end inline asm
	mov.b64 	%fd255, %rd72;
	add.s32 	%r229, %r1, 640;
$L__BB6_6:
	setp.ge.s32 	%p20, %r229, %r36;
	@%p20 bra 	$L__BB6_12;
	not.b32 	%r101, %r229;
	add.s32 	%r4, %r36, %r101;
	mul.hi.u32 	%r102, %r4, -858993459;
	shr.u32 	%r103, %r102, 9;
	add.s32 	%r5, %r103, 1;
	and.b32  	%r104, %r103, 3;
	setp.eq.s32 	%p21, %r104, 3;
	@%p21 bra 	$L__BB6_10;
	mul.wide.u32 	%rd75, %r229, 8;
	add.s64 	%rd107, %rd9, %rd75;
	and.b32  	%r105, %r5, 3;
	neg.s32 	%r227, %r105;
$L__BB6_9:
	.pragma "nounroll";
	// begin inline asm
	ld.global.nc.u64 %rd76, [%rd107];
	// end inline asm
	mov.b64 	%fd121, %rd76;
	add.f64 	%fd255, %fd255, %fd121;
	add.s32 	%r229, %r229, 640;
	add.s64 	%rd107, %rd107, 5120;
	add.s32 	%r227, %r227, 1;
	setp.ne.s32 	%p22, %r227, 0;
	@%p22 bra 	$L__BB6_9;
$L__BB6_10:
	setp.lt.u32 	%p23, %r4, 1920;
	@%p23 bra 	$L__BB6_12;
$L__BB6_11:
	mul.wide.s32 	%rd86, %r229, 8;
	add.s64 	%rd79, %rd9, %rd86;
	// begin inline asm
	ld.global.nc.u64 %rd78, [%rd79];
	// end inline asm
	mov.b64 	%fd122, %rd78;
	add.f64 	%fd123, %fd255, %fd122;
	add.s64 	%rd81, %rd79, 5120;
	// begin inline asm
	ld.global.nc.u64 %rd80, [%rd81];
	// end inline asm
	mov.b64 	%fd124, %rd80;
	add.f64 	%fd125, %fd123, %fd124;
	add.s64 	%rd83, %rd79, 10240;
	// begin inline asm
	ld.global.nc.u64 %rd82, [%rd83];
	// end inline asm
	mov.b64 	%fd126, %rd82;
	add.f64 	%fd127, %fd125, %fd126;
	add.s64 	%rd85, %rd79, 15360;
	// begin inline asm
	ld.global.nc.u64 %rd84, [%rd85];
	// end inline asm
	mov.b64 	%fd128, %rd84;
	add.f64 	%fd255, %fd127, %fd128;
	add.s32 	%r229, %r229, 2560;
	setp.lt.s32 	%p24, %r229, %r36;
	@%p24 bra 	$L__BB6_11;
$L__BB6_12:
	setp.lt.s32 	%p25, %r36, 640;
	@%p25 bra 	$L__BB6_17;
	// begin inline asm
	mov.u32 %r169, %laneid;
	// end inline asm
	mov.b64 	%rd97, %fd255;
	mov.b64 	{%r171, %r176}, %rd97;
	mov.b32 	%r177, 1;
	mov.b32 	%r218, 31;
	mov.b32 	%r219, -1;
	// begin inline asm
	shfl.sync.down.b32 %r170, %r171, %r177, %r218, %r219;
	// end inline asm
	// begin inline asm
	shfl.sync.down.b32 %r175, %r176, %r177, %r218, %r219;
	// end inline asm
	mov.b64 	%rd98, {%r170, %r175};
	mov.b64 	%fd199, %rd98;
	setp.gt.s32 	%p53, %r169, 30;
	add.f64 	%fd200, %fd255, %fd199;
	selp.f64 	%fd201, %fd255, %fd200, %p53;
	mov.b64 	%rd99, %fd201;
	mov.b64 	{%r181, %r186}, %rd99;
	mov.b32 	%r187, 2;
	// begin inline asm
	shfl.sync.down.b32 %r180, %r181, %r187, %r218, %r219;
	// end inline asm
	// begin inline asm
	shfl.sync.down.b32 %r185, %r186, %r187, %r218, %r219;
	// end inline asm
	mov.b64 	%rd100, {%r180, %r185};
	mov.b64 	%fd202, %rd100;
	setp.gt.s32 	%p54, %r169, 29;
	add.f64 	%fd203, %fd201, %fd202;
	selp.f64 	%fd204, %fd201, %fd203, %p54;
	mov.b64 	%rd101, %fd204;
	mov.b64 	{%r191, %r196}, %rd101;
	mov.b32 	%r197, 4;
	// begin inline asm
	shfl.sync.down.b32 %r190, %r191, %r197, %r218, %r219;
	// end inline asm
	// begin inline asm
	shfl.sync.down.b32 %r195, %r196, %r197, %r218, %r219;
	// end inline asm
	mov.b64 	%rd102, {%r190, %r195};
	mov.b64 	%fd205, %rd102;
	setp.gt.s32 	%p55, %r169, 27;
	add.f64 	%fd206, %fd204, %fd205;
	selp.f64 	%fd207, %fd204, %fd206, %p55;
	mov.b64 	%rd103, %fd207;
	mov.b64 	{%r201, %r206}, %rd103;
	mov.b32 	%r207, 8;
	// begin inline asm
	shfl.sync.down.b32 %r200, %r201, %r207, %r218, %r219;
	// end inline asm
	// begin inline asm
	shfl.sync.down.b32 %r205, %r206, %r207, %r218, %r219;
	// end inline asm
	mov.b64 	%rd104, {%r200, %r205};
	mov.b64 	%fd208, %rd104;
	setp.gt.s32 	%p56, %r169, 23;
	add.f64 	%fd209, %fd207, %fd208;
	selp.f64 	%fd210, %fd207, %fd209, %p56;
	mov.b64 	%rd105, %fd210;
	mov.b64 	{%r211, %r216}, %rd105;
	mov.b32 	%r217, 16;
	// begin inline asm
	shfl.sync.down.b32 %r210, %r211, %r217, %r218, %r219;
	// end inline asm
	// begin inline asm
	shfl.sync.down.b32 %r215, %r216, %r217, %r218, %r219;
	// end inline asm
	mov.b64 	%rd106, {%r210, %r215};
	mov.b64 	%fd211, %rd106;
	setp.gt.s32 	%p57, %r169, 15;
	add.f64 	%fd10, %fd210, %fd211;
	selp.f64 	%fd263, %fd210, %fd10, %p57;
	setp.ne.s32 	%p58, %r169, 0;
	@%p58 bra 	$L__BB6_15;
	shr.u32 	%r220, %r1, 2;
	and.b32  	%r221, %r220, 248;
	mov.u32 	%r222, _ZZN3cub18CUB_300001_SM_10006detail6reduce28DeviceReduceSingleTileKernelINS2_10policy_hubIdjN4cuda3std3__44plusIdEEE10Policy1000EPdSC_iS9_ddNS7_10__identityEEEvT0_T1_T2_T3_T4_T6_E12temp_storage;
	add.s32 	%r223, %r222, %r221;
	st.shared.f64 	[%r223+24], %fd10;
$L__BB6_15:
	bar.sync 	0;
	setp.ne.s32 	%p59, %r1, 0;
	@%p59 bra 	$L__BB6_37;
	ld.shared.f64 	%fd212, [_ZZN3cub18CUB_300001_SM_10006detail6reduce28DeviceReduceSingleTileKernelINS2_10policy_hubIdjN4cuda3std3__44plusIdEEE10Policy1000EPdSC_iS9_ddNS7_10__identityEEEvT0_T1_T2_T3_T4_T6_E12temp_storage+32];
	add.f64 	%fd213, %fd263, %fd212;
	ld.shared.f64 	%fd214, [_ZZN3cub18CUB_300001_SM_10006detail6reduce28DeviceReduceSingleTileKernelINS2_10policy_hubIdjN4cuda3std3__44plusIdEEE10Policy1000EPdSC_iS9_ddNS7_10__identityEEEvT0_T1_T2_T3_T4_T6_E12temp_storage+40];
	add.f64 	%fd215, %fd213, %fd214;
	ld.shared.f64 	%fd216, [_ZZN3cub18CUB_300001_SM_10006detail6reduce28DeviceReduceSingleTileKernelINS2_10policy_hubIdjN4cuda3std3__44plusIdEEE10Policy1000EPdSC_iS9_ddNS7_10__identityEEEvT0_T1_T2_T3_T4_T6_E12temp_storage+48];
	add.f64 	%fd217, %fd215, %fd216;
	ld.shared.f64 	%fd218, [_ZZN3cub18CUB_300001_SM_10006detail6reduce28DeviceReduceSingleTileKernelINS2_10policy_hubIdjN4cuda3std3__44plusIdEEE10Policy1000EPdSC_iS9_ddNS7_10__identityEEEvT0_T1_T2_T3_T4_T6_E12temp_storage+56];
	add.f64 	%fd219, %fd217, %fd218;
	ld.shared.f64 	%fd220, [_ZZN3cub18CUB_300001_SM_10006detail6reduce28DeviceReduceSingleTileKernelINS2_10policy_hubIdjN4cuda3std3__44plusIdEEE10Policy1000EPdSC_iS9_ddNS7_10__identityEEEvT0_T1_T2_T3_T4_T6_E12temp_storage+64];
	add.f64 	%fd221, %fd219, %fd220;
	ld.shared.f64 	%fd222, [_ZZN3cub18CUB_300001_SM_10006detail6reduce28DeviceReduceSingleTileKernelINS2_10policy_hubIdjN4cuda3std3__44plusIdEEE10Policy1000EPdSC_iS9_ddNS7_10__identityEEEvT0_T1_T2_T3_T4_T6_E12temp_storage+72];
	add.f64 	%fd223, %fd221, %fd222;
	ld.shared.f64 	%fd224, [_ZZN3cub18CUB_300001_SM_10006detail6reduce28DeviceReduceSingleTileKernelINS2_10policy_hubIdjN4cuda3std3__44plusIdEEE10Policy1000EPdSC_iS9_ddNS7_10__identityEEEvT0_T1_T2_T3_T4_T6_E12temp_storage+80];
	add.f64 	%fd225, %fd223, %fd224;
	ld.shared.f64 	%fd226, [_ZZN3cub18CUB_300001_SM_10006detail6reduce28DeviceReduceSingleTileKernelINS2_10policy_hubIdjN4cuda3std3__44plusIdEEE10Policy1000EPdSC_iS9_ddNS7_10__identityEEEvT0_T1_T2_T3_T4_T6_E12temp_storage+88];
	add.f64 	%fd227, %fd225, %fd226;
	ld.shared.f64 	%fd228, [_ZZN3cub18CUB_300001_SM_10006detail6reduce28DeviceReduceSingleTileKernelINS2_10policy_hubIdjN4cuda3std3__44plusIdEEE10Policy1000EPdSC_iS9_ddNS7_10__identityEEEvT0_T1_T2_T3_T4_T6_E12temp_storage+96];
	add.f64 	%fd229, %fd227, %fd228;
	ld.shared.f64 	%fd230, [_ZZN3cub18CUB_300001_SM_10006detail6reduce28DeviceReduceSingleTileKernelINS2_10policy_hubIdjN4cuda3std3__44plusIdEEE10Policy1000EPdSC_iS9_ddNS7_10__identityEEEvT0_T1_T2_T3_T4_T6_E12temp_storage+104];
	add.f64 	%fd231, %fd229, %fd230;
	ld.shared.f64 	%fd232, [_ZZN3cub18CUB_300001_SM_10006detail6reduce28DeviceReduceSingleTileKernelINS2_10policy_hubIdjN4cuda3std3__44plusIdEEE10Policy1000EPdSC_iS9_ddNS7_10__identityEEEvT0_T1_T2_T3_T4_T6_E12temp_storage+112];
	add.f64 	%fd233, %fd231, %fd232;
	ld.shared.f64 	%fd234, [_ZZN3cub18CUB_300001_SM_10006detail6reduce28DeviceReduceSingleTileKernelINS2_10policy_hubIdjN4cuda3std3__44plusIdEEE10Policy1000EPdSC_iS9_ddNS7_10__identityEEEvT0_T1_T2_T3_T4_T6_E12temp_storage+120];
	add.f64 	%fd235, %fd233, %fd234;
	ld.shared.f64 	%fd236, [_ZZN3cub18CUB_300001_SM_10006detail6reduce28DeviceReduceSingleTileKernelINS2_10policy_hubIdjN4cuda3std3__44plusIdEEE10Policy1000EPdSC_iS9_ddNS7_10__identityEEEvT0_T1_T2_T3_T4_T6_E12temp_storage+128];
	add.f64 	%fd237, %fd235, %fd236;
	ld.shared.f64 	%fd238, [_ZZN3cub18CUB_300001_SM_10006detail6reduce28DeviceReduceSingleTileKernelINS2_10policy_hubIdjN4cuda3std3__44plusIdEEE10Policy1000EPdSC_iS9_ddNS7_10__identityEEEvT0_T1_T2_T3_T4_T6_E12temp_storage+136];
	add.f64 	%fd239, %fd237, %fd238;
	ld.shared.f64 	%fd240, [_ZZN3cub18CUB_300001_SM_10006detail6reduce28DeviceReduceSingleTileKernelINS2_10policy_hubIdjN4cuda3std3__44plusIdEEE10Policy1000EPdSC_iS9_ddNS7_10__identityEEEvT0_T1_T2_T3_T4_T6_E12temp_storage+144];
	add.f64 	%fd241, %fd239, %fd240;
	ld.shared.f64 	%fd242, [_ZZN3cub18CUB_300001_SM_10006detail6reduce28DeviceReduceSingleTileKernelINS2_10policy_hubIdjN4cuda3std3__44plusIdEEE10Policy1000EPdSC_iS9_ddNS7_10__identityEEEvT0_T1_T2_T3_T4_T6_E12temp_storage+152];
	add.f64 	%fd243, %fd241, %fd242;
	ld.shared.f64 	%fd244, [_ZZN3cub18CUB_300001_SM_10006detail6reduce28DeviceReduceSingleTileKernelINS2_10policy_hubIdjN4cuda3std3__44plusIdEEE10Policy1000EPdSC_iS9_ddNS7_10__identityEEEvT0_T1_T2_T3_T4_T6_E12temp_storage+160];
	add.f64 	%fd245, %fd243, %fd244;
	ld.shared.f64 	%fd246, [_ZZN3cub18CUB_300001_SM_10006detail6reduce28DeviceReduceSingleTileKernelINS2_10policy_hubIdjN4cuda3std3__44plusIdEEE10Policy1000EPdSC_iS9_ddNS7_10__identityEEEvT0_T1_T2_T3_T4_T6_E12temp_storage+168];
	add.f64 	%fd247, %fd245, %fd246;
	ld.shared.f64 	%fd248, [_ZZN3cub18CUB_300001_SM_10006detail6reduce28DeviceReduceSingleTileKernelINS2_10policy_hubIdjN4cuda3std3__44plusIdEEE10Policy1000EPdSC_iS9_ddNS7_10__identityEEEvT0_T1_T2_T3_T4_T6_E12temp_storage+176];
	add.f64 	%fd263, %fd247, %fd248;
	bra.uni 	$L__BB6_37;
$L__BB6_17:
	// begin inline asm
	mov.u32 %r106, %laneid;
	// end inline asm
	and.b32  	%r157, %r1, 992;
	add.s32 	%r158, %r157, 32;
	setp.gt.s32 	%p26, %r158, %r36;
	not.b32 	%r159, %r157;
	add.s32 	%r160, %r36, %r159;
	selp.b32 	%r155, %r160, 31, %p26;
	mov.b64 	%rd87, %fd255;
	mov.b64 	{%r108, %r113}, %rd87;
	mov.b32 	%r114, 1;
	mov.b32 	%r156, -1;
	// begin inline asm
	shfl.sync.down.b32 %r107, %r108, %r114, %r155, %r156;
	// end inline asm
	// begin inline asm
	shfl.sync.down.b32 %r112, %r113, %r114, %r155, %r156;
	// end inline asm
	mov.b64 	%rd88, {%r107, %r112};
	mov.b64 	%fd129, %rd88;
	setp.lt.s32 	%p27, %r106, %r155;
	add.f64 	%fd130, %fd255, %fd129;
	selp.f64 	%fd131, %fd130, %fd255, %p27;
	mov.b64 	%rd89, %fd131;
	mov.b64 	{%r118, %r123}, %rd89;
	mov.b32 	%r124, 2;
	// begin inline asm
	shfl.sync.down.b32 %r117, %r118, %r124, %r155, %r156;
	// end inline asm
	// begin inline asm
	shfl.sync.down.b32 %r122, %r123, %r124, %r155, %r156;
	// end inline asm
	mov.b64 	%rd90, {%r117, %r122};
	mov.b64 	%fd132, %rd90;
	add.s32 	%r161, %r106, 2;
	setp.gt.s32 	%p28, %r161, %r155;
	add.f64 	%fd133, %fd131, %fd132;
	selp.f64 	%fd134, %fd131, %fd133, %p28;
	mov.b64 	%rd91, %fd134;
	mov.b64 	{%r128, %r133}, %rd91;
	mov.b32 	%r134, 4;
	// begin inline asm
	shfl.sync.down.b32 %r127, %r128, %r134, %r155, %r156;
	// end inline asm
	// begin inline asm
	shfl.sync.down.b32 %r132, %r133, %r134, %r155, %r156;
	// end inline asm
	mov.b64 	%rd92, {%r127, %r132};
	mov.b64 	%fd135, %rd92;
	add.s32 	%r162, %r106, 4;
	setp.gt.s32 	%p29, %r162, %r155;
	add.f64 	%fd136, %fd134, %fd135;
	selp.f64 	%fd137, %fd134, %fd136, %p29;
	mov.b64 	%rd93, %fd137;
	mov.b64 	{%r138, %r143}, %rd93;
	mov.b32 	%r144, 8;
	// begin inline asm
	shfl.sync.down.b32 %r137, %r138, %r144, %r155, %r156;
	// end inline asm
	// begin inline asm
	shfl.sync.down.b32 %r142, %r143, %r144, %r155, %r156;
	// end inline asm
	mov.b64 	%rd94, {%r137, %r142};
	mov.b64 	%fd138, %rd94;
	add.s32 	%r163, %r106, 8;
	setp.gt.s32 	%p30, %r163, %r155;
	add.f64 	%fd139, %fd137, %fd138;
	selp.f64 	%fd140, %fd137, %fd139, %p30;
	mov.b64 	%rd95, %fd140;
	mov.b64 	{%r148, %r153}, %rd95;
	mov.b32 	%r154, 16;
	// begin inline asm
	shfl.sync.down.b32 %r147, %r148, %r154, %r155, %r156;
	// end inline asm
	// begin inline asm
	shfl.sync.down.b32 %r152, %r153, %r154, %r155, %r156;
	// end inline asm
	mov.b64 	%rd96, {%r147, %r152};
	mov.b64 	%fd141, %rd96;
	add.s32 	%r164, %r106, 16;
	setp.gt.s32 	%p31, %r164, %r155;
	add.f64 	%fd142, %fd140, %fd141;
	selp.f64 	%fd263, %fd140, %fd142, %p31;
	setp.ne.s32 	%p32, %r106, 0;
	@%p32 bra 	$L__BB6_19;
	shr.u32 	%r165, %r1, 2;
	and.b32  	%r166, %r165, 248;
	mov.u32 	%r167, _ZZN3cub18CUB_300001_SM_10006detail6reduce28DeviceReduceSingleTileKernelINS2_10policy_hubIdjN4cuda3std3__44plusIdEEE10Policy1000EPdSC_iS9_ddNS7_10__identityEEEvT0_T1_T2_T3_T4_T6_E12temp_storage;
	add.s32 	%r168, %r167, %r166;
	st.shared.f64 	[%r168+24], %fd263;
$L__BB6_19:
	bar.sync 	0;
	setp.ne.s32 	%p33, %r1, 0;
	@%p33 bra 	$L__BB6_37;
	setp.gt.s32 	%p34, %r36, 32;
	ld.shared.f64 	%fd143, [_ZZN3cub18CUB_300001_SM_10006detail6reduce28DeviceReduceSingleTileKernelINS2_10policy_hubIdjN4cuda3std3__44plusIdEEE10Policy1000EPdSC_iS9_ddNS7_10__identityEEEvT0_T1_T2_T3_T4_T6_E12temp_storage+32];
	add.f64 	%fd144, %fd263, %fd143;
	selp.f64 	%fd145, %fd144, %fd263, %p34;
	setp.gt.s32 	%p35, %r36, 64;
	ld.shared.f64 	%fd146, [_ZZN3cub18CUB_300001_SM_10006detail6reduce28DeviceReduceSingleTileKernelINS2_10policy_hubIdjN4cuda3std3__44plusIdEEE10Policy1000EPdSC_iS9_ddNS7_10__identityEEEvT0_T1_T2_T3_T4_T6_E12temp_storage+40];
	add.f64 	%fd147, %fd146, %fd145;
	selp.f64 	%fd148, %fd147, %fd145, %p35;
	setp.gt.s32 	%p36, %r36, 96;
	ld.shared.f64 	%fd149, [_ZZN3cub18CUB_300001_SM_10006detail6reduce28DeviceReduceSingleTileKernelINS2_10policy_hubIdjN4cuda3std3__44plusIdEEE10Policy1000EPdSC_iS9_ddNS7_10__identityEEEvT0_T1_T2_T3_T4_T6_E12temp_storage+48];
	add.f64 	%fd150, %fd149, %fd148;
	selp.f64 	%fd151, %fd150, %fd148, %p36;
	setp.gt.s32 	%p37, %r36, 128;
	ld.shared.f64 	%fd152, [_ZZN3cub18CUB_300001_SM_10006detail6reduce28DeviceReduceSingleTileKernelINS2_10policy_hubIdjN4cuda3std3__44plusIdEEE10Policy1000EPdSC_iS9_ddNS7_10__identityEEEvT0_T1_T2_T3_T4_T6_E12temp_storage+56];
	add.f64 	%fd153, %fd152, %fd151;
	selp.f64 	%fd154, %fd153, %fd151, %p37;
	setp.gt.s32 	%p38, %r36, 160;
	ld.shared.f64 	%fd155, [_ZZN3cub18CUB_300001_SM_10006detail6reduce28DeviceReduceSingleTileKernelINS2_10policy_hubIdjN4cuda3std3__44plusIdEEE10Policy1000EPdSC_iS9_ddNS7_10__identityEEEvT0_T1_T2_T3_T4_T6_E12temp_storage+64];
	add.f64 	%fd156, %fd155, %fd154;
	selp.f64 	%fd157, %fd156, %fd154, %p38;
	setp.gt.s32 	%p39, %r36, 192;
	ld.shared.f64 	%fd158, [_ZZN3cub18CUB_300001_SM_10006detail6reduce28DeviceReduceSingleTileKernelINS2_10policy_hubIdjN4cuda3std3__44plusIdEEE10Policy1000EPdSC_iS9_ddNS7_10__identityEEEvT0_T1_T2_T3_T4_T6_E12temp_storage+72];
	add.f64 	%fd159, %fd158, %fd157;
	selp.f64 	%fd160, %fd159, %fd157, %p39;
	setp.gt.s32 	%p40, %r36, 224;
	ld.shared.f64 	%fd161, [_ZZN3cub18CUB_300001_SM_10006detail6reduce28DeviceReduceSingleTileKernelINS2_10policy_hubIdjN4cuda3std3__44plusIdEEE10Policy1000EPdSC_iS9_ddNS7_10__identityEEEvT0_T1_T2_T3_T4_T6_E12temp_storage+80];
	add.f64 	%fd162, %fd161, %fd160;
	selp.f64 	%fd163, %fd162, %fd160, %p40;
	setp.gt.s32 	%p41, %r36, 256;
	ld.shared.f64 	%fd164, [_ZZN3cub18CUB_300001_SM_10006detail6reduce28DeviceReduceSingleTileKernelINS2_10policy_hubIdjN4cuda3std3__44plusIdEEE10Policy1000EPdSC_iS9_ddNS7_10__identityEEEvT0_T1_T2_T3_T4_T6_E12temp_storage+88];
	add.f64 	%fd165, %fd164, %fd163;
	selp.f64 	%fd166, %fd165, %fd163, %p41;
	setp.gt.s32 	%p42, %r36, 288;
	ld.shared.f64 	%fd167, [_ZZN3cub18CUB_300001_SM_10006detail6reduce28DeviceReduceSingleTileKernelINS2_10policy_hubIdjN4cuda3std3__44plusIdEEE10Policy1000EPdSC_iS9_ddNS7_10__identityEEEvT0_T1_T2_T3_T4_T6_E12temp_storage+96];
	add.f64 	%fd168, %fd167, %fd166;
	selp.f64 	%fd169, %fd168, %fd166, %p42;
	setp.gt.s32 	%p43, %r36, 320;
	ld.shared.f64 	%fd170, [_ZZN3cub18CUB_300001_SM_10006detail6reduce28DeviceReduceSingleTileKernelINS2_10policy_hubIdjN4cuda3std3__44plusIdEEE10Policy1000EPdSC_iS9_ddNS7_10__identityEEEvT0_T1_T2_T3_T4_T6_E12temp_storage+104];
	add.f64 	%fd171, %fd170, %fd169;
	selp.f64 	%fd172, %fd171, %fd169, %p43;
	setp.gt.s32 	%p44, %r36, 352;
	ld.shared.f64 	%fd173, [_ZZN3cub18CUB_300001_SM_10006detail6reduce28DeviceReduceSingleTileKernelINS2_10policy_hubIdjN4cuda3std3__44plusIdEEE10Policy1000EPdSC_iS9_ddNS7_10__identityEEEvT0_T1_T2_T3_T4_T6_E12temp_storage+112];
	add.f64 	%fd174, %fd173, %fd172;
	selp.f64 	%fd175, %fd174, %fd172, %p44;
	setp.gt.s32 	%p45, %r36, 384;
	ld.shared.f64 	%fd176, [_ZZN3cub18CUB_300001_SM_10006detail6reduce28DeviceReduceSingleTileKernelINS2_10policy_hubIdjN4cuda3std3__44plusIdEEE10Policy1000EPdSC_iS9_ddNS7_10__identityEEEvT0_T1_T2_T3_T4_T6_E12temp_storage+120];
	add.f64 	%fd177, %fd176, %fd175;
	selp.f64 	%fd178, %fd177, %fd175, %p45;
	setp.gt.s32 	%p46, %r36, 416;
	ld.shared.f64 	%fd179, [_ZZN3cub18CUB_300001_SM_10006detail6reduce28DeviceReduceSingleTileKernelINS2_10policy_hubIdjN4cuda3std3__44plusIdEEE10Policy1000EPdSC_iS9_ddNS7_10__identityEEEvT0_T1_T2_T3_T4_T6_E12temp_storage+128];
	add.f64 	%fd180, %fd179, %fd178;
	selp.f64 	%fd181, %fd180, %fd178, %p46;
	setp.gt.s32 	%p47, %r36, 448;
	ld.shared.f64 	%fd182, [_ZZN3cub18CUB_300001_SM_10006detail6reduce28DeviceReduceSingleTileKernelINS2_10policy_hubIdjN4cuda3std3__44plusIdEEE10Policy1000EPdSC_iS9_ddNS7_10__identityEEEvT0_T1_T2_T3_T4_T6_E12temp_storage+136];
	add.f64 	%fd183, %fd182, %fd181;
	selp.f64 	%fd184, %fd183, %fd181, %p47;
	setp.gt.s32 	%p48, %r36, 480;
	ld.shared.f64 	%fd185, [_ZZN3cub18CUB_300001_SM_10006detail6reduce28DeviceReduceSingleTileKernelINS2_10policy_hubIdjN4cuda3std3__44plusIdEEE10Policy1000EPdSC_iS9_ddNS7_10__identityEEEvT0_T1_T2_T3_T4_T6_E12temp_storage+144];
	add.f64 	%fd186, %fd185, %fd184;
	selp.f64 	%fd187, %fd186, %fd184, %p48;
	setp.gt.s32 	%p49, %r36, 512;
	ld.shared.f64 	%fd188, [_ZZN3cub18CUB_300001_SM_10006detail6reduce28DeviceReduceSingleTileKernelINS2_10policy_hubIdjN4cuda3std3__44plusIdEEE10Policy1000EPdSC_iS9_ddNS7_10__identityEEEvT0_T1_T2_T3_T4_T6_E12temp_storage+152];
	add.f64 	%fd189, %fd188, %fd187;
	selp.f64 	%fd190, %fd189, %fd187, %p49;
	setp.gt.s32 	%p50, %r36, 544;
	ld.shared.f64 	%fd191, [_ZZN3cub18CUB_300001_SM_10006detail6reduce28DeviceReduceSingleTileKernelINS2_10policy_hubIdjN4cuda3std3__44plusIdEEE10Policy1000EPdSC_iS9_ddNS7_10__identityEEEvT0_T1_T2_T3_T4_T6_E12temp_storage+160];
	add.f64 	%fd192, %fd191, %fd190;
	selp.f64 	%fd193, %fd192, %fd190, %p50;
	setp.gt.s32 	%p51, %r36, 576;
	ld.shared.f64 	%fd194, [_ZZN3cub18CUB_300001_SM_10006detail6reduce28DeviceReduceSingleTileKernelINS2_10policy_hubIdjN4cuda3std3__44plusIdEEE10Policy1000EPdSC_iS9_ddNS7_10__identityEEEvT0_T1_T2_T3_T4_T6_E12temp_storage+168];
	add.f64 	%fd195, %fd194, %fd193;
	selp.f64 	%fd196, %fd195, %fd193, %p51;
	setp.gt.s32 	%p52, %r36, 608;
	ld.shared.f64 	%fd197, [_ZZN3cub18CUB_300001_SM_10006detail6reduce28DeviceReduceSingleTileKernelINS2_10policy_hubIdjN4cuda3std3__44plusIdEEE10Policy1000EPdSC_iS9_ddNS7_10__identityEEEvT0_T1_T2_T3_T4_T6_E12temp_storage+176];
	add.f64 	%fd198, %fd197, %fd196;
	selp.f64 	%fd263, %fd198, %fd196, %p52;
	bra.uni 	$L__BB6_37;
$L__BB6_21:
	mov.u32 	%r14, %tid.x;
	mul.wide.u32 	%rd27, %r14, 8;
	add.s64 	%rd12, %rd9, %rd27;
	// begin inline asm
	ld.global.nc.u64 %rd11, [%rd12];
	// end inline asm
	mov.b64 	%fd31, %rd11;
	add.s64 	%rd14, %rd12, 5120;
	// begin inline asm
	ld.global.nc.u64 %rd13, [%rd14];
	// end inline asm
	mov.b64 	%fd32, %rd13;
	add.s64 	%rd16, %rd12, 10240;
	// begin inline asm
	ld.global.nc.u64 %rd15, [%rd16];
	// end inline asm
	mov.b64 	%fd33, %rd15;
	add.s64 	%rd18, %rd12, 15360;
	// begin inline asm
	ld.global.nc.u64 %rd17, [%rd18];
	// end inline asm
	mov.b64 	%fd34, %rd17;
	add.s64 	%rd20, %rd12, 20480;
	// begin inline asm
	ld.global.nc.u64 %rd19, [%rd20];
	// end inline asm
	mov.b64 	%fd35, %rd19;
	add.s64 	%rd22, %rd12, 25600;
	// begin inline asm
	ld.global.nc.u64 %rd21, [%rd22];
	// end inline asm
	mov.b64 	%fd36, %rd21;
	add.s64 	%rd24, %rd12, 30720;
	// begin inline asm
	ld.global.nc.u64 %rd23, [%rd24];
	// end inline asm
	mov.b64 	%fd37, %rd23;
	add.s64 	%rd26, %rd12, 35840;
	// begin inline asm
	ld.global.nc.u64 %rd25, [%rd26];
	// end inline asm
	mov.b64 	%fd38, %rd25;
	add.f64 	%fd39, %fd31, %fd32;
	add.f64 	%fd40, %fd39, %fd33;
	add.f64 	%fd41, %fd40, %fd34;
	add.f64 	%fd42, %fd41, %fd35;
	add.f64 	%fd43, %fd42, %fd36;
	add.f64 	%fd44, %fd43, %fd37;
	add.f64 	%fd262, %fd44, %fd38;
	setp.lt.u32 	%p3, %r36, 10240;
	mov.b32 	%r232, 5120;
	@%p3 bra 	$L__BB6_25;
	add.s32 	%r15, %r36, -5120;
	mov.b32 	%r232, 5120;
$L__BB6_23:
	mul.wide.s32 	%rd44, %r232, 8;
	add.s64 	%rd29, %rd12, %rd44;
	// begin inline asm
	ld.global.nc.u64 %rd28, [%rd29];
	// end inline asm
	mov.b64 	%fd45, %rd28;
	add.s64 	%rd31, %rd29, 5120;
	// begin inline asm
	ld.global.nc.u64 %rd30, [%rd31];
	// end inline asm
	mov.b64 	%fd46, %rd30;
	add.s64 	%rd33, %rd29, 10240;
	// begin inline asm
	ld.global.nc.u64 %rd32, [%rd33];
	// end inline asm
	mov.b64 	%fd47, %rd32;
	add.s64 	%rd35, %rd29, 15360;
	// begin inline asm
	ld.global.nc.u64 %rd34, [%rd35];
	// end inline asm
	mov.b64 	%fd48, %rd34;
	add.s64 	%rd37, %rd29, 20480;
	// begin inline asm
	ld.global.nc.u64 %rd36, [%rd37];
	// end inline asm
	mov.b64 	%fd49, %rd36;
	add.s64 	%rd39, %rd29, 25600;
	// begin inline asm
	ld.global.nc.u64 %rd38, [%rd39];
	// end inline asm
	mov.b64 	%fd50, %rd38;
	add.s64 	%rd41, %rd29, 30720;
	// begin inline asm
	ld.global.nc.u64 %rd40, [%rd41];
	// end inline asm
	mov.b64 	%fd51, %rd40;
	add.s64 	%rd43, %rd29, 35840;
	// begin inline asm
	ld.global.nc.u64 %rd42, [%rd43];
	// end inline asm
	mov.b64 	%fd52, %rd42;
	add.f64 	%fd53, %fd262, %fd45;
	add.f64 	%fd54, %fd53, %fd46;
	add.f64 	%fd55, %fd54, %fd47;
	add.f64 	%fd56, %fd55, %fd48;
	add.f64 	%fd57, %fd56, %fd49;
	add.f64 	%fd58, %fd57, %fd50;
	add.f64 	%fd59, %fd58, %fd51;
	add.f64 	%fd262, %fd59, %fd52;
	sub.s32 	%r39, %r36, %r232;
	setp.lt.s32 	%p4, %r39, 5120;
	@%p4 bra 	$L__BB6_33;
	add.s32 	%r232, %r232, 5120;
	setp.le.s32 	%p5, %r232, %r15;
	@%p5 bra 	$L__BB6_23;
$L__BB6_25:
	setp.le.s32 	%p6, %r36, %r232;
	@%p6 bra 	$L__BB6_33;
	sub.s32 	%r19, %r36, %r232;
	setp.ge.s32 	%p7, %r14, %r19;
	@%p7 bra 	$L__BB6_33;
	not.b32 	%r40, %r14;
	add.s32 	%r41, %r36, %r40;
	sub.s32 	%r20, %r41, %r232;
	mul.hi.u32 	%r42, %r20, -858993459;
	shr.u32 	%r43, %r42, 9;
	add.s32 	%r21, %r43, 1;
	and.b32  	%r44, %r43, 3;
	setp.eq.s32 	%p8, %r44, 3;
	mov.u32 	%r236, %r14;
	@%p8 bra 	$L__BB6_30;
	add.s32 	%r234, %r14, %r232;
	and.b32  	%r45, %r21, 3;
	neg.s32 	%r233, %r45;
	mov.u32 	%r236, %r14;
$L__BB6_29:
	.pragma "nounroll";
	mul.wide.u32 	%rd47, %r234, 8;
	add.s64 	%rd46, %rd9, %rd47;
	// begin inline asm
	ld.global.nc.u64 %rd45, [%rd46];
	// end inline asm
	mov.b64 	%fd61, %rd45;
	add.f64 	%fd262, %fd262, %fd61;
	add.s32 	%r236, %r236, 640;
	add.s32 	%r234, %r234, 640;
	add.s32 	%r233, %r233, 1;
	setp.ne.s32 	%p9, %r233, 0;
	@%p9 bra 	$L__BB6_29;
$L__BB6_30:
	setp.lt.u32 	%p10, %r20, 1920;
	@%p10 bra 	$L__BB6_33;
	cvt.u64.u32 	%rd48, %r236;
	cvt.u64.u32 	%rd49, %r232;
	add.s64 	%rd50, %rd48, %rd49;
	shl.b64 	%rd51, %rd50, 3;
	add.s64 	%rd52, %rd51, %rd9;
	add.s64 	%rd108, %rd52, 10240;
	add.s32 	%r237, %r236, %r232;
$L__BB6_32:
	mul.wide.u32 	%rd61, %r237, 8;
	add.s64 	%rd54, %rd9, %rd61;
	// begin inline asm
	ld.global.nc.u64 %rd53, [%rd54];
	// end inline asm
	mov.b64 	%fd62, %rd53;
	add.f64 	%fd63, %fd262, %fd62;
	add.s64 	%rd56, %rd108, -5120;
	// begin inline asm
	ld.global.nc.u64 %rd55, [%rd56];
	// end inline asm
	mov.b64 	%fd64, %rd55;
	add.f64 	%fd65, %fd63, %fd64;
	// begin inline asm
	ld.global.nc.u64 %rd57, [%rd108];
	// end inline asm
	mov.b64 	%fd66, %rd57;
	add.f64 	%fd67, %fd65, %fd66;
	add.s64 	%rd60, %rd108, 5120;
	// begin inline asm
	ld.global.nc.u64 %rd59, [%rd60];
	// end inline asm
	mov.b64 	%fd68, %rd59;
	add.f64 	%fd262, %fd67, %fd68;
	add.s32 	%r236, %r236, 2560;
	add.s64 	%rd108, %rd108, 20480;
	add.s32 	%r237, %r237, 2560;
	setp.lt.s32 	%p11, %r236, %r19;
	@%p11 bra 	$L__BB6_32;
$L__BB6_33:
	// begin inline asm
	mov.u32 %r46, %laneid;
	// end inline asm
	mov.b64 	%rd62, %fd262;
	mov.b64 	{%r48, %r53}, %rd62;
	mov.b32 	%r54, 1;
	mov.b32 	%r95, 31;
	mov.b32 	%r96, -1;
	// begin inline asm
	shfl.sync.down.b32 %r47, %r48, %r54, %r95, %r96;
	// end inline asm
	// begin inline asm
	shfl.sync.down.b32 %r52, %r53, %r54, %r95, %r96;
	// end inline asm
	mov.b64 	%rd63, {%r47, %r52};
	mov.b64 	%fd69, %rd63;
	setp.gt.s32 	%p12, %r46, 30;
	add.f64 	%fd70, %fd262, %fd69;
	selp.f64 	%fd71, %fd262, %fd70, %p12;
	mov.b64 	%rd64, %fd71;
	mov.b64 	{%r58, %r63}, %rd64;
	mov.b32 	%r64, 2;
	// begin inline asm
	shfl.sync.down.b32 %r57, %r58, %r64, %r95, %r96;
	// end inline asm
	// begin inline asm
	shfl.sync.down.b32 %r62, %r63, %r64, %r95, %r96;
	// end inline asm
	mov.b64 	%rd65, {%r57, %r62};
	mov.b64 	%fd72, %rd65;
	setp.gt.s32 	%p13, %r46, 29;
	add.f64 	%fd73, %fd71, %fd72;
	selp.f64 	%fd74, %fd71, %fd73, %p13;
	mov.b64 	%rd66, %fd74;
	mov.b64 	{%r68, %r73}, %rd66;
	mov.b32 	%r74, 4;
	// begin inline asm
	shfl.sync.down.b32 %r67, %r68, %r74, %r95, %r96;
	// end inline asm
	// begin inline asm
	shfl.sync.down.b32 %r72, %r73, %r74, %r95, %r96;
	// end inline asm
	mov.b64 	%rd67, {%r67, %r72};
	mov.b64 	%fd75, %rd67;
	setp.gt.s32 	%p14, %r46, 27;
	add.f64 	%fd76, %fd74, %fd75;
	selp.f64 	%fd77, %fd74, %fd76, %p14;
	mov.b64 	%rd68, %fd77;
	mov.b64 	{%r78, %r83}, %rd68;
	mov.b32 	%r84, 8;
	// begin inline asm
	shfl.sync.down.b32 %r77, %r78, %r84, %r95, %r96;
	// end inline asm
	// begin inline asm
	shfl.sync.down.b32 %r82, %r83, %r84, %r95, %r96;
	// end inline asm
	mov.b64 	%rd69, {%r77, %r82};
	mov.b64 	%fd78, %rd69;
	setp.gt.s32 	%p15, %r46, 23;
	add.f64 	%fd79, %fd77, %fd78;
	selp.f64 	%fd80, %fd77, %fd79, %p15;
	mov.b64 	%rd70, %fd80;
	mov.b64 	{%r88, %r93}, %rd70;
	mov.b32 	%r94, 16;
	// begin inline asm
	shfl.sync.down.b32 %r87, %r88, %r94, %r95, %r96;
	// end inline asm
	// begin inline asm
	shfl.sync.down.b32 %r92, %r93, %r94, %r95, %r96;
	// end inline asm
	mov.b64 	%rd71, {%r87, %r92};
	mov.b64 	%fd81, %rd71;
	setp.gt.s32 	%p16, %r46, 15;
	add.f64 	%fd26, %fd80, %fd81;
	selp.f64 	%fd263, %fd80, %fd26, %p16;
	setp.ne.s32 	%p17, %r46, 0;
	@%p17 bra 	$L__BB6_35;
	shr.u32 	%r97, %r14, 2;
	and.b32  	%r98, %r97, 248;
	mov.u32 	%r99, _ZZN3cub18CUB_300001_SM_10006detail6reduce28DeviceReduceSingleTileKernelINS2_10policy_hubIdjN4cuda3std3__44plusIdEEE10Policy1000EPdSC_iS9_ddNS7_10__identityEEEvT0_T1_T2_T3_T4_T6_E12temp_storage;
	add.s32 	%r100, %r99, %r98;
	st.shared.f64 	[%r100+24], %fd26;
$L__BB6_35:
	bar.sync 	0;
	setp.ne.s32 	%p18, %r14, 0;
	@%p18 bra 	$L__BB6_37;
	ld.shared.f64 	%fd82, [_ZZN3cub18CUB_300001_SM_10006detail6reduce28DeviceReduceSingleTileKernelINS2_10policy_hubIdjN4cuda3std3__44plusIdEEE10Policy1000EPdSC_iS9_ddNS7_10__identityEEEvT0_T1_T2_T3_T4_T6_E12temp_storage+32];
	add.f64 	%fd83, %fd263, %fd82;
	ld.shared.f64 	%fd84, [_ZZN3cub18CUB_300001_SM_10006detail6reduce28DeviceReduceSingleTileKernelINS2_10policy_hubIdjN4cuda3std3__44plusIdEEE10Policy1000EPdSC_iS9_ddNS7_10__identityEEEvT0_T1_T2_T3_T4_T6_E12temp_storage+40];
	add.f64 	%fd85, %fd83, %fd84;
	ld.shared.f64 	%fd86, [_ZZN3cub18CUB_300001_SM_10006detail6reduce28DeviceReduceSingleTileKernelINS2_10policy_hubIdjN4cuda3std3__44plusIdEEE10Policy1000EPdSC_iS9_ddNS7_10__identityEEEvT0_T1_T2_T3_T4_T6_E12temp_storage+48];
	add.f64 	%fd87, %fd85, %fd86;
	ld.shared.f64 	%fd88, [_ZZN3cub18CUB_300001_SM_10006detail6reduce28DeviceReduceSingleTileKernelINS2_10policy_hubIdjN4cuda3std3__44plusIdEEE10Policy1000EPdSC_iS9_ddNS7_10__identityEEEvT0_T1_T2_T3_T4_T6_E12temp_storage+56];
	add.f64 	%fd89, %fd87, %fd88;
	ld.shared.f64 	%fd90, [_ZZN3cub18CUB_300001_SM_10006detail6reduce28DeviceReduceSingleTileKernelINS2_10policy_hubIdjN4cuda3std3__44plusIdEEE10Policy1000EPdSC_iS9_ddNS7_10__identityEEEvT0_T1_T2_T3_T4_T6_E12temp_storage+64];
	add.f64 	%fd91, %fd89, %fd90;
	ld.shared.f64 	%fd92, [_ZZN3cub18CUB_300001_SM_10006detail6reduce28DeviceReduceSingleTileKernelINS2_10policy_hubIdjN4cuda3std3__44plusIdEEE10Policy1000EPdSC_iS9_ddNS7_10__identityEEEvT0_T1_T2_T3_T4_T6_E12temp_storage+72];
	add.f64 	%fd93, %fd91, %fd92;
	ld.shared.f64 	%fd94, [_ZZN3cub18CUB_300001_SM_10006detail6reduce28DeviceReduceSingleTileKernelINS2_10policy_hubIdjN4cuda3std3__44plusIdEEE10Policy1000EPdSC_iS9_ddNS7_10__identityEEEvT0_T1_T2_T3_T4_T6_E12temp_storage+80];
	add.f64 	%fd95, %fd93, %fd94;
	ld.shared.f64 	%fd96, [_ZZN3cub18CUB_300001_SM_10006detail6reduce28DeviceReduceSingleTileKernelINS2_10policy_hubIdjN4cuda3std3__44plusIdEEE10Policy1000EPdSC_iS9_ddNS7_10__identityEEEvT0_T1_T2_T3_T4_T6_E12temp_storage+88];
	add.f64 	%fd97, %fd95, %fd96;
	ld.shared.f64 	%fd98, [_ZZN3cub18CUB_300001_SM_10006detail6reduce28DeviceReduceSingleTileKernelINS2_10policy_hubIdjN4cuda3std3__44plusIdEEE10Policy1000EPdSC_iS9_ddNS7_10__identityEEEvT0_T1_T2_T3_T4_T6_E12temp_storage+96];
	add.f64 	%fd99, %fd97, %fd98;
	ld.shared.f64 	%fd100, [_ZZN3cub18CUB_300001_SM_10006detail6reduce28DeviceReduceSingleTileKernelINS2_10policy_hubIdjN4cuda3std3__44plusIdEEE10Policy1000EPdSC_iS9_ddNS7_10__identityEEEvT0_T1_T2_T3_T4_T6_E12temp_storage+104];
	add.f64 	%fd101, %fd99, %fd100;
	ld.shared.f64 	%fd102, [_ZZN3cub18CUB_300001_SM_10006detail6reduce28DeviceReduceSingleTileKernelINS2_10policy_hubIdjN4cuda3std3__44plusIdEEE10Policy1000EPdSC_iS9_ddNS7_10__identityEEEvT0_T1_T2_T3_T4_T6_E12temp_storage+112];
	add.f64 	%fd103, %fd101, %fd102;
	ld.shared.f64 	%fd104, [_ZZN3cub18CUB_300001_SM_10006detail6reduce28DeviceReduceSingleTileKernelINS2_10policy_hubIdjN4cuda3std3__44plusIdEEE10Policy1000EPdSC_iS9_ddNS7_10__identityEEEvT0_T1_T2_T3_T4_T6_E12temp_storage+120];
	add.f64 	%fd105, %fd103, %fd104;
	ld.shared.f64 	%fd106, [_ZZN3cub18CUB_300001_SM_10006detail6reduce28DeviceReduceSingleTileKernelINS2_10policy_hubIdjN4cuda3std3__44plusIdEEE10Policy1000EPdSC_iS9_ddNS7_10__identityEEEvT0_T1_T2_T3_T4_T6_E12temp_storage+128];
	add.f64 	%fd107, %fd105, %fd106;
	ld.shared.f64 	%fd108, [_ZZN3cub18CUB_300001_SM_10006detail6reduce28DeviceReduceSingleTileKernelINS2_10policy_hubIdjN4cuda3std3__44plusIdEEE10Policy1000EPdSC_iS9_ddNS7_10__identityEEEvT0_T1_T2_T3_T4_T6_E12temp_storage+136];
	add.f64 	%fd109, %fd107, %fd108;
	ld.shared.f64 	%fd110, [_ZZN3cub18CUB_300001_SM_10006detail6reduce28DeviceReduceSingleTileKernelINS2_10policy_hubIdjN4cuda3std3__44plusIdEEE10Policy1000EPdSC_iS9_ddNS7_10__identityEEEvT0_T1_T2_T3_T4_T6_E12temp_storage+144];
	add.f64 	%fd111, %fd109, %fd110;
	ld.shared.f64 	%fd112, [_ZZN3cub18CUB_300001_SM_10006detail6reduce28DeviceReduceSingleTileKernelINS2_10policy_hubIdjN4cuda3std3__44plusIdEEE10Policy1000EPdSC_iS9_ddNS7_10__identityEEEvT0_T1_T2_T3_T4_T6_E12temp_storage+152];
	add.f64 	%fd113, %fd111, %fd112;
	ld.shared.f64 	%fd114, [_ZZN3cub18CUB_300001_SM_10006detail6reduce28DeviceReduceSingleTileKernelINS2_10policy_hubIdjN4cuda3std3__44plusIdEEE10Policy1000EPdSC_iS9_ddNS7_10__identityEEEvT0_T1_T2_T3_T4_T6_E12temp_storage+160];
	add.f64 	%fd115, %fd113, %fd114;
	ld.shared.f64 	%fd116, [_ZZN3cub18CUB_300001_SM_10006detail6reduce28DeviceReduceSingleTileKernelINS2_10policy_hubIdjN4cuda3std3__44plusIdEEE10Policy1000EPdSC_iS9_ddNS7_10__identityEEEvT0_T1_T2_T3_T4_T6_E12temp_storage+168];
	add.f64 	%fd117, %fd115, %fd116;
	ld.shared.f64 	%fd118, [_ZZN3cub18CUB_300001_SM_10006detail6reduce28DeviceReduceSingleTileKernelINS2_10policy_hubIdjN4cuda3std3__44plusIdEEE10Policy1000EPdSC_iS9_ddNS7_10__identityEEEvT0_T1_T2_T3_T4_T6_E12temp_storage+176];
	add.f64 	%fd263, %fd117, %fd118;
$L__BB6_37:
	mov.u32 	%r224, %tid.x;
	setp.ne.s32 	%p60, %r224, 0;
	@%p60 bra 	$L__BB6_39;
	add.f64 	%fd249, %fd30, %fd263;
	st.global.f64 	[%rd1], %fd249;
$L__BB6_39:
	ret;

}
	// .globl	_ZN3cub18CUB_300001_SM_10006detail6reduce28DeviceReduceSingleTileKernelINS2_10policy_hubIdyN4cuda3std3__44plusIdEEE10Policy1000EN6thrust24THRUST_300001_SM_1000_NS6detail15normal_iteratorINSD_10device_ptrIdEEEEPdyS9_ddNS7_10__identityEEEvT0_T1_T2_T3_T4_T6_
.visible .entry _ZN3cub18CUB_300001_SM_10006detail6reduce28DeviceReduceSingleTileKernelINS2_10policy_hubIdyN4cuda3std3__44plusIdEEE10Policy1000EN6thrust24THRUST_300001_SM_1000_NS6detail15normal_iteratorINSD_10device_ptrIdEEEEPdyS9_ddNS7_10__identityEEEvT0_T1_T2_T3_T4_T6_(
	.param .align 8 .b8 _ZN3cub18CUB_300001_SM_10006detail6reduce28DeviceReduceSingleTileKernelINS2_10policy_hubIdyN4cuda3std3__44plusIdEEE10Policy1000EN6thrust24THRUST_300001_SM_1000_NS6detail15normal_iteratorINSD_10device_ptrIdEEEEPdyS9_ddNS7_10__identityEEEvT0_T1_T2_T3_T4_T6__param_0[8],
	.param .u64 .ptr .align 1 _ZN3cub18CUB_300001_SM_10006detail6reduce28DeviceReduceSingleTileKernelINS2_10policy_hubIdyN4cuda3std3__44plusIdEEE10Policy1000EN6thrust24THRUST_300001_SM_1000_NS6detail15normal_iteratorINSD_10device_ptrIdEEEEPdyS9_ddNS7_10__identityEEEvT0_T1_T2_T3_T4_T6__param_1,
	.param .u64 _ZN3cub18CUB_300001_SM_10006detail6reduce28DeviceReduceSingleTileKernelINS2_10policy_hubIdyN4cuda3std3__44plusIdEEE10Policy1000EN6thrust24THRUST_300001_SM_1000_NS6detail15normal_iteratorINSD_10device_ptrIdEEEEPdyS9_ddNS7_10__identityEEEvT0_T1_T2_T3_T4_T6__param_2,
	.param .align 1 .b8 _ZN3cub18CUB_300001_SM_10006detail6reduce28DeviceReduceSingleTileKernelINS2_10policy_hubIdyN4cuda3std3__44plusIdEEE10Policy1000EN6thrust24THRUST_300001_SM_1000_NS6detail15normal_iteratorINSD_10device_ptrIdEEEEPdyS9_ddNS7_10__identityEEEvT0_T1_T2_T3_T4_T6__param_3[1],
	.param .f64 _ZN3cub18CUB_300001_SM_10006detail6reduce28DeviceReduceSingleTileKernelINS2_10policy_hubIdyN4cuda3std3__44plusIdEEE10Policy1000EN6thrust24THRUST_300001_SM_1000_NS6detail15normal_iteratorINSD_10device_ptrIdEEEEPdyS9_ddNS7_10__identityEEEvT0_T1_T2_T3_T4_T6__param_4,
	.param .align 1 .b8 _ZN3cub18CUB_300001_SM_10006detail6reduce28DeviceReduceSingleTileKernelINS2_10policy_hubIdyN4cuda3std3__44plusIdEEE10Policy1000EN6thrust24THRUST_300001_SM_1000_NS6detail15normal_iteratorINSD_10device_ptrIdEEEEPdyS9_ddNS7_10__identityEEEvT0_T1_T2_T3_T4_T6__param_5[1]
)
.maxntid 512
.minnctapersm 1
{
	.reg .pred 	%p<67>;
	.reg .b32 	%r<246>;
	.reg .b64 	%rd<86>;
	.reg .b64 	%fd<348>;
	// demoted variable
	.shared .align 8 .b8 _ZZN3cub18CUB_300001_SM_10006detail6reduce28DeviceReduceSingleTileKernelINS2_10policy_hubIdyN4cuda3std3__44plusIdEEE10Policy1000EN6thrust24THRUST_300001_SM_1000_NS6detail15normal_iteratorINSD_10device_ptrIdEEEEPdyS9_ddNS7_10__identityEEEvT0_T1_T2_T3_T4_T6_E12temp_storage[152];
	ld.param.u64 	%rd18, [_ZN3cub18CUB_300001_SM_10006detail6reduce28DeviceReduceSingleTileKernelINS2_10policy_hubIdyN4cuda3std3__44plusIdEEE10Policy1000EN6thrust24THRUST_300001_SM_1000_NS6detail15normal_iteratorINSD_10device_ptrIdEEEEPdyS9_ddNS7_10__identityEEEvT0_T1_T2_T3_T4_T6__param_0];
	ld.param.u64 	%rd20, [_ZN3cub18CUB_300001_SM_10006detail6reduce28DeviceReduceSingleTileKernelINS2_10policy_hubIdyN4cuda3std3__44plusIdEEE10Policy1000EN6thrust24THRUST_300001_SM_1000_NS6detail15normal_iteratorINSD_10device_ptrIdEEEEPdyS9_ddNS7_10__identityEEEvT0_T1_T2_T3_T4_T6__param_1];
	ld.param.u64 	%rd19, [_ZN3cub18CUB_300001_SM_10006detail6reduce28DeviceReduceSingleTileKernelINS2_10policy_hubIdyN4cuda3std3__44plusIdEEE10Policy1000EN6thrust24THRUST_300001_SM_1000_NS6detail15normal_iteratorINSD_10device_ptrIdEEEEPdyS9_ddNS7_10__identityEEEvT0_T1_T2_T3_T4_T6__param_2];
	ld.param.f64 	%fd42, [_ZN3cub18CUB_300001_SM_10006detail6reduce28DeviceReduceSingleTileKernelINS2_10policy_hubIdyN4cuda3std3__44plusIdEEE10Policy1000EN6thrust24THRUST_300001_SM_1000_NS6detail15normal_iteratorINSD_10device_ptrIdEEEEPdyS9_ddNS7_10__identityEEEvT0_T1_T2_T3_T4_T6__param_4];
	cvta.to.global.u64 	%rd1, %rd20;
	setp.ne.s64 	%p1, %rd19, 0;
	@%p1 bra 	$L__BB7_3;
	mov.u32 	%r231, %tid.x;
	setp.ne.s32 	%p66, %r231, 0;
	@%p66 bra 	$L__BB7_51;
	st.global.f64 	[%rd1], %fd42;
	bra.uni 	$L__BB7_51;
$L__BB7_3:
	cvta.to.global.u64 	%rd2, %rd18;
	setp.gt.u64 	%p2, %rd19, 3583;
	@%p2 bra 	$L__BB7_28;
	cvt.u32.u64 	%r1, %rd19;
	mov.u32 	%r2, %tid.x;
	setp.ge.u32 	%p24, %r2, %r1;
	mov.f64 	%fd335, 0d0000000000000000;
	mov.u32 	%r235, %r2;
	@%p24 bra 	$L__BB7_6;
	mul.wide.u32 	%rd51, %r2, 8;
	add.s64 	%rd52, %rd2, %rd51;
	ld.global.f64 	%fd335, [%rd52];
	add.s32 	%r235, %r2, 512;
$L__BB7_6:
	setp.ge.u32 	%p25, %r235, %r1;
	@%p25 bra 	$L__BB7_19;
	not.b32 	%r108, %r235;
	add.s32 	%r109, %r108, %r1;
	shr.u32 	%r110, %r109, 9;
	add.s32 	%r5, %r110, 1;
	and.b32  	%r6, %r5, 15;
	setp.lt.u32 	%p26, %r109, 7680;
	@%p26 bra 	$L__BB7_10;
	and.b32  	%r111, %r5, 16777200;
	neg.s32 	%r233, %r111;
	mul.wide.u32 	%rd53, %r235, 8;
	add.s64 	%rd54, %rd53, %rd2;
	add.s64 	%rd81, %rd54, 32768;
$L__BB7_9:
	.pragma "nounroll";
	ld.global.f64 	%fd169, [%rd81+-32768];
	add.f64 	%fd170, %fd335, %fd169;
	ld.global.f64 	%fd171, [%rd81+-28672];
	add.f64 	%fd172, %fd170, %fd171;
	ld.global.f64 	%fd173, [%rd81+-24576];
	add.f64 	%fd174, %fd172, %fd173;
	ld.global.f64 	%fd175, [%rd81+-20480];
	add.f64 	%fd176, %fd174, %fd175;
	ld.global.f64 	%fd177, [%rd81+-16384];
	add.f64 	%fd178, %fd176, %fd177;
	ld.global.f64 	%fd179, [%rd81+-12288];
	add.f64 	%fd180, %fd178, %fd179;
	ld.global.f64 	%fd181, [%rd81+-8192];
	add.f64 	%fd182, %fd180, %fd181;
	ld.global.f64 	%fd183, [%rd81+-4096];
	add.f64 	%fd184, %fd182, %fd183;
	ld.global.f64 	%fd185, [%rd81];
	add.f64 	%fd186, %fd184, %fd185;
	ld.global.f64 	%fd187, [%rd81+4096];
	add.f64 	%fd188, %fd186, %fd187;
	ld.global.f64 	%fd189, [%rd81+8192];
	add.f64 	%fd190, %fd188, %fd189;
	ld.global.f64 	%fd191, [%rd81+12288];
	add.f64 	%fd192, %fd190, %fd191;
	ld.global.f64 	%fd193, [%rd81+16384];
	add.f64 	%fd194, %fd192, %fd193;
	ld.global.f64 	%fd195, [%rd81+20480];
	add.f64 	%fd196, %fd194, %fd195;
	ld.global.f64 	%fd197, [%rd81+24576];
	add.f64 	%fd198, %fd196, %fd197;
	ld.global.f64 	%fd199, [%rd81+28672];
	add.f64 	%fd335, %fd198, %fd199;
	add.s32 	%r235, %r235, 8192;
	add.s32 	%r233, %r233, 16;
	add.s64 	%rd81, %rd81, 65536;
	setp.ne.s32 	%p27, %r233, 0;
	@%p27 bra 	$L__BB7_9;
$L__BB7_10:
	setp.eq.s32 	%p28, %r6, 0;
	@%p28 bra 	$L__BB7_19;
	and.b32  	%r13, %r5, 7;
	setp.lt.u32 	%p29, %r6, 8;
	@%p29 bra 	$L__BB7_13;
	mul.wide.s32 	%rd55, %r235, 8;
	add.s64 	%rd56, %rd2, %rd55;
	ld.global.f64 	%fd201, [%rd56];
	add.f64 	%fd202, %fd335, %fd201;
	ld.global.f64 	%fd203, [%rd56+4096];
	add.f64 	%fd204, %fd202, %fd203;
	ld.global.f64 	%fd205, [%rd56+8192];
	add.f64 	%fd206, %fd204, %fd205;
	ld.global.f64 	%fd207, [%rd56+12288];
	add.f64 	%fd208, %fd206, %fd207;
	ld.global.f64 	%fd209, [%rd56+16384];
	add.f64 	%fd210, %fd208, %fd209;
	ld.global.f64 	%fd211, [%rd56+20480];
	add.f64 	%fd212, %fd210, %fd211;
	ld.global.f64 	%fd213, [%rd56+24576];
	add.f64 	%fd214, %fd212, %fd213;
	ld.global.f64 	%fd215, [%rd56+28672];
	add.f64 	%fd335, %fd214, %fd215;
	add.s32 	%r235, %r235, 4096;
$L__BB7_13:
	setp.eq.s32 	%p30, %r13, 0;
	@%p30 bra 	$L__BB7_19;
	and.b32  	%r16, %r5, 3;
	setp.lt.u32 	%p31, %r13, 4;
	@%p31 bra 	$L__BB7_16;
	mul.wide.s32 	%rd57, %r235, 8;
	add.s64 	%rd58, %rd2, %rd57;
	ld.global.f64 	%fd217, [%rd58];
	add.f64 	%fd218, %fd335, %fd217;
	ld.global.f64 	%fd219, [%rd58+4096];
	add.f64 	%fd220, %fd218, %fd219;
	ld.global.f64 	%fd221, [%rd58+8192];
	add.f64 	%fd222, %fd220, %fd221;
	ld.global.f64 	%fd223, [%rd58+12288];
	add.f64 	%fd335, %fd222, %fd223;
	add.s32 	%r235, %r235, 2048;
$L__BB7_16:
	setp.eq.s32 	%p32, %r16, 0;
	@%p32 bra 	$L__BB7_19;
	neg.s32 	%r238, %r16;
$L__BB7_18:
	.pragma "nounroll";
	mul.wide.s32 	%rd59, %r235, 8;
	add.s64 	%rd60, %rd2, %rd59;
	ld.global.f64 	%fd224, [%rd60];
	add.f64 	%fd335, %fd335, %fd224;
	add.s32 	%r235, %r235, 512;
	add.s32 	%r238, %r238, 1;
	setp.ne.s32 	%p33, %r238, 0;
	@%p33 bra 	$L__BB7_18;
$L__BB7_19:
	setp.lt.u64 	%p34, %rd19, 512;
	@%p34 bra 	$L__BB7_24;
	// begin inline asm
	mov.u32 %r175, %laneid;
	// end inline asm
	mov.b64 	%rd71, %fd335;
	mov.b64 	{%r177, %r182}, %rd71;
	mov.b32 	%r183, 1;
	mov.b32 	%r224, 31;
	mov.b32 	%r225, -1;
	// begin inline asm
	shfl.sync.down.b32 %r176, %r177, %r183, %r224, %r225;
	// end inline asm
	// begin inline asm
	shfl.sync.down.b32 %r181, %r182, %r183, %r224, %r225;
	// end inline asm
	mov.b64 	%rd72, {%r176, %r181};
	mov.b64 	%fd283, %rd72;
	setp.gt.s32 	%p58, %r175, 30;
	add.f64 	%fd284, %fd335, %fd283;
	selp.f64 	%fd285, %fd335, %fd284, %p58;
	mov.b64 	%rd73, %fd285;
	mov.b64 	{%r187, %r192}, %rd73;
	mov.b32 	%r193, 2;
	// begin inline asm
	shfl.sync.down.b32 %r186, %r187, %r193, %r224, %r225;
	// end inline asm
	// begin inline asm
	shfl.sync.down.b32 %r191, %r192, %r193, %r224, %r225;
	// end inline asm
	mov.b64 	%rd74, {%r186, %r191};
	mov.b64 	%fd286, %rd74;
	setp.gt.s32 	%p59, %r175, 29;
	add.f64 	%fd287, %fd285, %fd286;
	selp.f64 	%fd288, %fd285, %fd287, %p59;
	mov.b64 	%rd75, %fd288;
	mov.b64 	{%r197, %r202}, %rd75;
	mov.b32 	%r203, 4;
	// begin inline asm
	shfl.sync.down.b32 %r196, %r197, %r203, %r224, %r225;
	// end inline asm
	// begin inline asm
	shfl.sync.down.b32 %r201, %r202, %r203, %r224, %r225;
	// end inline asm
	mov.b64 	%rd76, {%r196, %r201};
	mov.b64 	%fd289, %rd76;
	setp.gt.s32 	%p60, %r175, 27;
	add.f64 	%fd290, %fd288, %fd289;
	selp.f64 	%fd291, %fd288, %fd290, %p60;
	mov.b64 	%rd77, %fd291;
	mov.b64 	{%r207, %r212}, %rd77;
	mov.b32 	%r213, 8;
	// begin inline asm
	shfl.sync.down.b32 %r206, %r207, %r213, %r224, %r225;
	// end inline asm
	// begin inline asm
	shfl.sync.down.b32 %r211, %r212, %r213, %r224, %r225;
	// end inline asm
	mov.b64 	%rd78, {%r206, %r211};
	mov.b64 	%fd292, %rd78;
	setp.gt.s32 	%p61, %r175, 23;
	add.f64 	%fd293, %fd291, %fd292;
	selp.f64 	%fd294, %fd291, %fd293, %p61;
	mov.b64 	%rd79, %fd294;
	mov.b64 	{%r217, %r222}, %rd79;
	mov.b32 	%r223, 16;
	// begin inline asm
	shfl.sync.down.b32 %r216, %r217, %r223, %r224, %r225;
	// end inline asm
	// begin inline asm
	shfl.sync.down.b32 %r221, %r222, %r223, %r224, %r225;
	// end inline asm
	mov.b64 	%rd80, {%r216, %r221};
	mov.b64 	%fd295, %rd80;
	setp.gt.s32 	%p62, %r175, 15;
	add.f64 	%fd16, %fd294, %fd295;
	selp.f64 	%fd347, %fd294, %fd16, %p62;
	setp.ne.s32 	%p63, %r175, 0;
	@%p63 bra 	$L__BB7_22;
	shr.u32 	%r226, %r2, 2;
	and.b32  	%r227, %r226, 248;
	mov.u32 	%r228, _ZZN3cub18CUB_300001_SM_10006detail6reduce28DeviceReduceSingleTileKernelINS2_10policy_hubIdyN4cuda3std3__44plusIdEEE10Policy1000EN6thrust24THRUST_300001_SM_1000_NS6detail15normal_iteratorINSD_10device_ptrIdEEEEPdyS9_ddNS7_10__identityEEEvT0_T1_T2_T3_T4_T6_E12temp_storage;
	add.s32 	%r229, %r228, %r227;
	st.shared.f64 	[%r229+16], %fd16;
$L__BB7_22:
	bar.sync 	0;
	setp.ne.s32 	%p64, %r2, 0;
	@%p64 bra 	$L__BB7_49;
	ld.shared.f64 	%fd296, [_ZZN3cub18CUB_300001_SM_10006detail6reduce28DeviceReduceSingleTileKernelINS2_10policy_hubIdyN4cuda3std3__44plusIdEEE10Policy1000EN6thrust24THRUST_300001_SM_1000_NS6detail15normal_iteratorINSD_10device_ptrIdEEEEPdyS9_ddNS7_10__identityEEEvT0_T1_T2_T3_T4_T6_E12temp_storage+24];
	add.f64 	%fd297, %fd347, %fd296;
	ld.shared.f64 	%fd298, [_ZZN3cub18CUB_300001_SM_10006detail6reduce28DeviceReduceSingleTileKernelINS2_10policy_hubIdyN4cuda3std3__44plusIdEEE10Policy1000EN6thrust24THRUST_300001_SM_1000_NS6detail15normal_iteratorINSD_10device_ptrIdEEEEPdyS9_ddNS7_10__identityEEEvT0_T1_T2_T3_T4_T6_E12temp_storage+32];
	add.f64 	%fd299, %fd297, %fd298;
	ld.shared.f64 	%fd300, [_ZZN3cub18CUB_300001_SM_10006detail6reduce28DeviceReduceSingleTileKernelINS2_10policy_hubIdyN4cuda3std3__44plusIdEEE10Policy1000EN6thrust24THRUST_300001_SM_1000_NS6detail15normal_iteratorINSD_10device_ptrIdEEEEPdyS9_ddNS7_10__identityEEEvT0_T1_T2_T3_T4_T6_E12temp_storage+40];
	add.f64 	%fd301, %fd299, %fd300;
	ld.shared.f64 	%fd302, [_ZZN3cub18CUB_300001_SM_10006detail6reduce28DeviceReduceSingleTileKernelINS2_10policy_hubIdyN4cuda3std3__44plusIdEEE10Policy1000EN6thrust24THRUST_300001_SM_1000_NS6detail15normal_iteratorINSD_10device_ptrIdEEEEPdyS9_ddNS7_10__identityEEEvT0_T1_T2_T3_T4_T6_E12temp_storage+48];
	add.f64 	%fd303, %fd301, %fd302;
	ld.shared.f64 	%fd304, [_ZZN3cub18CUB_300001_SM_10006detail6reduce28DeviceReduceSingleTileKernelINS2_10policy_hubIdyN4cuda3std3__44plusIdEEE10Policy1000EN6thrust24THRUST_300001_SM_1000_NS6detail15normal_iteratorINSD_10device_ptrIdEEEEPdyS9_ddNS7_10__identityEEEvT0_T1_T2_T3_T4_T6_E12temp_storage+56];
	add.f64 	%fd305, %fd303, %fd304;
	ld.shared.f64 	%fd306, [_ZZN3cub18CUB_300001_SM_10006detail6reduce28DeviceReduceSingleTileKernelINS2_10policy_hubIdyN4cuda3std3__44plusIdEEE10Policy1000EN6thrust24THRUST_300001_SM_1000_NS6detail15normal_iteratorINSD_10device_ptrIdEEEEPdyS9_ddNS7_10__identityEEEvT0_T1_T2_T3_T4_T6_E12temp_storage+64];
	add.f64 	%fd307, %fd305, %fd306;
	ld.shared.f64 	%fd308, [_ZZN3cub18CUB_300001_SM_10006detail6reduce28DeviceReduceSingleTileKernelINS2_10policy_hubIdyN4cuda3std3__44plusIdEEE10Policy1000EN6thrust24THRUST_300001_SM_1000_NS6detail15normal_iteratorINSD_10device_ptrIdEEEEPdyS9_ddNS7_10__identityEEEvT0_T1_T2_T3_T4_T6_E12temp_storage+72];
	add.f64 	%fd309, %fd307, %fd308;
	ld.shared.f64 	%fd310, [_ZZN3cub18CUB_300001_SM_10006detail6reduce28DeviceReduceSingleTileKernelINS2_10policy_hubIdyN4cuda3std3__44plusIdEEE10Policy1000EN6thrust24THRUST_300001_SM_1000_NS6detail15normal_iteratorINSD_10device_ptrIdEEEEPdyS9_ddNS7_10__identityEEEvT0_T1_T2_T3_T4_T6_E12temp_storage+80];
	add.f64 	%fd311, %fd309, %fd310;
	ld.shared.f64 	%fd312, [_ZZN3cub18CUB_300001_SM_10006detail6reduce28DeviceReduceSingleTileKernelINS2_10policy_hubIdyN4cuda3std3__44plusIdEEE10Policy1000EN6thrust24THRUST_300001_SM_1000_NS6detail15normal_iteratorINSD_10device_ptrIdEEEEPdyS9_ddNS7_10__identityEEEvT0_T1_T2_T3_T4_T6_E12temp_storage+88];
	add.f64 	%fd313, %fd311, %fd312;
	ld.shared.f64 	%fd314, [_ZZN3cub18CUB_300001_SM_10006detail6reduce28DeviceReduceSingleTileKernelINS2_10policy_hubIdyN4cuda3std3__44plusIdEEE10Policy1000EN6thrust24THRUST_300001_SM_1000_NS6detail15normal_iteratorINSD_10device_ptrIdEEEEPdyS9_ddNS7_10__identityEEEvT0_T1_T2_T3_T4_T6_E12temp_storage+96];
	add.f64 	%fd315, %fd313, %fd314;
	ld.shared.f64 	%fd316, [_ZZN3cub18CUB_300001_SM_10006detail6reduce28DeviceReduceSingleTileKernelINS2_10policy_hubIdyN4cuda3std3__44plusIdEEE10Policy1000EN6thrust24THRUST_300001_SM_1000_NS6detail15normal_iteratorINSD_10device_ptrIdEEEEPdyS9_ddNS7_10__identityEEEvT0_T1_T2_T3_T4_T6_E12temp_storage+104];
	add.f64 	%fd317, %fd315, %fd316;
	ld.shared.f64 	%fd318, [_ZZN3cub18CUB_300001_SM_10006detail6reduce28DeviceReduceSingleTileKernelINS2_10policy_hubIdyN4cuda3std3__44plusIdEEE10Policy1000EN6thrust24THRUST_300001_SM_1000_NS6detail15normal_iteratorINSD_10device_ptrIdEEEEPdyS9_ddNS7_10__identityEEEvT0_T1_T2_T3_T4_T6_E12temp_storage+112];
	add.f64 	%fd319, %fd317, %fd318;
	ld.shared.f64 	%fd320, [_ZZN3cub18CUB_300001_SM_10006detail6reduce28DeviceReduceSingleTileKernelINS2_10policy_hubIdyN4cuda3std3__44plusIdEEE10Policy1000EN6thrust24THRUST_300001_SM_1000_NS6detail15normal_iteratorINSD_10device_ptrIdEEEEPdyS9_ddNS7_10__identityEEEvT0_T1_T2_T3_T4_T6_E12temp_storage+120];
	add.f64 	%fd321, %fd319, %fd320;
	ld.shared.f64 	%fd322, [_ZZN3cub18CUB_300001_SM_10006detail6reduce28DeviceReduceSingleTileKernelINS2_10policy_hubIdyN4cuda3std3__44plusIdEEE10Policy1000EN6thrust24THRUST_300001_SM_1000_NS6detail15normal_iteratorINSD_10device_ptrIdEEEEPdyS9_ddNS7_10__identityEEEvT0_T1_T2_T3_T4_T6_E12temp_storage+128];
	add.f64 	%fd323, %fd321, %fd322;
	ld.shared.f64 	%fd324, [_ZZN3cub18CUB_300001_SM_10006detail6reduce28DeviceReduceSingleTileKernelINS2_10policy_hubIdyN4cuda3std3__44plusIdEEE10Policy1000EN6thrust24THRUST_300001_SM_1000_NS6detail15normal_iteratorINSD_10device_ptrIdEEEEPdyS9_ddNS7_10__identityEEEvT0_T1_T2_T3_T4_T6_E12temp_storage+136];
	add.f64 	%fd347, %fd323, %fd324;
	bra.uni 	$L__BB7_49;
$L__BB7_24:
	// begin inline asm
	mov.u32 %r112, %laneid;
	// end inline asm
	and.b32  	%r163, %r2, 992;
	add.s32 	%r164, %r163, 32;
	setp.gt.u32 	%p35, %r164, %r1;
	not.b32 	%r165, %r163;
	add.s32 	%r166, %r1, %r165;
	selp.b32 	%r161, %r166, 31, %p35;
	mov.b64 	%rd61, %fd335;
	mov.b64 	{%r114, %r119}, %rd61;
	mov.b32 	%r120, 1;
	mov.b32 	%r162, -1;
	// begin inline asm
	shfl.sync.down.b32 %r113, %r114, %r120, %r161, %r162;
	// end inline asm
	// begin inline asm
	shfl.sync.down.b32 %r118, %r119, %r120, %r161, %r162;
	// end inline asm
	mov.b64 	%rd62, {%r113, %r118};
	mov.b64 	%fd225, %rd62;
	setp.lt.s32 	%p36, %r112, %r161;
	add.f64 	%fd226, %fd335, %fd225;
	selp.f64 	%fd227, %fd226, %fd335, %p36;
	mov.b64 	%rd63, %fd227;
	mov.b64 	{%r124, %r129}, %rd63;
	mov.b32 	%r130, 2;
	// begin inline asm
	shfl.sync.down.b32 %r123, %r124, %r130, %r161, %r162;
	// end inline asm
	// begin inline asm
	shfl.sync.down.b32 %r128, %r129, %r130, %r161, %r162;
	// end inline asm
	mov.b64 	%rd64, {%r123, %r128};
	mov.b64 	%fd228, %rd64;
	add.s32 	%r167, %r112, 2;
	setp.gt.s32 	%p37, %r167, %r161;
	add.f64 	%fd229, %fd227, %fd228;
	selp.f64 	%fd230, %fd227, %fd229, %p37;
	mov.b64 	%rd65, %fd230;
	mov.b64 	{%r134, %r139}, %rd65;
	mov.b32 	%r140, 4;
	// begin inline asm
	shfl.sync.down.b32 %r133, %r134, %r140, %r161, %r162;
	// end inline asm
	// begin inline asm
	shfl.sync.down.b32 %r138, %r139, %r140, %r161, %r162;
	// end inline asm
	mov.b64 	%rd66, {%r133, %r138};
	mov.b64 	%fd231, %rd66;
	add.s32 	%r168, %r112, 4;
	setp.gt.s32 	%p38, %r168, %r161;
	add.f64 	%fd232, %fd230, %fd231;
	selp.f64 	%fd233, %fd230, %fd232, %p38;
	mov.b64 	%rd67, %fd233;
	mov.b64 	{%r144, %r149}, %rd67;
	mov.b32 	%r150, 8;
	// begin inline asm
	shfl.sync.down.b32 %r143, %r144, %r150, %r161, %r162;
	// end inline asm
	// begin inline asm
	shfl.sync.down.b32 %r148, %r149, %r150, %r161, %r162;
	// end inline asm
	mov.b64 	%rd68, {%r143, %r148};
	mov.b64 	%fd234, %rd68;
	add.s32 	%r169, %r112, 8;
	setp.gt.s32 	%p39, %r169, %r161;
	add.f64 	%fd235, %fd233, %fd234;
	selp.f64 	%fd236, %fd233, %fd235, %p39;
	mov.b64 	%rd69, %fd236;
	mov.b64 	{%r154, %r159}, %rd69;
	mov.b32 	%r160, 16;
	// begin inline asm
	shfl.sync.down.b32 %r153, %r154, %r160, %r161, %r162;
	// end inline asm
	// begin inline asm
	shfl.sync.down.b32 %r158, %r159, %r160, %r161, %r162;
	// end inline asm
	mov.b64 	%rd70, {%r153, %r158};
	mov.b64 	%fd237, %rd70;
	add.s32 	%r170, %r112, 16;
	setp.gt.s32 	%p40, %r170, %r161;
	add.f64 	%fd238, %fd236, %fd237;
	selp.f64 	%fd347, %fd236, %fd238, %p40;
	setp.ne.s32 	%p41, %r112, 0;
	@%p41 bra 	$L__BB7_26;
	shr.u32 	%r171, %r2, 2;
	and.b32  	%r172, %r171, 248;
	mov.u32 	%r173, _ZZN3cub18CUB_300001_SM_10006detail6reduce28DeviceReduceSingleTileKernelINS2_10policy_hubIdyN4cuda3std3__44plusIdEEE10Policy1000EN6thrust24THRUST_300001_SM_1000_NS6detail15normal_iteratorINSD_10device_ptrIdEEEEPdyS9_ddNS7_10__identityEEEvT0_T1_T2_T3_T4_T6_E12temp_storage;
	add.s32 	%r174, %r173, %r172;
	st.shared.f64 	[%r174+16], %fd347;
$L__BB7_26:
	bar.sync 	0;
	setp.ne.s32 	%p42, %r2, 0;
	@%p42 bra 	$L__BB7_49;
	setp.gt.u64 	%p43, %rd19, 32;
	ld.shared.f64 	%fd239, [_ZZN3cub18CUB_300001_SM_10006detail6reduce28DeviceReduceSingleTileKernelINS2_10policy_hubIdyN4cuda3std3__44plusIdEEE10Policy1000EN6thrust24THRUST_300001_SM_1000_NS6detail15normal_iteratorINSD_10device_ptrIdEEEEPdyS9_ddNS7_10__identityEEEvT0_T1_T2_T3_T4_T6_E12temp_storage+24];
	add.f64 	%fd240, %fd347, %fd239;
	selp.f64 	%fd241, %fd240, %fd347, %p43;
	setp.gt.u64 	%p44, %rd19, 64;
	ld.shared.f64 	%fd242, [_ZZN3cub18CUB_300001_SM_10006detail6reduce28DeviceReduceSingleTileKernelINS2_10policy_hubIdyN4cuda3std3__44plusIdEEE10Policy1000EN6thrust24THRUST_300001_SM_1000_NS6detail15normal_iteratorINSD_10device_ptrIdEEEEPdyS9_ddNS7_10__identityEEEvT0_T1_T2_T3_T4_T6_E12temp_storage+32];
	add.f64 	%fd243, %fd242, %fd241;
	selp.f64 	%fd244, %fd243, %fd241, %p44;
	setp.gt.u64 	%p45, %rd19, 96;
	ld.shared.f64 	%fd245, [_ZZN3cub18CUB_300001_SM_10006detail6reduce28DeviceReduceSingleTileKernelINS2_10policy_hubIdyN4cuda3std3__44plusIdEEE10Policy1000EN6thrust24THRUST_300001_SM_1000_NS6detail15normal_iteratorINSD_10device_ptrIdEEEEPdyS9_ddNS7_10__identityEEEvT0_T1_T2_T3_T4_T6_E12temp_storage+40];
	add.f64 	%fd246, %fd245, %fd244;
	selp.f64 	%fd247, %fd246, %fd244, %p45;
	setp.gt.u64 	%p46, %rd19, 128;
	ld.shared.f64 	%fd248, [_ZZN3cub18CUB_300001_SM_10006detail6reduce28DeviceReduceSingleTileKernelINS2_10policy_hubIdyN4cuda3std3__44plusIdEEE10Policy1000EN6thrust24THRUST_300001_SM_1000_NS6detail15normal_iteratorINSD_10device_ptrIdEEEEPdyS9_ddNS7_10__identityEEEvT0_T1_T2_T3_T4_T6_E12temp_storage+48];
	add.f64 	%fd249, %fd248, %fd247;
	selp.f64 	%fd250, %fd249, %fd247, %p46;
	setp.gt.u64 	%p47, %rd19, 160;
	ld.shared.f64 	%fd251, [_ZZN3cub18CUB_300001_SM_10006detail6reduce28DeviceReduceSingleTileKernelINS2_10policy_hubIdyN4cuda3std3__44plusIdEEE10Policy1000EN6thrust24THRUST_300001_SM_1000_NS6detail15normal_iteratorINSD_10device_ptrIdEEEEPdyS9_ddNS7_10__identityEEEvT0_T1_T2_T3_T4_T6_E12temp_storage+56];
	add.f64 	%fd252, %fd251, %fd250;
	selp.f64 	%fd253, %fd252, %fd250, %p47;
	setp.gt.u64 	%p48, %rd19, 192;
	ld.shared.f64 	%fd254, [_ZZN3cub18CUB_300001_SM_10006detail6reduce28DeviceReduceSingleTileKernelINS2_10policy_hubIdyN4cuda3std3__44plusIdEEE10Policy1000EN6thrust24THRUST_300001_SM_1000_NS6detail15normal_iteratorINSD_10device_ptrIdEEEEPdyS9_ddNS7_10__identityEEEvT0_T1_T2_T3_T4_T6_E12temp_storage+64];
	add.f64 	%fd255, %fd254, %fd253;
	selp.f64 	%fd256, %fd255, %fd253, %p48;
	setp.gt.u64 	%p49, %rd19, 224;
	ld.shared.f64 	%fd257, [_ZZN3cub18CUB_300001_SM_10006detail6reduce28DeviceReduceSingleTileKernelINS2_10policy_hubIdyN4cuda3std3__44plusIdEEE10Policy1000EN6thrust24THRUST_300001_SM_1000_NS6detail15normal_iteratorINSD_10device_ptrIdEEEEPdyS9_ddNS7_10__identityEEEvT0_T1_T2_T3_T4_T6_E12temp_storage+72];
	add.f64 	%fd258, %fd257, %fd256;
	selp.f64 	%fd259, %fd258, %fd256, %p49;
	setp.gt.u64 	%p50, %rd19, 256;
	ld.shared.f64 	%fd260, [_ZZN3cub18CUB_300001_SM_10006detail6reduce28DeviceReduceSingleTileKernelINS2_10policy_hubIdyN4cuda3std3__44plusIdEEE10Policy1000EN6thrust24THRUST_300001_SM_1000_NS6detail15normal_iteratorINSD_10device_ptrIdEEEEPdyS9_ddNS7_10__identityEEEvT0_T1_T2_T3_T4_T6_E12temp_storage+80];
	add.f64 	%fd261, %fd260, %fd259;
	selp.f64 	%fd262, %fd261, %fd259, %p50;
	setp.gt.u64 	%p51, %rd19, 288;
	ld.shared.f64 	%fd263, [_ZZN3cub18CUB_300001_SM_10006detail6reduce28DeviceReduceSingleTileKernelINS2_10policy_hubIdyN4cuda3std3__44plusIdEEE10Policy1000EN6thrust24THRUST_300001_SM_1000_NS6detail15normal_iteratorINSD_10device_ptrIdEEEEPdyS9_ddNS7_10__identityEEEvT0_T1_T2_T3_T4_T6_E12temp_storage+88];
	add.f64 	%fd264, %fd263, %fd262;
	selp.f64 	%fd265, %fd264, %fd262, %p51;
	setp.gt.u64 	%p52, %rd19, 320;
	ld.shared.f64 	%fd266, [_ZZN3cub18CUB_300001_SM_10006detail6reduce28DeviceReduceSingleTileKernelINS2_10policy_hubIdyN4cuda3std3__44plusIdEEE10Policy1000EN6thrust24THRUST_300001_SM_1000_NS6detail15normal_iteratorINSD_10device_ptrIdEEEEPdyS9_ddNS7_10__identityEEEvT0_T1_T2_T3_T4_T6_E12temp_storage+96];
	add.f64 	%fd267, %fd266, %fd265;
	selp.f64 	%fd268, %fd267, %fd265, %p52;
	setp.gt.u64 	%p53, %rd19, 352;
	ld.shared.f64 	%fd269, [_ZZN3cub18CUB_300001_SM_10006detail6reduce28DeviceReduceSingleTileKernelINS2_10policy_hubIdyN4cuda3std3__44plusIdEEE10Policy1000EN6thrust24THRUST_300001_SM_1000_NS6detail15normal_iteratorINSD_10device_ptrIdEEEEPdyS9_ddNS7_10__identityEEEvT0_T1_T2_T3_T4_T6_E12temp_storage+104];
	add.f64 	%fd270, %fd269, %fd268;
	selp.f64 	%fd271, %fd270, %fd268, %p53;
	setp.gt.u64 	%p54, %rd19, 384;
	ld.shared.f64 	%fd272, [_ZZN3cub18CUB_300001_SM_10006detail6reduce28DeviceReduceSingleTileKernelINS2_10policy_hubIdyN4cuda3std3__44plusIdEEE10Policy1000EN6thrust24THRUST_300001_SM_1000_NS6detail15normal_iteratorINSD_10device_ptrIdEEEEPdyS9_ddNS7_10__identityEEEvT0_T1_T2_T3_T4_T6_E12temp_storage+112];
	add.f64 	%fd273, %fd272, %fd271;
	selp.f64 	%fd274, %fd273, %fd271, %p54;
	setp.gt.u64 	%p55, %rd19, 416;
	ld.shared.f64 	%fd275, [_ZZN3cub18CUB_300001_SM_10006detail6reduce28DeviceReduceSingleTileKernelINS2_10policy_hubIdyN4cuda3std3__44plusIdEEE10Policy1000EN6thrust24THRUST_300001_SM_1000_NS6detail15normal_iteratorINSD_10device_ptrIdEEEEPdyS9_ddNS7_10__identityEEEvT0_T1_T2_T3_T4_T6_E12temp_storage+120];
	add.f64 	%fd276, %fd275, %fd274;
	selp.f64 	%fd277, %fd276, %fd274, %p55;
	setp.gt.u64 	%p56, %rd19, 448;
	ld.shared.f64 	%fd278, [_ZZN3cub18CUB_300001_SM_10006detail6reduce28DeviceReduceSingleTileKernelINS2_10policy_hubIdyN4cuda3std3__44plusIdEEE10Policy1000EN6thrust24THRUST_300001_SM_1000_NS6detail15normal_iteratorINSD_10device_ptrIdEEEEPdyS9_ddNS7_10__identityEEEvT0_T1_T2_T3_T4_T6_E12temp_storage+128];
	add.f64 	%fd279, %fd278, %fd277;
	selp.f64 	%fd280, %fd279, %fd277, %p56;
	setp.gt.u64 	%p57, %rd19, 480;
	ld.shared.f64 	%fd281, [_ZZN3cub18CUB_300001_SM_10006detail6reduce28DeviceReduceSingleTileKernelINS2_10policy_hubIdyN4cuda3std3__44plusIdEEE10Policy1000EN6thrust24THRUST_300001_SM_1000_NS6detail15normal_iteratorINSD_10device_ptrIdEEEEPdyS9_ddNS7_10__identityEEEvT0_T1_T2_T3_T4_T6_E12temp_storage+136];
	add.f64 	%fd282, %fd281, %fd280;
	selp.f64 	%fd347, %fd282, %fd280, %p57;
	bra.uni 	$L__BB7_49;
$L__BB7_28:
	mov.u32 	%r24, %tid.x;
	cvt.u64.u32 	%rd6, %r24;
	mul.wide.u32 	%rd22, %r24, 8;
	add.s64 	%rd7, %rd2, %rd22;
	ld.global.f64 	%fd43, [%rd7];
	ld.global.f64 	%fd44, [%rd7+4096];
	ld.global.f64 	%fd45, [%rd7+8192];
	ld.global.f64 	%fd46, [%rd7+12288];
	ld.global.f64 	%fd47, [%rd7+16384];
	ld.global.f64 	%fd48, [%rd7+20480];
	ld.global.f64 	%fd49, [%rd7+24576];
	add.f64 	%fd50, %fd43, %fd44;
	add.f64 	%fd51, %fd50, %fd45;
	add.f64 	%fd52, %fd51, %fd46;
	add.f64 	%fd53, %fd52, %fd47;
	add.f64 	%fd54, %fd53, %fd48;
	add.f64 	%fd346, %fd54, %fd49;
	add.s64 	%rd8, %rd19, -3584;
	setp.lt.u64 	%p3, %rd8, 3584;
	mov.b64 	%rd83, 3584;
	@%p3 bra 	$L__BB7_32;
	mov.b64 	%rd83, 3584;
$L__BB7_30:
	shl.b64 	%rd24, %rd83, 3;
	add.s64 	%rd25, %rd7, %rd24;
	ld.global.f64 	%fd55, [%rd25];
	ld.global.f64 	%fd56, [%rd25+4096];
	ld.global.f64 	%fd57, [%rd25+8192];
	ld.global.f64 	%fd58, [%rd25+12288];
	ld.global.f64 	%fd59, [%rd25+16384];
	ld.global.f64 	%fd60, [%rd25+20480];
	ld.global.f64 	%fd61, [%rd25+24576];
	add.f64 	%fd62, %fd346, %fd55;
	add.f64 	%fd63, %fd62, %fd56;
	add.f64 	%fd64, %fd63, %fd57;
	add.f64 	%fd65, %fd64, %fd58;
	add.f64 	%fd66, %fd65, %fd59;
	add.f64 	%fd67, %fd66, %fd60;
	add.f64 	%fd346, %fd67, %fd61;
	sub.s64 	%rd26, %rd19, %rd83;
	setp.lt.u64 	%p4, %rd26, 3584;
	@%p4 bra 	$L__BB7_45;
	add.s64 	%rd83, %rd83, 3584;
	setp.le.u64 	%p5, %rd83, %rd8;
	@%p5 bra 	$L__BB7_30;
$L__BB7_32:
	setp.le.u64 	%p6, %rd19, %rd83;
	cvt.u32.u64 	%r42, %rd83;
	cvt.u32.u64 	%r43, %rd19;
	sub.s32 	%r44, %r43, %r42;
	setp.ge.s32 	%p7, %r24, %r44;
	or.pred  	%p8, %p6, %p7;
	@%p8 bra 	$L__BB7_45;
	not.b32 	%r47, %r24;
	add.s32 	%r48, %r47, %r43;
	sub.s32 	%r50, %r48, %r42;
	shr.u32 	%r51, %r50, 9;
	add.s32 	%r25, %r51, 1;
	and.b32  	%r26, %r25, 15;
	setp.lt.u32 	%p9, %r50, 7680;
	mov.u32 	%r242, %r24;
	@%p9 bra 	$L__BB7_36;
	and.b32  	%r52, %r25, 16777200;
	neg.s32 	%r240, %r52;
	add.s64 	%rd27, %rd83, %rd6;
	shl.b64 	%rd28, %rd27, 3;
	add.s64 	%rd29, %rd28, %rd2;
	add.s64 	%rd84, %rd29, 32768;
	mov.u32 	%r242, %r24;
$L__BB7_35:
	.pragma "nounroll";
	ld.global.f64 	%fd69, [%rd84+-32768];
	add.f64 	%fd70, %fd346, %fd69;
	ld.global.f64 	%fd71, [%rd84+-28672];
	add.f64 	%fd72, %fd70, %fd71;
	ld.global.f64 	%fd73, [%rd84+-24576];
	add.f64 	%fd74, %fd72, %fd73;
	ld.global.f64 	%fd75, [%rd84+-20480];
	add.f64 	%fd76, %fd74, %fd75;
	ld.global.f64 	%fd77, [%rd84+-16384];
	add.f64 	%fd78, %fd76, %fd77;
	ld.global.f64 	%fd79, [%rd84+-12288];
	add.f64 	%fd80, %fd78, %fd79;
	ld.global.f64 	%fd81, [%rd84+-8192];
	add.f64 	%fd82, %fd80, %fd81;
	ld.global.f64 	%fd83, [%rd84+-4096];
	add.f64 	%fd84, %fd82, %fd83;
	ld.global.f64 	%fd85, [%rd84];
	add.f64 	%fd86, %fd84, %fd85;
	ld.global.f64 	%fd87, [%rd84+4096];
	add.f64 	%fd88, %fd86, %fd87;
	ld.global.f64 	%fd89, [%rd84+8192];
	add.f64 	%fd90, %fd88, %fd89;
	ld.global.f64 	%fd91, [%rd84+12288];
	add.f64 	%fd92, %fd90, %fd91;
	ld.global.f64 	%fd93, [%rd84+16384];
	add.f64 	%fd94, %fd92, %fd93;
	ld.global.f64 	%fd95, [%rd84+20480];
	add.f64 	%fd96, %fd94, %fd95;
	ld.global.f64 	%fd97, [%rd84+24576];
	add.f64 	%fd98, %fd96, %fd97;
	ld.global.f64 	%fd99, [%rd84+28672];
	add.f64 	%fd346, %fd98, %fd99;
	add.s32 	%r242, %r242, 8192;
	add.s32 	%r240, %r240, 16;
	add.s64 	%rd84, %rd84, 65536;
	setp.ne.s32 	%p10, %r240, 0;
	@%p10 bra 	$L__BB7_35;
$L__BB7_36:
	setp.eq.s32 	%p11, %r26, 0;
	@%p11 bra 	$L__BB7_45;
	and.b32  	%r33, %r25, 7;
	setp.lt.u32 	%p12, %r26, 8;
	@%p12 bra 	$L__BB7_39;
	cvt.u64.u32 	%rd30, %r242;
	add.s64 	%rd31, %rd83, %rd30;
	shl.b64 	%rd32, %rd31, 3;
	add.s64 	%rd33, %rd2, %rd32;
	ld.global.f64 	%fd101, [%rd33];
	add.f64 	%fd102, %fd346, %fd101;
	ld.global.f64 	%fd103, [%rd33+4096];
	add.f64 	%fd104, %fd102, %fd103;
	ld.global.f64 	%fd105, [%rd33+8192];
	add.f64 	%fd106, %fd104, %fd105;
	ld.global.f64 	%fd107, [%rd33+12288];
	add.f64 	%fd108, %fd106, %fd107;
	ld.global.f64 	%fd109, [%rd33+16384];
	add.f64 	%fd110, %fd108, %fd109;
	ld.global.f64 	%fd111, [%rd33+20480];
	add.f64 	%fd112, %fd110, %fd111;
	ld.global.f64 	%fd113, [%rd33+24576];
	add.f64 	%fd114, %fd112, %fd113;
	ld.global.f64 	%fd115, [%rd33+28672];
	add.f64 	%fd346, %fd114, %fd115;
	add.s32 	%r242, %r242, 4096;
$L__BB7_39:
	setp.eq.s32 	%p13, %r33, 0;
	@%p13 bra 	$L__BB7_45;
	and.b32  	%r36, %r25, 3;
	setp.lt.u32 	%p14, %r33, 4;
	@%p14 bra 	$L__BB7_42;
	cvt.u64.u32 	%rd34, %r242;
	add.s64 	%rd35, %rd83, %rd34;
	shl.b64 	%rd36, %rd35, 3;
	add.s64 	%rd37, %rd2, %rd36;
	ld.global.f64 	%fd117, [%rd37];
	add.f64 	%fd118, %fd346, %fd117;
	ld.global.f64 	%fd119, [%rd37+4096];
	add.f64 	%fd120, %fd118, %fd119;
	ld.global.f64 	%fd121, [%rd37+8192];
	add.f64 	%fd122, %fd120, %fd121;
	ld.global.f64 	%fd123, [%rd37+12288];
	add.f64 	%fd346, %fd122, %fd123;
	add.s32 	%r242, %r242, 2048;
$L__BB7_42:
	setp.eq.s32 	%p15, %r36, 0;
	@%p15 bra 	$L__BB7_45;
	cvt.u64.u32 	%rd38, %r242;
	add.s64 	%rd39, %rd83, %rd38;
	shl.b64 	%rd40, %rd39, 3;
	add.s64 	%rd85, %rd2, %rd40;
	neg.s32 	%r245, %r36;
$L__BB7_44:
	.pragma "nounroll";
	ld.global.f64 	%fd124, [%rd85];
	add.f64 	%fd346, %fd346, %fd124;
	add.s64 	%rd85, %rd85, 4096;
	add.s32 	%r245, %r245, 1;
	setp.ne.s32 	%p16, %r245, 0;
	@%p16 bra 	$L__BB7_44;
$L__BB7_45:
	// begin inline asm
	mov.u32 %r53, %laneid;
	// end inline asm
	mov.b64 	%rd41, %fd346;
	mov.b64 	{%r55, %r60}, %rd41;
	mov.b32 	%r61, 1;
	mov.b32 	%r102, 31;
	mov.b32 	%r103, -1;
	// begin inline asm
	shfl.sync.down.b32 %r54, %r55, %r61, %r102, %r103;
	// end inline asm
	// begin inline asm
	shfl.sync.down.b32 %r59, %r60, %r61, %r102, %r103;
	// end inline asm
	mov.b64 	%rd42, {%r54, %r59};
	mov.b64 	%fd125, %rd42;
	setp.gt.s32 	%p17, %r53, 30;
	add.f64 	%fd126, %fd346, %fd125;
	selp.f64 	%fd127, %fd346, %fd126, %p17;
	mov.b64 	%rd43, %fd127;
	mov.b64 	{%r65, %r70}, %rd43;
	mov.b32 	%r71, 2;
	// begin inline asm
	shfl.sync.down.b32 %r64, %r65, %r71, %r102, %r103;
	// end inline asm
	// begin inline asm
	shfl.sync.down.b32 %r69, %r70, %r71, %r102, %r103;
	// end inline asm
	mov.b64 	%rd44, {%r64, %r69};
	mov.b64 	%fd128, %rd44;
	setp.gt.s32 	%p18, %r53, 29;
	add.f64 	%fd129, %fd127, %fd128;
	selp.f64 	%fd130, %fd127, %fd129, %p18;
	mov.b64 	%rd45, %fd130;
	mov.b64 	{%r75, %r80}, %rd45;
	mov.b32 	%r81, 4;
	// begin inline asm
	shfl.sync.down.b32 %r74, %r75, %r81, %r102, %r103;
	// end inline asm
	// begin inline asm
	shfl.sync.down.b32 %r79, %r80, %r81, %r102, %r103;
	// end inline asm
	mov.b64 	%rd46, {%r74, %r79};
	mov.b64 	%fd131, %rd46;
	setp.gt.s32 	%p19, %r53, 27;
	add.f64 	%fd132, %fd130, %fd131;
	selp.f64 	%fd133, %fd130, %fd132, %p19;
	mov.b64 	%rd47, %fd133;
	mov.b64 	{%r85, %r90}, %rd47;
	mov.b32 	%r91, 8;
	// begin inline asm
	shfl.sync.down.b32 %r84, %r85, %r91, %r102, %r103;
	// end inline asm
	// begin inline asm
	shfl.sync.down.b32 %r89, %r90, %r91, %r102, %r103;
	// end inline asm
	mov.b64 	%rd48, {%r84, %r89};
	mov.b64 	%fd134, %rd48;
	setp.gt.s32 	%p20, %r53, 23;
	add.f64 	%fd135, %fd133, %fd134;
	selp.f64 	%fd136, %fd133, %fd135, %p20;
	mov.b64 	%rd49, %fd136;
	mov.b64 	{%r95, %r100}, %rd49;
	mov.b32 	%r101, 16;
	// begin inline asm
	shfl.sync.down.b32 %r94, %r95, %r101, %r102, %r103;
	// end inline asm
	// begin inline asm
	shfl.sync.down.b32 %r99, %r100, %r101, %r102, %r103;
	// end inline asm
	mov.b64 	%rd50, {%r94, %r99};
	mov.b64 	%fd137, %rd50;
	setp.gt.s32 	%p21, %r53, 15;
	add.f64 	%fd38, %fd136, %fd137;
	selp.f64 	%fd347, %fd136, %fd38, %p21;
	setp.ne.s32 	%p22, %r53, 0;
	@%p22 bra 	$L__BB7_47;
	shr.u32 	%r104, %r24, 2;
	and.b32  	%r105, %r104, 248;
	mov.u32 	%r106, _ZZN3cub18CUB_300001_SM_10006detail6reduce28DeviceReduceSingleTileKernelINS2_10policy_hubIdyN4cuda3std3__44plusIdEEE10Policy1000EN6thrust24THRUST_300001_SM_1000_NS6detail15normal_iteratorINSD_10device_ptrIdEEEEPdyS9_ddNS7_10__identityEEEvT0_T1_T2_T3_T4_T6_E12temp_storage;
	add.s32 	%r107, %r106, %r105;
	st.shared.f64 	[%r107+16], %fd38;
$L__BB7_47:
	bar.sync 	0;
	setp.ne.s32 	%p23, %r24, 0;
	@%p23 bra 	$L__BB7_49;
	ld.shared.f64 	%fd138, [_ZZN3cub18CUB_300001_SM_10006detail6reduce28DeviceReduceSingleTileKernelINS2_10policy_hubIdyN4cuda3std3__44plusIdEEE10Policy1000EN6thrust24THRUST_300001_SM_1000_NS6detail15normal_iteratorINSD_10device_ptrIdEEEEPdyS9_ddNS7_10__identityEEEvT0_T1_T2_T3_T4_T6_E12temp_storage+24];
	add.f64 	%fd139, %fd347, %fd138;
	ld.shared.f64 	%fd140, [_ZZN3cub18CUB_300001_SM_10006detail6reduce28DeviceReduceSingleTileKernelINS2_10policy_hubIdyN4cuda3std3__44plusIdEEE10Policy1000EN6thrust24THRUST_300001_SM_1000_NS6detail15normal_iteratorINSD_10device_ptrIdEEEEPdyS9_ddNS7_10__identityEEEvT0_T1_T2_T3_T4_T6_E12temp_storage+32];
	add.f64 	%fd141, %fd139, %fd140;
	ld.shared.f64 	%fd142, [_ZZN3cub18CUB_300001_SM_10006detail6reduce28DeviceReduceSingleTileKernelINS2_10policy_hubIdyN4cuda3std3__44plusIdEEE10Policy1000EN6thrust24THRUST_300001_SM_1000_NS6detail15normal_iteratorINSD_10device_ptrIdEEEEPdyS9_ddNS7_10__identityEEEvT0_T1_T2_T3_T4_T6_E12temp_storage+40];
	add.f64 	%fd143, %fd141, %fd142;
	ld.shared.f64 	%fd144, [_ZZN3cub18CUB_300001_SM_10006detail6reduce28DeviceReduceSingleTileKernelINS2_10policy_hubIdyN4cuda3std3__44plusIdEEE10Policy1000EN6thrust24THRUST_300001_SM_1000_NS6detail15normal_iteratorINSD_10device_ptrIdEEEEPdyS9_ddNS7_10__identityEEEvT0_T1_T2_T3_T4_T6_E12temp_storage+48];
	add.f64 	%fd145, %fd143, %fd144;
	ld.shared.f64 	%fd146, [_ZZN3cub18CUB_300001_SM_10006detail6reduce28DeviceReduceSingleTileKernelINS2_10policy_hubIdyN4cuda3std3__44plusIdEEE10Policy1000EN6thrust24THRUST_300001_SM_1000_NS6detail15normal_iteratorINSD_10device_ptrIdEEEEPdyS9_ddNS7_10__identityEEEvT0_T1_T2_T3_T4_T6_E12temp_storage+56];
	add.f64 	%fd147, %fd145, %fd146;
	ld.shared.f64 	%fd148, [_ZZN3cub18CUB_300001_SM_10006detail6reduce28DeviceReduceSingleTileKernelINS2_10policy_hubIdyN4cuda3std3__44plusIdEEE10Policy1000EN6thrust24THRUST_300001_SM_1000_NS6detail15normal_iteratorINSD_10device_ptrIdEEEEPdyS9_ddNS7_10__identityEEEvT0_T1_T2_T3_T4_T6_E12temp_storage+64];
	add.f64 	%fd149, %fd147, %fd148;
	ld.shared.f64 	%fd150, [_ZZN3cub18CUB_300001_SM_10006detail6reduce28DeviceReduceSingleTileKernelINS2_10policy_hubIdyN4cuda3std3__44plusIdEEE10Policy1000EN6thrust24THRUST_300001_SM_1000_NS6detail15normal_iteratorINSD_10device_ptrIdEEEEPdyS9_ddNS7_10__identityEEEvT0_T1_T2_T3_T4_T6_E12temp_storage+72];
	add.f64 	%fd151, %fd149, %fd150;
	ld.shared.f64 	%fd152, [_ZZN3cub18CUB_300001_SM_10006detail6reduce28DeviceReduceSingleTileKernelINS2_10policy_hubIdyN4cuda3std3__44plusIdEEE10Policy1000EN6thrust24THRUST_300001_SM_1000_NS6detail15normal_iteratorINSD_10device_ptrIdEEEEPdyS9_ddNS7_10__identityEEEvT0_T1_T2_T3_T4_T6_E12temp_storage+80];
	add.f64 	%fd153, %fd151, %fd152;
	ld.shared.f64 	%fd154, [_ZZN3cub18CUB_300001_SM_10006detail6reduce28DeviceReduceSingleTileKernelINS2_10policy_hubIdyN4cuda3std3__44plusIdEEE10Policy1000EN6thrust24THRUST_300001_SM_1000_NS6detail15normal_iteratorINSD_10device_ptrIdEEEEPdyS9_ddNS7_10__identityEEEvT0_T1_T2_T3_T4_T6_E12temp_storage+88];
	add.f64 	%fd155, %fd153, %fd154;
	ld.shared.f64 	%fd156, [_ZZN3cub18CUB_300001_SM_10006detail6reduce28DeviceReduceSingleTileKernelINS2_10policy_hubIdyN4cuda3std3__44plusIdEEE10Policy1000EN6thrust24THRUST_300001_SM_1000_NS6detail15normal_iteratorINSD_10device_ptrIdEEEEPdyS9_ddNS7_10__identityEEEvT0_T1_T2_T3_T4_T6_E12temp_storage+96];
	add.f64 	%fd157, %fd155, %fd156;
	ld.shared.f64 	%fd158, [_ZZN3cub18CUB_300001_SM_10006detail6reduce28DeviceReduceSingleTileKernelINS2_10policy_hubIdyN4cuda3std3__44plusIdEEE10Policy1000EN6thrust24THRUST_300001_SM_1000_NS6detail15normal_iteratorINSD_10device_ptrIdEEEEPdyS9_ddNS7_10__identityEEEvT0_T1_T2_T3_T4_T6_E12temp_storage+104];
	add.f64 	%fd159, %fd157, %fd158;
	ld.shared.f64 	%fd160, [_ZZN3cub18CUB_300001_SM_10006detail6reduce28DeviceReduceSingleTileKernelINS2_10policy_hubIdyN4cuda3std3__44plusIdEEE10Policy1000EN6thrust24THRUST_300001_SM_1000_NS6detail15normal_iteratorINSD_10device_ptrIdEEEEPdyS9_ddNS7_10__identityEEEvT0_T1_T2_T3_T4_T6_E12temp_storage+112];
	add.f64 	%fd161, %fd159, %fd160;
	ld.shared.f64 	%fd162, [_ZZN3cub18CUB_300001_SM_10006detail6reduce28DeviceReduceSingleTileKernelINS2_10policy_hubIdyN4cuda3std3__44plusIdEEE10Policy1000EN6thrust24THRUST_300001_SM_1000_NS6detail15normal_iteratorINSD_10device_ptrIdEEEEPdyS9_ddNS7_10__identityEEEvT0_T1_T2_T3_T4_T6_E12temp_storage+120];
	add.f64 	%fd163, %fd161, %fd162;
	ld.shared.f64 	%fd164, [_ZZN3cub18CUB_300001_SM_10006detail6reduce28DeviceReduceSingleTileKernelINS2_10policy_hubIdyN4cuda3std3__44plusIdEEE10Policy1000EN6thrust24THRUST_300001_SM_1000_NS6detail15normal_iteratorINSD_10device_ptrIdEEEEPdyS9_ddNS7_10__identityEEEvT0_T1_T2_T3_T4_T6_E12temp_storage+128];
	add.f64 	%fd165, %fd163, %fd164;
	ld.shared.f64 	%fd166, [_ZZN3cub18CUB_300001_SM_10006detail6reduce28DeviceReduceSingleTileKernelINS2_10policy_hubIdyN4cuda3std3__44plusIdEEE10Policy1000EN6thrust24THRUST_300001_SM_1000_NS6detail15normal_iteratorINSD_10device_ptrIdEEEEPdyS9_ddNS7_10__identityEEEvT0_T1_T2_T3_T4_T6_E12temp_storage+136];
	add.f64 	%fd347, %fd165, %fd166;
$L__BB7_49:
	mov.u32 	%r230, %tid.x;
	setp.ne.s32 	%p65, %r230, 0;
	@%p65 bra 	$L__BB7_51;
	add.f64 	%fd325, %fd42, %fd347;
	st.global.f64 	[%rd1], %fd325;
$L__BB7_51:
	ret;

}
	// .globl	_ZN3cub18CUB_300001_SM_10006detail6reduce18DeviceReduceKernelINS2_10policy_hubIdyN4cuda3std3__44plusIdEEE10Policy1000EN6thrust24THRUST_300001_SM_1000_NS6detail15normal_iteratorINSD_10device_ptrIdEEEEyS9_dNS7_10__identityEEEvT0_PT3_T1_NS0_13GridEvenShareISN_EET2_T4_
.visible .entry _ZN3cub18CUB_300001_SM_10006detail6reduce18DeviceReduceKernelINS2_10policy_hubIdyN4cuda3std3__44plusIdEEE10Policy1000EN6thrust24THRUST_300001_SM_1000_NS6detail15normal_iteratorINSD_10device_ptrIdEEEEyS9_dNS7_10__identityEEEvT0_PT3_T1_NS0_13GridEvenShareISN_EET2_T4_(
	.param .align 8 .b8 _ZN3cub18CUB_300001_SM_10006detail6reduce18DeviceReduceKernelINS2_10policy_hubIdyN4cuda3std3__44plusIdEEE10Policy1000EN6thrust24THRUST_300001_SM_1000_NS6detail15normal_iteratorINSD_10device_ptrIdEEEEyS9_dNS7_10__identityEEEvT0_PT3_T1_NS0_13GridEvenShareISN_EET2_T4__param_0[8],
	.param .u64 .ptr .align 1 _ZN3cub18CUB_300001_SM_10006detail6reduce18DeviceReduceKernelINS2_10policy_hubIdyN4cuda3std3__44plusIdEEE10Policy1000EN6thrust24THRUST_300001_SM_1000_NS6detail15normal_iteratorINSD_10device_ptrIdEEEEyS9_dNS7_10__identityEEEvT0_PT3_T1_NS0_13GridEvenShareISN_EET2_T4__param_1,
	.param .u64 _ZN3cub18CUB_300001_SM_10006detail6reduce18DeviceReduceKernelINS2_10policy_hubIdyN4cuda3std3__44plusIdEEE10Policy1000EN6thrust24THRUST_300001_SM_1000_NS6detail15normal_iteratorINSD_10device_ptrIdEEEEyS9_dNS7_10__identityEEEvT0_PT3_T1_NS0_13GridEvenShareISN_EET2_T4__param_2,
	.param .align 8 .b8 _ZN3cub18CUB_300001_SM_10006detail6reduce18DeviceReduceKernelINS2_10policy_hubIdyN4cuda3std3__44plusIdEEE10Policy1000EN6thrust24THRUST_300001_SM_1000_NS6detail15normal_iteratorINSD_10device_ptrIdEEEEyS9_dNS7_10__identityEEEvT0_PT3_T1_NS0_13GridEvenShareISN_EET2_T4__param_3[72],
	.param .align 1 .b8 _ZN3cub18CUB_300001_SM_10006detail6reduce18DeviceReduceKernelINS2_10policy_hubIdyN4cuda3std3__44plusIdEEE10Policy1000EN6thrust24THRUST_300001_SM_1000_NS6detail15normal_iteratorINSD_10device_ptrIdEEEEyS9_dNS7_10__identityEEEvT0_PT3_T1_NS0_13GridEvenShareISN_EET2_T4__param_4[1],
	.param .align 1 .b8 _ZN3cub18CUB_300001_SM_10006detail6reduce18DeviceReduceKernelINS2_10policy_hubIdyN4cuda3std3__44plusIdEEE10Policy1000EN6thrust24THRUST_300001_SM_1000_NS6detail15normal_iteratorINSD_10device_ptrIdEEEEyS9_dNS7_10__identityEEEvT0_PT3_T1_NS0_13GridEvenShareISN_EET2_T4__param_5[1]
)
.maxntid 512
{
	.reg .pred 	%p<65>;
	.reg .b16 	%rs<4>;
	.reg .b32 	%r<280>;
	.reg .b64 	%rd<107>;
	.reg .b64 	%fd<344>;
	// demoted variable
	.shared .align 8 .b8 _ZZN3cub18CUB_300001_SM_10006detail6reduce18DeviceReduceKernelINS2_10policy_hubIdyN4cuda3std3__44plusIdEEE10Policy1000EN6thrust24THRUST_300001_SM_1000_NS6detail15normal_iteratorINSD_10device_ptrIdEEEEyS9_dNS7_10__identityEEEvT0_PT3_T1_NS0_13GridEvenShareISN_EET2_T4_E12temp_storage[152];
	ld.param.u64 	%rd1, [_ZN3cub18CUB_300001_SM_10006detail6reduce18DeviceReduceKernelINS2_10policy_hubIdyN4cuda3std3__44plusIdEEE10Policy1000EN6thrust24THRUST_300001_SM_1000_NS6detail15normal_iteratorINSD_10device_ptrIdEEEEyS9_dNS7_10__identityEEEvT0_PT3_T1_NS0_13GridEvenShareISN_EET2_T4__param_3+32];
	ld.param.u32 	%r1, [_ZN3cub18CUB_300001_SM_10006detail6reduce18DeviceReduceKernelINS2_10policy_hubIdyN4cuda3std3__44plusIdEEE10Policy1000EN6thrust24THRUST_300001_SM_1000_NS6detail15normal_iteratorINSD_10device_ptrIdEEEEyS9_dNS7_10__identityEEEvT0_PT3_T1_NS0_13GridEvenShareISN_EET2_T4__param_3+40];
	ld.param.u64 	%rd26, [_ZN3cub18CUB_300001_SM_10006detail6reduce18DeviceReduceKernelINS2_10policy_hubIdyN4cuda3std3__44plusIdEEE10Policy1000EN6thrust24THRUST_300001_SM_1000_NS6detail15normal_iteratorINSD_10device_ptrIdEEEEyS9_dNS7_10__identityEEEvT0_PT3_T1_NS0_13GridEvenShareISN_EET2_T4__param_0];
	cvta.to.global.u64 	%rd2, %rd26;
	mov.u32 	%r2, %ctaid.x;
	mul.lo.s32 	%r50, %r1, 3584;
	cvt.s64.s32 	%rd3, %r50;
	mul.lo.s32 	%r51, %r2, 3584;
	cvt.u64.u32 	%rd4, %r51;
	sub.s64 	%rd5, %rd1, %rd4;
	setp.gt.u64 	%p1, %rd5, 3583;
	@%p1 bra 	$L__BB8_25;
	cvt.u32.u64 	%r136, %rd4;
	cvt.u32.u64 	%r3, %rd1;
	sub.s32 	%r4, %r3, %r136;
	mov.u32 	%r5, %tid.x;
	setp.ge.s32 	%p23, %r5, %r4;
	mov.f64 	%fd332, 0d0000000000000000;
	mov.u32 	%r267, %r5;
	@%p23 bra 	$L__BB8_3;
	add.s32 	%r138, %r136, %r5;
	mul.wide.u32 	%rd60, %r138, 8;
	add.s64 	%rd61, %rd2, %rd60;
	ld.global.f64 	%fd332, [%rd61];
	add.s32 	%r267, %r5, 512;
$L__BB8_3:
	setp.ge.s32 	%p24, %r267, %r4;
	@%p24 bra 	$L__BB8_16;
	not.b32 	%r140, %r267;
	add.s32 	%r141, %r140, %r3;
	sub.s32 	%r142, %r141, %r136;
	shr.u32 	%r143, %r142, 9;
	add.s32 	%r8, %r143, 1;
	and.b32  	%r9, %r8, 15;
	setp.lt.u32 	%p25, %r142, 7680;
	@%p25 bra 	$L__BB8_7;
	and.b32  	%r144, %r8, 16777200;
	neg.s32 	%r265, %r144;
	mul.wide.u32 	%rd62, %r2, 28672;
	mul.wide.u32 	%rd63, %r267, 8;
	add.s64 	%rd64, %rd62, %rd63;
	add.s64 	%rd65, %rd64, %rd2;
	add.s64 	%rd101, %rd65, 32768;
$L__BB8_6:
	.pragma "nounroll";
	ld.global.f64 	%fd167, [%rd101+-32768];
	add.f64 	%fd168, %fd332, %fd167;
	ld.global.f64 	%fd169, [%rd101+-28672];
	add.f64 	%fd170, %fd168, %fd169;
	ld.global.f64 	%fd171, [%rd101+-24576];
	add.f64 	%fd172, %fd170, %fd171;
	ld.global.f64 	%fd173, [%rd101+-20480];
	add.f64 	%fd174, %fd172, %fd173;
	ld.global.f64 	%fd175, [%rd101+-16384];
	add.f64 	%fd176, %fd174, %fd175;
	ld.global.f64 	%fd177, [%rd101+-12288];
	add.f64 	%fd178, %fd176, %fd177;
	ld.global.f64 	%fd179, [%rd101+-8192];
	add.f64 	%fd180, %fd178, %fd179;
	ld.global.f64 	%fd181, [%rd101+-4096];
	add.f64 	%fd182, %fd180, %fd181;
	ld.global.f64 	%fd183, [%rd101];
	add.f64 	%fd184, %fd182, %fd183;
	ld.global.f64 	%fd185, [%rd101+4096];
	add.f64 	%fd186, %fd184, %fd185;
	ld.global.f64 	%fd187, [%rd101+8192];
	add.f64 	%fd188, %fd186, %fd187;
	ld.global.f64 	%fd189, [%rd101+12288];
	add.f64 	%fd190, %fd188, %fd189;
	ld.global.f64 	%fd191, [%rd101+16384];
	add.f64 	%fd192, %fd190, %fd191;
	ld.global.f64 	%fd193, [%rd101+20480];
	add.f64 	%fd194, %fd192, %fd193;
	ld.global.f64 	%fd195, [%rd101+24576];
	add.f64 	%fd196, %fd194, %fd195;
	ld.global.f64 	%fd197, [%rd101+28672];
	add.f64 	%fd332, %fd196, %fd197;
	add.s32 	%r267, %r267, 8192;
	add.s32 	%r265, %r265, 16;
	add.s64 	%rd101, %rd101, 65536;
	setp.ne.s32 	%p26, %r265, 0;
	@%p26 bra 	$L__BB8_6;
$L__BB8_7:
	setp.eq.s32 	%p27, %r9, 0;
	@%p27 bra 	$L__BB8_16;
	and.b32  	%r16, %r8, 7;
	setp.lt.u32 	%p28, %r9, 8;
	@%p28 bra 	$L__BB8_10;
	cvt.s64.s32 	%rd66, %r267;
	add.s64 	%rd67, %rd66, %rd4;
	shl.b64 	%rd68, %rd67, 3;
	add.s64 	%rd69, %rd2, %rd68;
	ld.global.f64 	%fd199, [%rd69];
	add.f64 	%fd200, %fd332, %fd199;
	ld.global.f64 	%fd201, [%rd69+4096];
	add.f64 	%fd202, %fd200, %fd201;
	ld.global.f64 	%fd203, [%rd69+8192];
	add.f64 	%fd204, %fd202, %fd203;
	ld.global.f64 	%fd205, [%rd69+12288];
	add.f64 	%fd206, %fd204, %fd205;
	ld.global.f64 	%fd207, [%rd69+16384];
	add.f64 	%fd208, %fd206, %fd207;
	ld.global.f64 	%fd209, [%rd69+20480];
	add.f64 	%fd210, %fd208, %fd209;
	ld.global.f64 	%fd211, [%rd69+24576];
	add.f64 	%fd212, %fd210, %fd211;
	ld.global.f64 	%fd213, [%rd69+28672];
	add.f64 	%fd332, %fd212, %fd213;
	add.s32 	%r267, %r267, 4096;
$L__BB8_10:
	setp.eq.s32 	%p29, %r16, 0;
	@%p29 bra 	$L__BB8_16;
	and.b32  	%r19, %r8, 3;
	setp.lt.u32 	%p30, %r16, 4;
	@%p30 bra 	$L__BB8_13;
	cvt.s64.s32 	%rd70, %r267;
	add.s64 	%rd71, %rd70, %rd4;
	shl.b64 	%rd72, %rd71, 3;
	add.s64 	%rd73, %rd2, %rd72;
	ld.global.f64 	%fd215, [%rd73];
	add.f64 	%fd216, %fd332, %fd215;
	ld.global.f64 	%fd217, [%rd73+4096];
	add.f64 	%fd218, %fd216, %fd217;
	ld.global.f64 	%fd219, [%rd73+8192];
	add.f64 	%fd220, %fd218, %fd219;
	ld.global.f64 	%fd221, [%rd73+12288];
	add.f64 	%fd332, %fd220, %fd221;
	add.s32 	%r267, %r267, 2048;
$L__BB8_13:
	setp.eq.s32 	%p31, %r19, 0;
	@%p31 bra 	$L__BB8_16;
	mul.wide.u32 	%rd74, %r2, 28672;
	add.s64 	%rd9, %rd2, %rd74;
	neg.s32 	%r270, %r19;
$L__BB8_15:
	.pragma "nounroll";
	mul.wide.s32 	%rd75, %r267, 8;
	add.s64 	%rd76, %rd9, %rd75;
	ld.global.f64 	%fd222, [%rd76];
	add.f64 	%fd332, %fd332, %fd222;
	add.s32 	%r267, %r267, 512;
	add.s32 	%r270, %r270, 1;
	setp.ne.s32 	%p32, %r270, 0;
	@%p32 bra 	$L__BB8_15;
$L__BB8_16:
	setp.lt.s32 	%p33, %r4, 512;
	@%p33 bra 	$L__BB8_21;
	// begin inline asm
	mov.u32 %r208, %laneid;
	// end inline asm
	mov.b64 	%rd87, %fd332;
	mov.b64 	{%r210, %r215}, %rd87;
	mov.b32 	%r216, 1;
	mov.b32 	%r257, 31;
	mov.b32 	%r258, -1;
	// begin inline asm
	shfl.sync.down.b32 %r209, %r210, %r216, %r257, %r258;
	// end inline asm
	// begin inline asm
	shfl.sync.down.b32 %r214, %r215, %r216, %r257, %r258;
	// end inline asm
	mov.b64 	%rd88, {%r209, %r214};
	mov.b64 	%fd281, %rd88;
	setp.gt.s32 	%p57, %r208, 30;
	add.f64 	%fd282, %fd332, %fd281;
	selp.f64 	%fd283, %fd332, %fd282, %p57;
	mov.b64 	%rd89, %fd283;
	mov.b64 	{%r220, %r225}, %rd89;
	mov.b32 	%r226, 2;
	// begin inline asm
	shfl.sync.down.b32 %r219, %r220, %r226, %r257, %r258;
	// end inline asm
	// begin inline asm
	shfl.sync.down.b32 %r224, %r225, %r226, %r257, %r258;
	// end inline asm
	mov.b64 	%rd90, {%r219, %r224};
	mov.b64 	%fd284, %rd90;
	setp.gt.s32 	%p58, %r208, 29;
	add.f64 	%fd285, %fd283, %fd284;
	selp.f64 	%fd286, %fd283, %fd285, %p58;
	mov.b64 	%rd91, %fd286;
	mov.b64 	{%r230, %r235}, %rd91;
	mov.b32 	%r236, 4;
	// begin inline asm
	shfl.sync.down.b32 %r229, %r230, %r236, %r257, %r258;
	// end inline asm
	// begin inline asm
	shfl.sync.down.b32 %r234, %r235, %r236, %r257, %r258;
	// end inline asm
	mov.b64 	%rd92, {%r229, %r234};
	mov.b64 	%fd287, %rd92;
	setp.gt.s32 	%p59, %r208, 27;
	add.f64 	%fd288, %fd286, %fd287;
	selp.f64 	%fd289, %fd286, %fd288, %p59;
	mov.b64 	%rd93, %fd289;
	mov.b64 	{%r240, %r245}, %rd93;
	mov.b32 	%r246, 8;
	// begin inline asm
	shfl.sync.down.b32 %r239, %r240, %r246, %r257, %r258;
	// end inline asm
	// begin inline asm
	shfl.sync.down.b32 %r244, %r245, %r246, %r257, %r258;
	// end inline asm
	mov.b64 	%rd94, {%r239, %r244};
	mov.b64 	%fd290, %rd94;
	setp.gt.s32 	%p60, %r208, 23;
	add.f64 	%fd291, %fd289, %fd290;
	selp.f64 	%fd292, %fd289, %fd291, %p60;
	mov.b64 	%rd95, %fd292;
	mov.b64 	{%r250, %r255}, %rd95;
	mov.b32 	%r256, 16;
	// begin inline asm
	shfl.sync.down.b32 %r249, %r250, %r256, %r257, %r258;
	// end inline asm
	// begin inline asm
	shfl.sync.down.b32 %r254, %r255, %r256, %r257, %r258;
	// end inline asm
	mov.b64 	%rd96, {%r249, %r254};
	mov.b64 	%fd293, %rd96;
	setp.gt.s32 	%p61, %r208, 15;
	add.f64 	%fd16, %fd292, %fd293;
	selp.f64 	%fd343, %fd292, %fd16, %p61;
	setp.ne.s32 	%p62, %r208, 0;
	@%p62 bra 	$L__BB8_19;
	shr.u32 	%r259, %r5, 2;
	and.b32  	%r260, %r259, 248;
	mov.u32 	%r261, _ZZN3cub18CUB_300001_SM_10006detail6reduce18DeviceReduceKernelINS2_10policy_hubIdyN4cuda3std3__44plusIdEEE10Policy1000EN6thrust24THRUST_300001_SM_1000_NS6detail15normal_iteratorINSD_10device_ptrIdEEEEyS9_dNS7_10__identityEEEvT0_PT3_T1_NS0_13GridEvenShareISN_EET2_T4_E12temp_storage;
	add.s32 	%r262, %r261, %r260;
	st.shared.f64 	[%r262+16], %fd16;
$L__BB8_19:
	bar.sync 	0;
	setp.ne.s32 	%p63, %r5, 0;
	@%p63 bra 	$L__BB8_46;
	ld.shared.f64 	%fd294, [_ZZN3cub18CUB_300001_SM_10006detail6reduce18DeviceReduceKernelINS2_10policy_hubIdyN4cuda3std3__44plusIdEEE10Policy1000EN6thrust24THRUST_300001_SM_1000_NS6detail15normal_iteratorINSD_10device_ptrIdEEEEyS9_dNS7_10__identityEEEvT0_PT3_T1_NS0_13GridEvenShareISN_EET2_T4_E12temp_storage+24];
	add.f64 	%fd295, %fd343, %fd294;
	ld.shared.f64 	%fd296, [_ZZN3cub18CUB_300001_SM_10006detail6reduce18DeviceReduceKernelINS2_10policy_hubIdyN4cuda3std3__44plusIdEEE10Policy1000EN6thrust24THRUST_300001_SM_1000_NS6detail15normal_iteratorINSD_10device_ptrIdEEEEyS9_dNS7_10__identityEEEvT0_PT3_T1_NS0_13GridEvenShareISN_EET2_T4_E12temp_storage+32];
	add.f64 	%fd297, %fd295, %fd296;
	ld.shared.f64 	%fd298, [_ZZN3cub18CUB_300001_SM_10006detail6reduce18DeviceReduceKernelINS2_10policy_hubIdyN4cuda3std3__44plusIdEEE10Policy1000EN6thrust24THRUST_300001_SM_1000_NS6detail15normal_iteratorINSD_10device_ptrIdEEEEyS9_dNS7_10__identityEEEvT0_PT3_T1_NS0_13GridEvenShareISN_EET2_T4_E12temp_storage+40];
	add.f64 	%fd299, %fd297, %fd298;
	ld.shared.f64 	%fd300, [_ZZN3cub18CUB_300001_SM_10006detail6reduce18DeviceReduceKernelINS2_10policy_hubIdyN4cuda3std3__44plusIdEEE10Policy1000EN6thrust24THRUST_300001_SM_1000_NS6detail15normal_iteratorINSD_10device_ptrIdEEEEyS9_dNS7_10__identityEEEvT0_PT3_T1_NS0_13GridEvenShareISN_EET2_T4_E12temp_storage+48];
	add.f64 	%fd301, %fd299, %fd300;
	ld.shared.f64 	%fd302, [_ZZN3cub18CUB_300001_SM_10006detail6reduce18DeviceReduceKernelINS2_10policy_hubIdyN4cuda3std3__44plusIdEEE10Policy1000EN6thrust24THRUST_300001_SM_1000_NS6detail15normal_iteratorINSD_10device_ptrIdEEEEyS9_dNS7_10__identityEEEvT0_PT3_T1_NS0_13GridEvenShareISN_EET2_T4_E12temp_storage+56];
	add.f64 	%fd303, %fd301, %fd302;
	ld.shared.f64 	%fd304, [_ZZN3cub18CUB_300001_SM_10006detail6reduce18DeviceReduceKernelINS2_10policy_hubIdyN4cuda3std3__44plusIdEEE10Policy1000EN6thrust24THRUST_300001_SM_1000_NS6detail15normal_iteratorINSD_10device_ptrIdEEEEyS9_dNS7_10__identityEEEvT0_PT3_T1_NS0_13GridEvenShareISN_EET2_T4_E12temp_storage+64];
	add.f64 	%fd305, %fd303, %fd304;
	ld.shared.f64 	%fd306, [_ZZN3cub18CUB_300001_SM_10006detail6reduce18DeviceReduceKernelINS2_10policy_hubIdyN4cuda3std3__44plusIdEEE10Policy1000EN6thrust24THRUST_300001_SM_1000_NS6detail15normal_iteratorINSD_10device_ptrIdEEEEyS9_dNS7_10__identityEEEvT0_PT3_T1_NS0_13GridEvenShareISN_EET2_T4_E12temp_storage+72];
	add.f64 	%fd307, %fd305, %fd306;
	ld.shared.f64 	%fd308, [_ZZN3cub18CUB_300001_SM_10006detail6reduce18DeviceReduceKernelINS2_10policy_hubIdyN4cuda3std3__44plusIdEEE10Policy1000EN6thrust24THRUST_300001_SM_1000_NS6detail15normal_iteratorINSD_10device_ptrIdEEEEyS9_dNS7_10__identityEEEvT0_PT3_T1_NS0_13GridEvenShareISN_EET2_T4_E12temp_storage+80];
	add.f64 	%fd309, %fd307, %fd308;
	ld.shared.f64 	%fd310, [_ZZN3cub18CUB_300001_SM_10006detail6reduce18DeviceReduceKernelINS2_10policy_hubIdyN4cuda3std3__44plusIdEEE10Policy1000EN6thrust24THRUST_300001_SM_1000_NS6detail15normal_iteratorINSD_10device_ptrIdEEEEyS9_dNS7_10__identityEEEvT0_PT3_T1_NS0_13GridEvenShareISN_EET2_T4_E12temp_storage+88];
	add.f64 	%fd311, %fd309, %fd310;
	ld.shared.f64 	%fd312, [_ZZN3cub18CUB_300001_SM_10006detail6reduce18DeviceReduceKernelINS2_10policy_hubIdyN4cuda3std3__44plusIdEEE10Policy1000EN6thrust24THRUST_300001_SM_1000_NS6detail15normal_iteratorINSD_10device_ptrIdEEEEyS9_dNS7_10__identityEEEvT0_PT3_T1_NS0_13GridEvenShareISN_EET2_T4_E12temp_storage+96];
	add.f64 	%fd313, %fd311, %fd312;
	ld.shared.f64 	%fd314, [_ZZN3cub18CUB_300001_SM_10006detail6reduce18DeviceReduceKernelINS2_10policy_hubIdyN4cuda3std3__44plusIdEEE10Policy1000EN6thrust24THRUST_300001_SM_1000_NS6detail15normal_iteratorINSD_10device_ptrIdEEEEyS9_dNS7_10__identityEEEvT0_PT3_T1_NS0_13GridEvenShareISN_EET2_T4_E12temp_storage+104];
	add.f64 	%fd315, %fd313, %fd314;
	ld.shared.f64 	%fd316, [_ZZN3cub18CUB_300001_SM_10006detail6reduce18DeviceReduceKernelINS2_10policy_hubIdyN4cuda3std3__44plusIdEEE10Policy1000EN6thrust24THRUST_300001_SM_1000_NS6detail15normal_iteratorINSD_10device_ptrIdEEEEyS9_dNS7_10__identityEEEvT0_PT3_T1_NS0_13GridEvenShareISN_EET2_T4_E12temp_storage+112];
	add.f64 	%fd317, %fd315, %fd316;
	ld.shared.f64 	%fd318, [_ZZN3cub18CUB_300001_SM_10006detail6reduce18DeviceReduceKernelINS2_10policy_hubIdyN4cuda3std3__44plusIdEEE10Policy1000EN6thrust24THRUST_300001_SM_1000_NS6detail15normal_iteratorINSD_10device_ptrIdEEEEyS9_dNS7_10__identityEEEvT0_PT3_T1_NS0_13GridEvenShareISN_EET2_T4_E12temp_storage+120];
	add.f64 	%fd319, %fd317, %fd318;
	ld.shared.f64 	%fd320, [_ZZN3cub18CUB_300001_SM_10006detail6reduce18DeviceReduceKernelINS2_10policy_hubIdyN4cuda3std3__44plusIdEEE10Policy1000EN6thrust24THRUST_300001_SM_1000_NS6detail15normal_iteratorINSD_10device_ptrIdEEEEyS9_dNS7_10__identityEEEvT0_PT3_T1_NS0_13GridEvenShareISN_EET2_T4_E12temp_storage+128];
	add.f64 	%fd321, %fd319, %fd320;
	ld.shared.f64 	%fd322, [_ZZN3cub18CUB_300001_SM_10006detail6reduce18DeviceReduceKernelINS2_10policy_hubIdyN4cuda3std3__44plusIdEEE10Policy1000EN6thrust24THRUST_300001_SM_1000_NS6detail15normal_iteratorINSD_10device_ptrIdEEEEyS9_dNS7_10__identityEEEvT0_PT3_T1_NS0_13GridEvenShareISN_EET2_T4_E12temp_storage+136];
	add.f64 	%fd343, %fd321, %fd322;
	bra.uni 	$L__BB8_46;
$L__BB8_21:
	// begin inline asm
	mov.u32 %r145, %laneid;
	// end inline asm
	and.b32  	%r196, %r5, 992;
	add.s32 	%r197, %r196, 32;
	setp.gt.s32 	%p34, %r197, %r4;
	not.b32 	%r198, %r196;
	add.s32 	%r199, %r4, %r198;
	selp.b32 	%r194, %r199, 31, %p34;
	mov.b64 	%rd77, %fd332;
	mov.b64 	{%r147, %r152}, %rd77;
	mov.b32 	%r153, 1;
	mov.b32 	%r195, -1;
	// begin inline asm
	shfl.sync.down.b32 %r146, %r147, %r153, %r194, %r195;
	// end inline asm
	// begin inline asm
	shfl.sync.down.b32 %r151, %r152, %r153, %r194, %r195;
	// end inline asm
	mov.b64 	%rd78, {%r146, %r151};
	mov.b64 	%fd223, %rd78;
	setp.lt.s32 	%p35, %r145, %r194;
	add.f64 	%fd224, %fd332, %fd223;
	selp.f64 	%fd225, %fd224, %fd332, %p35;
	mov.b64 	%rd79, %fd225;
	mov.b64 	{%r157, %r162}, %rd79;
	mov.b32 	%r163, 2;
	// begin inline asm
	shfl.sync.down.b32 %r156, %r157, %r163, %r194, %r195;
	// end inline asm
	// begin inline asm
	shfl.sync.down.b32 %r161, %r162, %r163, %r194, %r195;
	// end inline asm
	mov.b64 	%rd80, {%r156, %r161};
	mov.b64 	%fd226, %rd80;
	add.s32 	%r200, %r145, 2;
	setp.gt.s32 	%p36, %r200, %r194;
	add.f64 	%fd227, %fd225, %fd226;
	selp.f64 	%fd228, %fd225, %fd227, %p36;
	mov.b64 	%rd81, %fd228;
	mov.b64 	{%r167, %r172}, %rd81;
	mov.b32 	%r173, 4;
	// begin inline asm
	shfl.sync.down.b32 %r166, %r167, %r173, %r194, %r195;
	// end inline asm
	// begin inline asm
	shfl.sync.down.b32 %r171, %r172, %r173, %r194, %r195;
	// end inline asm
	mov.b64 	%rd82, {%r166, %r171};
	mov.b64 	%fd229, %rd82;
	add.s32 	%r201, %r145, 4;
	setp.gt.s32 	%p37, %r201, %r194;
	add.f64 	%fd230, %fd228, %fd229;
	selp.f64 	%fd231, %fd228, %fd230, %p37;
	mov.b64 	%rd83, %fd231;
	mov.b64 	{%r177, %r182}, %rd83;
	mov.b32 	%r183, 8;
	// begin inline asm
	shfl.sync.down.b32 %r176, %r177, %r183, %r194, %r195;
	// end inline asm
	// begin inline asm
	shfl.sync.down.b32 %r181, %r182, %r183, %r194, %r195;
	// end inline asm
	mov.b64 	%rd84, {%r176, %r181};
	mov.b64 	%fd232, %rd84;
	add.s32 	%r202, %r145, 8;
	setp.gt.s32 	%p38, %r202, %r194;
	add.f64 	%fd233, %fd231, %fd232;
	selp.f64 	%fd234, %fd231, %fd233, %p38;
	mov.b64 	%rd85, %fd234;
	mov.b64 	{%r187, %r192}, %rd85;
	mov.b32 	%r193, 16;
	// begin inline asm
	shfl.sync.down.b32 %r186, %r187, %r193, %r194, %r195;
	// end inline asm
	// begin inline asm
	shfl.sync.down.b32 %r191, %r192, %r193, %r194, %r195;
	// end inline asm
	mov.b64 	%rd86, {%r186, %r191};
	mov.b64 	%fd235, %rd86;
	add.s32 	%r203, %r145, 16;
	setp.gt.s32 	%p39, %r203, %r194;
	add.f64 	%fd236, %fd234, %fd235;
	selp.f64 	%fd343, %fd234, %fd236, %p39;
	setp.ne.s32 	%p40, %r145, 0;
	@%p40 bra 	$L__BB8_23;
	shr.u32 	%r204, %r5, 2;
	and.b32  	%r205, %r204, 248;
	mov.u32 	%r206, _ZZN3cub18CUB_300001_SM_10006detail6reduce18DeviceReduceKernelINS2_10policy_hubIdyN4cuda3std3__44plusIdEEE10Policy1000EN6thrust24THRUST_300001_SM_1000_NS6detail15normal_iteratorINSD_10device_ptrIdEEEEyS9_dNS7_10__identityEEEvT0_PT3_T1_NS0_13GridEvenShareISN_EET2_T4_E12temp_storage;
	add.s32 	%r207, %r206, %r205;
	st.shared.f64 	[%r207+16], %fd343;
$L__BB8_23:
	bar.sync 	0;
	setp.ne.s32 	%p41, %r5, 0;
	@%p41 bra 	$L__BB8_46;
	setp.gt.s32 	%p42, %r4, 32;
	ld.shared.f64 	%fd237, [_ZZN3cub18CUB_300001_SM_10006detail6reduce18DeviceReduceKernelINS2_10policy_hubIdyN4cuda3std3__44plusIdEEE10Policy1000EN6thrust24THRUST_300001_SM_1000_NS6detail15normal_iteratorINSD_10device_ptrIdEEEEyS9_dNS7_10__identityEEEvT0_PT3_T1_NS0_13GridEvenShareISN_EET2_T4_E12temp_storage+24];
	add.f64 	%fd238, %fd343, %fd237;
	selp.f64 	%fd239, %fd238, %fd343, %p42;
	setp.gt.s32 	%p43, %r4, 64;
	ld.shared.f64 	%fd240, [_ZZN3cub18CUB_300001_SM_10006detail6reduce18DeviceReduceKernelINS2_10policy_hubIdyN4cuda3std3__44plusIdEEE10Policy1000EN6thrust24THRUST_300001_SM_1000_NS6detail15normal_iteratorINSD_10device_ptrIdEEEEyS9_dNS7_10__identityEEEvT0_PT3_T1_NS0_13GridEvenShareISN_EET2_T4_E12temp_storage+32];
	add.f64 	%fd241, %fd240, %fd239;
	selp.f64 	%fd242, %fd241, %fd239, %p43;
	setp.gt.s32 	%p44, %r4, 96;
	ld.shared.f64 	%fd243, [_ZZN3cub18CUB_300001_SM_10006detail6reduce18DeviceReduceKernelINS2_10policy_hubIdyN4cuda3std3__44plusIdEEE10Policy1000EN6thrust24THRUST_300001_SM_1000_NS6detail15normal_iteratorINSD_10device_ptrIdEEEEyS9_dNS7_10__identityEEEvT0_PT3_T1_NS0_13GridEvenShareISN_EET2_T4_E12temp_storage+40];
	add.f64 	%fd244, %fd243, %fd242;
	selp.f64 	%fd245, %fd244, %fd242, %p44;
	setp.gt.s32 	%p45, %r4, 128;
	ld.shared.f64 	%fd246, [_ZZN3cub18CUB_300001_SM_10006detail6reduce18DeviceReduceKernelINS2_10policy_hubIdyN4cuda3std3__44plusIdEEE10Policy1000EN6thrust24THRUST_300001_SM_1000_NS6detail15normal_iteratorINSD_10device_ptrIdEEEEyS9_dNS7_10__identityEEEvT0_PT3_T1_NS0_13GridEvenShareISN_EET2_T4_E12temp_storage+48];
	add.f64 	%fd247, %fd246, %fd245;
	selp.f64 	%fd248, %fd247, %fd245, %p45;
	setp.gt.s32 	%p46, %r4, 160;
	ld.shared.f64 	%fd249, [_ZZN3cub18CUB_300001_SM_10006detail6reduce18DeviceReduceKernelINS2_10policy_hubIdyN4cuda3std3__44plusIdEEE10Policy1000EN6thrust24THRUST_300001_SM_1000_NS6detail15normal_iteratorINSD_10device_ptrIdEEEEyS9_dNS7_10__identityEEEvT0_PT3_T1_NS0_13GridEvenShareISN_EET2_T4_E12temp_storage+56];
	add.f64 	%fd250, %fd249, %fd248;
	selp.f64 	%fd251, %fd250, %fd248, %p46;
	setp.gt.s32 	%p47, %r4, 192;
	ld.shared.f64 	%fd252, [_ZZN3cub18CUB_300001_SM_10006detail6reduce18DeviceReduceKernelINS2_10policy_hubIdyN4cuda3std3__44plusIdEEE10Policy1000EN6thrust24THRUST_300001_SM_1000_NS6detail15normal_iteratorINSD_10device_ptrIdEEEEyS9_dNS7_10__identityEEEvT0_PT3_T1_NS0_13GridEvenShareISN_EET2_T4_E12temp_storage+64];
	add.f64 	%fd253, %fd252, %fd251;
	selp.f64 	%fd254, %fd253, %fd251, %p47;
	setp.gt.s32 	%p48, %r4, 224;
	ld.shared.f64 	%fd255, [_ZZN3cub18CUB_300001_SM_10006detail6reduce18DeviceReduceKernelINS2_10policy_hubIdyN4cuda3std3__44plusIdEEE10Policy1000EN6thrust24THRUST_300001_SM_1000_NS6detail15normal_iteratorINSD_10device_ptrIdEEEEyS9_dNS7_10__identityEEEvT0_PT3_T1_NS0_13GridEvenShareISN_EET2_T4_E12temp_storage+72];
	add.f64 	%fd256, %fd255, %fd254;
	selp.f64 	%fd257, %fd256, %fd254, %p48;
	setp.gt.s32 	%p49, %r4, 256;
	ld.shared.f64 	%fd258, [_ZZN3cub18CUB_300001_SM_10006detail6reduce18DeviceReduceKernelINS2_10policy_hubIdyN4cuda3std3__44plusIdEEE10Policy1000EN6thrust24THRUST_300001_SM_1000_NS6detail15normal_iteratorINSD_10device_ptrIdEEEEyS9_dNS7_10__identityEEEvT0_PT3_T1_NS0_13GridEvenShareISN_EET2_T4_E12temp_storage+80];
	add.f64 	%fd259, %fd258, %fd257;
	selp.f64 	%fd260, %fd259, %fd257, %p49;
	setp.gt.s32 	%p50, %r4, 288;
	ld.shared.f64 	%fd261, [_ZZN3cub18CUB_300001_SM_10006detail6reduce18DeviceReduceKernelINS2_10policy_hubIdyN4cuda3std3__44plusIdEEE10Policy1000EN6thrust24THRUST_300001_SM_1000_NS6detail15normal_iteratorINSD_10device_ptrIdEEEEyS9_dNS7_10__identityEEEvT0_PT3_T1_NS0_13GridEvenShareISN_EET2_T4_E12temp_storage+88];
	add.f64 	%fd262, %fd261, %fd260;
	selp.f64 	%fd263, %fd262, %fd260, %p50;
	setp.gt.s32 	%p51, %r4, 320;
	ld.shared.f64 	%fd264, [_ZZN3cub18CUB_300001_SM_10006detail6reduce18DeviceReduceKernelINS2_10policy_hubIdyN4cuda3std3__44plusIdEEE10Policy1000EN6thrust24THRUST_300001_SM_1000_NS6detail15normal_iteratorINSD_10device_ptrIdEEEEyS9_dNS7_10__identityEEEvT0_PT3_T1_NS0_13GridEvenShareISN_EET2_T4_E12temp_storage+96];
	add.f64 	%fd265, %fd264, %fd263;
	selp.f64 	%fd266, %fd265, %fd263, %p51;
	setp.gt.s32 	%p52, %r4, 352;
	ld.shared.f64 	%fd267, [_ZZN3cub18CUB_300001_SM_10006detail6reduce18DeviceReduceKernelINS2_10policy_hubIdyN4cuda3std3__44plusIdEEE10Policy1000EN6thrust24THRUST_300001_SM_1000_NS6detail15normal_iteratorINSD_10device_ptrIdEEEEyS9_dNS7_10__identityEEEvT0_PT3_T1_NS0_13GridEvenShareISN_EET2_T4_E12temp_storage+104];
	add.f64 	%fd268, %fd267, %fd266;
	selp.f64 	%fd269, %fd268, %fd266, %p52;
	setp.gt.s32 	%p53, %r4, 384;
	ld.shared.f64 	%fd270, [_ZZN3cub18CUB_300001_SM_10006detail6reduce18DeviceReduceKernelINS2_10policy_hubIdyN4cuda3std3__44plusIdEEE10Policy1000EN6thrust24THRUST_300001_SM_1000_NS6detail15normal_iteratorINSD_10device_ptrIdEEEEyS9_dNS7_10__identityEEEvT0_PT3_T1_NS0_13GridEvenShareISN_EET2_T4_E12temp_storage+112];
	add.f64 	%fd271, %fd270, %fd269;
	selp.f64 	%fd272, %fd271, %fd269, %p53;
	setp.gt.s32 	%p54, %r4, 416;
	ld.shared.f64 	%fd273, [_ZZN3cub18CUB_300001_SM_10006detail6reduce18DeviceReduceKernelINS2_10policy_hubIdyN4cuda3std3__44plusIdEEE10Policy1000EN6thrust24THRUST_300001_SM_1000_NS6detail15normal_iteratorINSD_10device_ptrIdEEEEyS9_dNS7_10__identityEEEvT0_PT3_T1_NS0_13GridEvenShareISN_EET2_T4_E12temp_storage+120];
	add.f64 	%fd274, %fd273, %fd272;
	selp.f64 	%fd275, %fd274, %fd272, %p54;
	setp.gt.s32 	%p55, %r4, 448;
	ld.shared.f64 	%fd276, [_ZZN3cub18CUB_300001_SM_10006detail6reduce18DeviceReduceKernelINS2_10policy_hubIdyN4cuda3std3__44plusIdEEE10Policy1000EN6thrust24THRUST_300001_SM_1000_NS6detail15normal_iteratorINSD_10device_ptrIdEEEEyS9_dNS7_10__identityEEEvT0_PT3_T1_NS0_13GridEvenShareISN_EET2_T4_E12temp_storage+128];
	add.f64 	%fd277, %fd276, %fd275;
	selp.f64 	%fd278, %fd277, %fd275, %p55;
	setp.gt.s32 	%p56, %r4, 480;
	ld.shared.f64 	%fd279, [_ZZN3cub18CUB_300001_SM_10006detail6reduce18DeviceReduceKernelINS2_10policy_hubIdyN4cuda3std3__44plusIdEEE10Policy1000EN6thrust24THRUST_300001_SM_1000_NS6detail15normal_iteratorINSD_10device_ptrIdEEEEyS9_dNS7_10__identityEEEvT0_PT3_T1_NS0_13GridEvenShareISN_EET2_T4_E12temp_storage+136];
	add.f64 	%fd280, %fd279, %fd278;
	selp.f64 	%fd343, %fd280, %fd278, %p56;
	bra.uni 	$L__BB8_46;
$L__BB8_25:
	cvt.u32.u64 	%r52, %rd4;
	mov.u32 	%r27, %tid.x;
	add.s32 	%r53, %r52, %r27;
	mul.wide.u32 	%rd27, %r53, 8;
	add.s64 	%rd28, %rd2, %rd27;
	ld.global.f64 	%fd41, [%rd28];
	ld.global.f64 	%fd42, [%rd28+4096];
	ld.global.f64 	%fd43, [%rd28+8192];
	ld.global.f64 	%fd44, [%rd28+12288];
	ld.global.f64 	%fd45, [%rd28+16384];
	ld.global.f64 	%fd46, [%rd28+20480];
	ld.global.f64 	%fd47, [%rd28+24576];
	add.f64 	%fd48, %fd41, %fd42;
	add.f64 	%fd49, %fd48, %fd43;
	add.f64 	%fd50, %fd49, %fd44;
	add.f64 	%fd51, %fd50, %fd45;
	add.f64 	%fd52, %fd51, %fd46;
	add.f64 	%fd342, %fd52, %fd47;
	setp.lt.u64 	%p2, %rd5, %rd3;
	@%p2 bra 	$L__BB8_42;
	cvt.u32.u64 	%r55, %rd3;
	cvt.u64.u32 	%rd10, %r27;
	add.s64 	%rd103, %rd4, %rd3;
	cvt.u32.u64 	%r28, %rd1;
	not.b32 	%r57, %r27;
	add.s32 	%r58, %r57, %r28;
	sub.s32 	%r59, %r58, %r55;
	sub.s32 	%r272, %r59, %r52;
	add.s64 	%rd29, %rd103, %rd10;
	shl.b64 	%rd30, %rd29, 3;
	add.s64 	%rd31, %rd30, %rd2;
	add.s64 	%rd102, %rd31, 32768;
	mov.b32 	%r273, 0;
	mov.u64 	%rd104, %rd4;
$L__BB8_27:
	cvt.s64.s32 	%rd16, %r50;
	add.s64 	%rd104, %rd104, %rd16;
	add.s64 	%rd32, %rd1, -3584;
	setp.gt.u64 	%p3, %rd104, %rd32;
	@%p3 bra 	$L__BB8_29;
	mul.lo.s32 	%r61, %r1, 3584;
	cvt.s64.s32 	%rd33, %r61;
	add.s64 	%rd34, %rd104, %rd10;
	shl.b64 	%rd35, %rd34, 3;
	add.s64 	%rd36, %rd2, %rd35;
	ld.global.f64 	%fd53, [%rd36];
	ld.global.f64 	%fd54, [%rd36+4096];
	ld.global.f64 	%fd55, [%rd36+8192];
	ld.global.f64 	%fd56, [%rd36+12288];
	ld.global.f64 	%fd57, [%rd36+16384];
	ld.global.f64 	%fd58, [%rd36+20480];
	ld.global.f64 	%fd59, [%rd36+24576];
	add.f64 	%fd60, %fd342, %fd53;
	add.f64 	%fd61, %fd60, %fd54;
	add.f64 	%fd62, %fd61, %fd55;
	add.f64 	%fd63, %fd62, %fd56;
	add.f64 	%fd64, %fd63, %fd57;
	add.f64 	%fd65, %fd64, %fd58;
	add.f64 	%fd342, %fd65, %fd59;
	sub.s64 	%rd37, %rd1, %rd104;
	setp.lt.u64 	%p4, %rd37, %rd33;
	add.s32 	%r273, %r273, 1;
	add.s64 	%rd103, %rd103, %rd33;
	sub.s32 	%r272, %r272, %r61;
	mul.wide.s32 	%rd38, %r61, 8;
	add.s64 	%rd102, %rd102, %rd38;
	@%p4 bra 	$L__BB8_42;
	bra.uni 	$L__BB8_27;
$L__BB8_29:
	setp.le.u64 	%p5, %rd1, %rd104;
	cvt.u32.u64 	%r62, %rd104;
	cvt.u32.u64 	%r63, %rd1;
	sub.s32 	%r64, %r63, %r62;
	setp.ge.s32 	%p6, %r27, %r64;
	or.pred  	%p7, %p5, %p6;
	@%p7 bra 	$L__BB8_42;
	cvt.u32.u64 	%r66, %rd16;
	cvt.u32.u64 	%r67, %rd4;
	not.b32 	%r68, %r27;
	add.s32 	%r69, %r68, %r28;
	add.s32 	%r70, %r66, %r67;
	sub.s32 	%r71, %r69, %r70;
	mul.lo.s32 	%r72, %r1, %r273;
	mad.lo.s32 	%r73, %r72, -3584, %r71;
	shr.u32 	%r74, %r73, 9;
	add.s32 	%r34, %r74, 1;
	and.b32  	%r35, %r34, 15;
	setp.lt.u32 	%p8, %r73, 7680;
	mov.u32 	%r276, %r27;
	@%p8 bra 	$L__BB8_33;
	shr.u32 	%r75, %r272, 9;
	add.s32 	%r76, %r75, 1;
	and.b32  	%r77, %r76, 16777200;
	neg.s32 	%r274, %r77;
	mov.u32 	%r276, %r27;
$L__BB8_32:
	.pragma "nounroll";
	ld.global.f64 	%fd67, [%rd102+-32768];
	add.f64 	%fd68, %fd342, %fd67;
	ld.global.f64 	%fd69, [%rd102+-28672];
	add.f64 	%fd70, %fd68, %fd69;
	ld.global.f64 	%fd71, [%rd102+-24576];
	add.f64 	%fd72, %fd70, %fd71;
	ld.global.f64 	%fd73, [%rd102+-20480];
	add.f64 	%fd74, %fd72, %fd73;
	ld.global.f64 	%fd75, [%rd102+-16384];
	add.f64 	%fd76, %fd74, %fd75;
	ld.global.f64 	%fd77, [%rd102+-12288];
	add.f64 	%fd78, %fd76, %fd77;
	ld.global.f64 	%fd79, [%rd102+-8192];
	add.f64 	%fd80, %fd78, %fd79;
	ld.global.f64 	%fd81, [%rd102+-4096];
	add.f64 	%fd82, %fd80, %fd81;
	ld.global.f64 	%fd83, [%rd102];
	add.f64 	%fd84, %fd82, %fd83;
	ld.global.f64 	%fd85, [%rd102+4096];
	add.f64 	%fd86, %fd84, %fd85;
	ld.global.f64 	%fd87, [%rd102+8192];
	add.f64 	%fd88, %fd86, %fd87;
	ld.global.f64 	%fd89, [%rd102+12288];
	add.f64 	%fd90, %fd88, %fd89;
	ld.global.f64 	%fd91, [%rd102+16384];
	add.f64 	%fd92, %fd90, %fd91;
	ld.global.f64 	%fd93, [%rd102+20480];
	add.f64 	%fd94, %fd92, %fd93;
	ld.global.f64 	%fd95, [%rd102+24576];
	add.f64 	%fd96, %fd94, %fd95;
	ld.global.f64 	%fd97, [%rd102+28672];
	add.f64 	%fd342, %fd96, %fd97;
	add.s32 	%r276, %r276, 8192;
	add.s32 	%r274, %r274, 16;
	add.s64 	%rd102, %rd102, 65536;
	setp.ne.s32 	%p9, %r274, 0;
	@%p9 bra 	$L__BB8_32;
$L__BB8_33:
	setp.eq.s32 	%p10, %r35, 0;
	@%p10 bra 	$L__BB8_42;
	and.b32  	%r42, %r34, 7;
	setp.lt.u32 	%p11, %r35, 8;
	@%p11 bra 	$L__BB8_36;
	cvt.u64.u32 	%rd39, %r276;
	add.s64 	%rd40, %rd104, %rd39;
	shl.b64 	%rd41, %rd40, 3;
	add.s64 	%rd42, %rd2, %rd41;
	ld.global.f64 	%fd99, [%rd42];
	add.f64 	%fd100, %fd342, %fd99;
	ld.global.f64 	%fd101, [%rd42+4096];
	add.f64 	%fd102, %fd100, %fd101;
	ld.global.f64 	%fd103, [%rd42+8192];
	add.f64 	%fd104, %fd102, %fd103;
	ld.global.f64 	%fd105, [%rd42+12288];
	add.f64 	%fd106, %fd104, %fd105;
	ld.global.f64 	%fd107, [%rd42+16384];
	add.f64 	%fd108, %fd106, %fd107;
	ld.global.f64 	%fd109, [%rd42+20480];
	add.f64 	%fd110, %fd108, %fd109;
	ld.global.f64 	%fd111, [%rd42+24576];
	add.f64 	%fd112, %fd110, %fd111;
	ld.global.f64 	%fd113, [%rd42+28672];
	add.f64 	%fd342, %fd112, %fd113;
	add.s32 	%r276, %r276, 4096;
$L__BB8_36:
	setp.eq.s32 	%p12, %r42, 0;
	@%p12 bra 	$L__BB8_42;
	setp.lt.u32 	%p13, %r42, 4;
	@%p13 bra 	$L__BB8_39;
	cvt.u64.u32 	%rd43, %r276;
	add.s64 	%rd44, %rd104, %rd43;
	shl.b64 	%rd45, %rd44, 3;
	add.s64 	%rd46, %rd2, %rd45;
	ld.global.f64 	%fd115, [%rd46];
	add.f64 	%fd116, %fd342, %fd115;
	ld.global.f64 	%fd117, [%rd46+4096];
	add.f64 	%fd118, %fd116, %fd117;
	ld.global.f64 	%fd119, [%rd46+8192];
	add.f64 	%fd120, %fd118, %fd119;
	ld.global.f64 	%fd121, [%rd46+12288];
	add.f64 	%fd342, %fd120, %fd121;
	add.s32 	%r276, %r276, 2048;
$L__BB8_39:
	and.b32  	%r78, %r34, 3;
	setp.eq.s32 	%p14, %r78, 0;
	@%p14 bra 	$L__BB8_42;
	cvt.u64.u32 	%rd47, %r276;
	add.s64 	%rd48, %rd47, %rd103;
	shl.b64 	%rd49, %rd48, 3;
	add.s64 	%rd106, %rd2, %rd49;
	cvt.u16.u32 	%rs1, %r272;
	shr.u16 	%rs2, %rs1, 9;
	add.s16 	%rs3, %rs2, 1;
	cvt.u32.u16 	%r79, %rs3;
	and.b32  	%r80, %r79, 3;
	neg.s32 	%r279, %r80;
$L__BB8_41:
	.pragma "nounroll";
	ld.global.f64 	%fd122, [%rd106];
	add.f64 	%fd342, %fd342, %fd122;
	add.s64 	%rd106, %rd106, 4096;
	add.s32 	%r279, %r279, 1;
	setp.ne.s32 	%p15, %r279, 0;
	@%p15 bra 	$L__BB8_41;
$L__BB8_42:
	// begin inline asm
	mov.u32 %r81, %laneid;
	// end inline asm
	mov.b64 	%rd50, %fd342;
	mov.b64 	{%r83, %r88}, %rd50;
	mov.b32 	%r89, 1;
	mov.b32 	%r130, 31;
	mov.b32 	%r131, -1;
	// begin inline asm
	shfl.sync.down.b32 %r82, %r83, %r89, %r130, %r131;
	// end inline asm
	// begin inline asm
	shfl.sync.down.b32 %r87, %r88, %r89, %r130, %r131;
	// end inline asm
	mov.b64 	%rd51, {%r82, %r87};
	mov.b64 	%fd123, %rd51;
	setp.gt.s32 	%p16, %r81, 30;
	add.f64 	%fd124, %fd342, %fd123;
	selp.f64 	%fd125, %fd342, %fd124, %p16;
	mov.b64 	%rd52, %fd125;
	mov.b64 	{%r93, %r98}, %rd52;
	mov.b32 	%r99, 2;
	// begin inline asm
	shfl.sync.down.b32 %r92, %r93, %r99, %r130, %r131;
	// end inline asm
	// begin inline asm
	shfl.sync.down.b32 %r97, %r98, %r99, %r130, %r131;
	// end inline asm
	mov.b64 	%rd53, {%r92, %r97};
	mov.b64 	%fd126, %rd53;
	setp.gt.s32 	%p17, %r81, 29;
	add.f64 	%fd127, %fd125, %fd126;
	selp.f64 	%fd128, %fd125, %fd127, %p17;
	mov.b64 	%rd54, %fd128;
	mov.b64 	{%r103, %r108}, %rd54;
	mov.b32 	%r109, 4;
	// begin inline asm
	shfl.sync.down.b32 %r102, %r103, %r109, %r130, %r131;
	// end inline asm
	// begin inline asm
	shfl.sync.down.b32 %r107, %r108, %r109, %r130, %r131;
	// end inline asm
	mov.b64 	%rd55, {%r102, %r107};
	mov.b64 	%fd129, %rd55;
	setp.gt.s32 	%p18, %r81, 27;
	add.f64 	%fd130, %fd128, %fd129;
	selp.f64 	%fd131, %fd128, %fd130, %p18;
	mov.b64 	%rd56, %fd131;
	mov.b64 	{%r113, %r118}, %rd56;
	mov.b32 	%r119, 8;
	// begin inline asm
	shfl.sync.down.b32 %r112, %r113, %r119, %r130, %r131;
	// end inline asm
	// begin inline asm
	shfl.sync.down.b32 %r117, %r118, %r119, %r130, %r131;
	// end inline asm
	mov.b64 	%rd57, {%r112, %r117};
	mov.b64 	%fd132, %rd57;
	setp.gt.s32 	%p19, %r81, 23;
	add.f64 	%fd133, %fd131, %fd132;
	selp.f64 	%fd134, %fd131, %fd133, %p19;
	mov.b64 	%rd58, %fd134;
	mov.b64 	{%r123, %r128}, %rd58;
	mov.b32 	%r129, 16;
	// begin inline asm
	shfl.sync.down.b32 %r122, %r123, %r129, %r130, %r131;
	// end inline asm
	// begin inline asm
	shfl.sync.down.b32 %r127, %r128, %r129, %r130, %r131;
	// end inline asm
	mov.b64 	%rd59, {%r122, %r127};
	mov.b64 	%fd135, %rd59;
	setp.gt.s32 	%p20, %r81, 15;
	add.f64 	%fd37, %fd134, %fd135;
	selp.f64 	%fd343, %fd134, %fd37, %p20;
	setp.ne.s32 	%p21, %r81, 0;
	@%p21 bra 	$L__BB8_44;
	shr.u32 	%r132, %r27, 2;
	and.b32  	%r133, %r132, 248;
	mov.u32 	%r134, _ZZN3cub18CUB_300001_SM_10006detail6reduce18DeviceReduceKernelINS2_10policy_hubIdyN4cuda3std3__44plusIdEEE10Policy1000EN6thrust24THRUST_300001_SM_1000_NS6detail15normal_iteratorINSD_10device_ptrIdEEEEyS9_dNS7_10__identityEEEvT0_PT3_T1_NS0_13GridEvenShareISN_EET2_T4_E12temp_storage;
	add.s32 	%r135, %r134, %r133;
	st.shared.f64 	[%r135+16], %fd37;
$L__BB8_44:
	bar.sync 	0;
	setp.ne.s32 	%p22, %r27, 0;
	@%p22 bra 	$L__BB8_46;
	ld.shared.f64 	%fd136, [_ZZN3cub18CUB_300001_SM_10006detail6reduce18DeviceReduceKernelINS2_10policy_hubIdyN4cuda3std3__44plusIdEEE10Policy1000EN6thrust24THRUST_300001_SM_1000_NS6detail15normal_iteratorINSD_10device_ptrIdEEEEyS9_dNS7_10__identityEEEvT0_PT3_T1_NS0_13GridEvenShareISN_EET2_T4_E12temp_storage+24];
	add.f64 	%fd137, %fd343, %fd136;
	ld.shared.f64 	%fd138, [_ZZN3cub18CUB_300001_SM_10006detail6reduce18DeviceReduceKernelINS2_10policy_hubIdyN4cuda3std3__44plusIdEEE10Policy1000EN6thrust24THRUST_300001_SM_1000_NS6detail15normal_iteratorINSD_10device_ptrIdEEEEyS9_dNS7_10__identityEEEvT0_PT3_T1_NS0_13GridEvenShareISN_EET2_T4_E12temp_storage+32];
	add.f64 	%fd139, %fd137, %fd138;
	ld.shared.f64 	%fd140, [_ZZN3cub18CUB_300001_SM_10006detail6reduce18DeviceReduceKernelINS2_10policy_hubIdyN4cuda3std3__44plusIdEEE10Policy1000EN6thrust24THRUST_300001_SM_1000_NS6detail15normal_iteratorINSD_10device_ptrIdEEEEyS9_dNS7_10__identityEEEvT0_PT3_T1_NS0_13GridEvenShareISN_EET2_T4_E12temp_storage+40];
	add.f64 	%fd141, %fd139, %fd140;
	ld.shared.f64 	%fd142, [_ZZN3cub18CUB_300001_SM_10006detail6reduce18DeviceReduceKernelINS2_10policy_hubIdyN4cuda3std3__44plusIdEEE10Policy1000EN6thrust24THRUST_300001_SM_1000_NS6detail15normal_iteratorINSD_10device_ptrIdEEEEyS9_dNS7_10__identityEEEvT0_PT3_T1_NS0_13GridEvenShareISN_EET2_T4_E12temp_storage+48];
	add.f64 	%fd143, %fd141, %fd142;
	ld.shared.f64 	%fd144, [_ZZN3cub18CUB_300001_SM_10006detail6reduce18DeviceReduceKernelINS2_10policy_hubIdyN4cuda3std3__44plusIdEEE10Policy1000EN6thrust24THRUST_300001_SM_1000_NS6detail15normal_iteratorINSD_10device_ptrIdEEEEyS9_dNS7_10__identityEEEvT0_PT3_T1_NS0_13GridEvenShareISN_EET2_T4_E12temp_storage+56];
	add.f64 	%fd145, %fd143, %fd144;
	ld.shared.f64 	%fd146, [_ZZN3cub18CUB_300001_SM_10006detail6reduce18DeviceReduceKernelINS2_10policy_hubIdyN4cuda3std3__44plusIdEEE10Policy1000EN6thrust24THRUST_300001_SM_1000_NS6detail15normal_iteratorINSD_10device_ptrIdEEEEyS9_dNS7_10__identityEEEvT0_PT3_T1_NS0_13GridEvenShareISN_EET2_T4_E12temp_storage+64];
	add.f64 	%fd147, %fd145, %fd146;
	ld.shared.f64 	%fd148, [_ZZN3cub18CUB_300001_SM_10006detail6reduce18DeviceReduceKernelINS2_10policy_hubIdyN4cuda3std3__44plusIdEEE10Policy1000EN6thrust24THRUST_300001_SM_1000_NS6detail15normal_iteratorINSD_10device_ptrIdEEEEyS9_dNS7_10__identityEEEvT0_PT3_T1_NS0_13GridEvenShareISN_EET2_T4_E12temp_storage+72];
	add.f64 	%fd149, %fd147, %fd148;
	ld.shared.f64 	%fd150, [_ZZN3cub18CUB_300001_SM_10006detail6reduce18DeviceReduceKernelINS2_10policy_hubIdyN4cuda3std3__44plusIdEEE10Policy1000EN6thrust24THRUST_300001_SM_1000_NS6detail15normal_iteratorINSD_10device_ptrIdEEEEyS9_dNS7_10__identityEEEvT0_PT3_T1_NS0_13GridEvenShareISN_EET2_T4_E12temp_storage+80];
	add.f64 	%fd151, %fd149, %fd150;
	ld.shared.f64 	%fd152, [_ZZN3cub18CUB_300001_SM_10006detail6reduce18DeviceReduceKernelINS2_10policy_hubIdyN4cuda3std3__44plusIdEEE10Policy1000EN6thrust24THRUST_300001_SM_1000_NS6detail15normal_iteratorINSD_10device_ptrIdEEEEyS9_dNS7_10__identityEEEvT0_PT3_T1_NS0_13GridEvenShareISN_EET2_T4_E12temp_storage+88];
	add.f64 	%fd153, %fd151, %fd152;
	ld.shared.f64 	%fd154, [_ZZN3cub18CUB_300001_SM_10006detail6reduce18DeviceReduceKernelINS2_10policy_hubIdyN4cuda3std3__44plusIdEEE10Policy1000EN6thrust24THRUST_300001_SM_1000_NS6detail15normal_iteratorINSD_10device_ptrIdEEEEyS9_dNS7_10__identityEEEvT0_PT3_T1_NS0_13GridEvenShareISN_EET2_T4_E12temp_storage+96];
	add.f64 	%fd155, %fd153, %fd154;
	ld.shared.f64 	%fd156, [_ZZN3cub18CUB_300001_SM_10006detail6reduce18DeviceReduceKernelINS2_10policy_hubIdyN4cuda3std3__44plusIdEEE10Policy1000EN6thrust24THRUST_300001_SM_1000_NS6detail15normal_iteratorINSD_10device_ptrIdEEEEyS9_dNS7_10__identityEEEvT0_PT3_T1_NS0_13GridEvenShareISN_EET2_T4_E12temp_storage+104];
	add.f64 	%fd157, %fd155, %fd156;
	ld.shared.f64 	%fd158, [_ZZN3cub18CUB_300001_SM_10006detail6reduce18DeviceReduceKernelINS2_10policy_hubIdyN4cuda3std3__44plusIdEEE10Policy1000EN6thrust24THRUST_300001_SM_1000_NS6detail15normal_iteratorINSD_10device_ptrIdEEEEyS9_dNS7_10__identityEEEvT0_PT3_T1_NS0_13GridEvenShareISN_EET2_T4_E12temp_storage+112];
	add.f64 	%fd159, %fd157, %fd158;
	ld.shared.f64 	%fd160, [_ZZN3cub18CUB_300001_SM_10006detail6reduce18DeviceReduceKernelINS2_10policy_hubIdyN4cuda3std3__44plusIdEEE10Policy1000EN6thrust24THRUST_300001_SM_1000_NS6detail15normal_iteratorINSD_10device_ptrIdEEEEyS9_dNS7_10__identityEEEvT0_PT3_T1_NS0_13GridEvenShareISN_EET2_T4_E12temp_storage+120];
	add.f64 	%fd161, %fd159, %fd160;
	ld.shared.f64 	%fd162, [_ZZN3cub18CUB_300001_SM_10006detail6reduce18DeviceReduceKernelINS2_10policy_hubIdyN4cuda3std3__44plusIdEEE10Policy1000EN6thrust24THRUST_300001_SM_1000_NS6detail15normal_iteratorINSD_10device_ptrIdEEEEyS9_dNS7_10__identityEEEvT0_PT3_T1_NS0_13GridEvenShareISN_EET2_T4_E12temp_storage+128];
	add.f64 	%fd163, %fd161, %fd162;
	ld.shared.f64 	%fd164, [_ZZN3cub18CUB_300001_SM_10006detail6reduce18DeviceReduceKernelINS2_10policy_hubIdyN4cuda3std3__44plusIdEEE10Policy1000EN6thrust24THRUST_300001_SM_1000_NS6detail15normal_iteratorINSD_10device_ptrIdEEEEyS9_dNS7_10__identityEEEvT0_PT3_T1_NS0_13GridEvenShareISN_EET2_T4_E12temp_storage+136];
	add.f64 	%fd343, %fd163, %fd164;
$L__BB8_46:
	mov.u32 	%r263, %tid.x;
	setp.ne.s32 	%p64, %r263, 0;
	@%p64 bra 	$L__BB8_48;
	ld.param.u64 	%rd100, [_ZN3cub18CUB_300001_SM_10006detail6reduce18DeviceReduceKernelINS2_10policy_hubIdyN4cuda3std3__44plusIdEEE10Policy1000EN6thrust24THRUST_300001_SM_1000_NS6detail15normal_iteratorINSD_10device_ptrIdEEEEyS9_dNS7_10__identityEEEvT0_PT3_T1_NS0_13GridEvenShareISN_EET2_T4__param_1];
	cvta.to.global.u64 	%rd97, %rd100;
	mul.wide.u32 	%rd98, %r2, 8;
	add.s64 	%rd99, %rd97, %rd98;
	st.global.f64 	[%rd99], %fd343;
$L__BB8_48:
	ret;

}
	// .globl	_ZN3cub18CUB_300001_SM_10006detail6reduce28DeviceReduceSingleTileKernelINS2_10policy_hubIdyN4cuda3std3__44plusIdEEE10Policy1000EPdSC_iS9_ddNS7_10__identityEEEvT0_T1_T2_T3_T4_T6_
.visible .entry _ZN3cub18CUB_300001_SM_10006detail6reduce28DeviceReduceSingleTileKernelINS2_10policy_hubIdyN4cuda3std3__44plusIdEEE10Policy1000EPdSC_iS9_ddNS7_10__identityEEEvT0_T1_T2_T3_T4_T6_(
	.param .u64 .ptr .align 1 _ZN3cub18CUB_300001_SM_10006detail6reduce28DeviceReduceSingleTileKernelINS2_10policy_hubIdyN4cuda3std3__44plusIdEEE10Policy1000EPdSC_iS9_ddNS7_10__identityEEEvT0_T1_T2_T3_T4_T6__param_0,
	.param .u64 .ptr .align 1 _ZN3cub18CUB_300001_SM_10006detail6reduce28DeviceReduceSingleTileKernelINS2_10policy_hubIdyN4cuda3std3__44plusIdEEE10Policy1000EPdSC_iS9_ddNS7_10__identityEEEvT0_T1_T2_T3_T4_T6__param_1,
	.param .u32 _ZN3cub18CUB_300001_SM_10006detail6reduce28DeviceReduceSingleTileKernelINS2_10policy_hubIdyN4cuda3std3__44plusIdEEE10Policy1000EPdSC_iS9_ddNS7_10__identityEEEvT0_T1_T2_T3_T4_T6__param_2,
	.param .align 1 .b8 _ZN3cub18CUB_300001_SM_10006detail6reduce28DeviceReduceSingleTileKernelINS2_10policy_hubIdyN4cuda3std3__44plusIdEEE10Policy1000EPdSC_iS9_ddNS7_10__identityEEEvT0_T1_T2_T3_T4_T6__param_3[1],
	.param .f64 _ZN3cub18CUB_300001_SM_10006detail6reduce28DeviceReduceSingleTileKernelINS2_10policy_hubIdyN4cuda3std3__44plusIdEEE10Policy1000EPdSC_iS9_ddNS7_10__identityEEEvT0_T1_T2_T3_T4_T6__param_4,
	.param .align 1 .b8 _ZN3cub18CUB_300001_SM_10006detail6reduce28DeviceReduceSingleTileKernelINS2_10policy_hubIdyN4cuda3std3__44plusIdEEE10Policy1000EPdSC_iS9_ddNS7_10__identityEEEvT0_T1_T2_T3_T4_T6__param_5[1]
)
.maxntid 512
.minnctapersm 1
{
	.reg .pred 	%p<58>;
	.reg .b32 	%r<238>;
	.reg .b64 	%rd<104>;
	.reg .b64 	%fd<232>;
	// demoted variable
	.shared .align 8 .b8 _ZZN3cub18CUB_300001_SM_10006detail6reduce28DeviceReduceSingleTileKernelINS2_10policy_hubIdyN4cuda3std3__44plusIdEEE10Policy1000EPdSC_iS9_ddNS7_10__identityEEEvT0_T1_T2_T3_T4_T6_E12temp_storage[152];
	ld.param.u64 	%rd8, [_ZN3cub18CUB_300001_SM_10006detail6reduce28DeviceReduceSingleTileKernelINS2_10policy_hubIdyN4cuda3std3__44plusIdEEE10Policy1000EPdSC_iS9_ddNS7_10__identityEEEvT0_T1_T2_T3_T4_T6__param_0];
	ld.param.u64 	%rd9, [_ZN3cub18CUB_300001_SM_10006detail6reduce28DeviceReduceSingleTileKernelINS2_10policy_hubIdyN4cuda3std3__44plusIdEEE10Policy1000EPdSC_iS9_ddNS7_10__identityEEEvT0_T1_T2_T3_T4_T6__param_1];
	ld.param.u32 	%r34, [_ZN3cub18CUB_300001_SM_10006detail6reduce28DeviceReduceSingleTileKernelINS2_10policy_hubIdyN4cuda3std3__44plusIdEEE10Policy1000EPdSC_iS9_ddNS7_10__identityEEEvT0_T1_T2_T3_T4_T6__param_2];
	ld.param.f64 	%fd30, [_ZN3cub18CUB_300001_SM_10006detail6reduce28DeviceReduceSingleTileKernelINS2_10policy_hubIdyN4cuda3std3__44plusIdEEE10Policy1000EPdSC_iS9_ddNS7_10__identityEEEvT0_T1_T2_T3_T4_T6__param_4];
	cvta.to.global.u64 	%rd1, %rd9;
	setp.ne.s32 	%p1, %r34, 0;
	@%p1 bra 	$L__BB9_3;
	mov.u32 	%r224, %tid.x;
	setp.ne.s32 	%p57, %r224, 0;
	@%p57 bra 	$L__BB9_39;
	st.global.f64 	[%rd1], %fd30;
	bra.uni 	$L__BB9_39;
$L__BB9_3:
	setp.gt.s32 	%p2, %r34, 3583;
	@%p2 bra 	$L__BB9_21;
	mov.u32 	%r1, %tid.x;
	setp.ge.s32 	%p19, %r1, %r34;
	mov.f64 	%fd223, 0d0000000000000000;
	mov.u32 	%r228, %r1;
	@%p19 bra 	$L__BB9_6;
	mul.wide.u32 	%rd69, %r1, 8;
	add.s64 	%rd68, %rd8, %rd69;
	// begin inline asm
	ld.global.nc.u64 %rd67, [%rd68];
	// end inline asm
	mov.b64 	%fd223, %rd67;
	add.s32 	%r228, %r1, 512;
$L__BB9_6:
	setp.ge.s32 	%p20, %r228, %r34;
	@%p20 bra 	$L__BB9_12;
	not.b32 	%r100, %r228;
	add.s32 	%r4, %r34, %r100;
	and.b32  	%r101, %r4, 1536;
	setp.eq.s32 	%p21, %r101, 1536;
	@%p21 bra 	$L__BB9_10;
	mul.wide.u32 	%rd70, %r228, 8;
	add.s64 	%rd102, %rd8, %rd70;
	shr.u32 	%r102, %r4, 9;
	add.s32 	%r103, %r102, 1;
	and.b32  	%r104, %r103, 3;
	neg.s32 	%r226, %r104;
$L__BB9_9:
	.pragma "nounroll";
	// begin inline asm
	ld.global.nc.u64 %rd71, [%rd102];
	// end inline asm
	mov.b64 	%fd109, %rd71;
	add.f64 	%fd223, %fd223, %fd109;
	add.s32 	%r228, %r228, 512;
	add.s64 	%rd102, %rd102, 4096;
	add.s32 	%r226, %r226, 1;
	setp.ne.s32 	%p22, %r226, 0;
	@%p22 bra 	$L__BB9_9;
$L__BB9_10:
	setp.lt.u32 	%p23, %r4, 1536;
	@%p23 bra 	$L__BB9_12;
$L__BB9_11:
	mul.wide.s32 	%rd81, %r228, 8;
	add.s64 	%rd74, %rd8, %rd81;
	// begin inline asm
	ld.global.nc.u64 %rd73, [%rd74];
	// end inline asm
	mov.b64 	%fd110, %rd73;
	add.f64 	%fd111, %fd223, %fd110;
	add.s64 	%rd76, %rd74, 4096;
	// begin inline asm
	ld.global.nc.u64 %rd75, [%rd76];
	// end inline asm
	mov.b64 	%fd112, %rd75;
	add.f64 	%fd113, %fd111, %fd112;
	add.s64 	%rd78, %rd74, 8192;
	// begin inline asm
	ld.global.nc.u64 %rd77, [%rd78];
	// end inline asm
	mov.b64 	%fd114, %rd77;
	add.f64 	%fd115, %fd113, %fd114;
	add.s64 	%rd80, %rd74, 12288;
	// begin inline asm
	ld.global.nc.u64 %rd79, [%rd80];
	// end inline asm
	mov.b64 	%fd116, %rd79;
	add.f64 	%fd223, %fd115, %fd116;
	add.s32 	%r228, %r228, 2048;
	setp.lt.s32 	%p24, %r228, %r34;
	@%p24 bra 	$L__BB9_11;
$L__BB9_12:
	setp.lt.s32 	%p25, %r34, 512;
	@%p25 bra 	$L__BB9_17;
	// begin inline asm
	mov.u32 %r168, %laneid;
	// end inline asm
	mov.b64 	%rd92, %fd223;
	mov.b64 	{%r170, %r175}, %rd92;
	mov.b32 	%r176, 1;
	mov.b32 	%r217, 31;
	mov.b32 	%r218, -1;
	// begin inline asm
	shfl.sync.down.b32 %r169, %r170, %r176, %r217, %r218;
	// end inline asm
	// begin inline asm
	shfl.sync.down.b32 %r174, %r175, %r176, %r217, %r218;
	// end inline asm
	mov.b64 	%rd93, {%r169, %r174};
	mov.b64 	%fd175, %rd93;
	setp.gt.s32 	%p49, %r168, 30;
	add.f64 	%fd176, %fd223, %fd175;
	selp.f64 	%fd177, %fd223, %fd176, %p49;
	mov.b64 	%rd94, %fd177;
	mov.b64 	{%r180, %r185}, %rd94;
	mov.b32 	%r186, 2;
	// begin inline asm
	shfl.sync.down.b32 %r179, %r180, %r186, %r217, %r218;
	// end inline asm
	// begin inline asm
	shfl.sync.down.b32 %r184, %r185, %r186, %r217, %r218;
	// end inline asm
	mov.b64 	%rd95, {%r179, %r184};
	mov.b64 	%fd178, %rd95;
	setp.gt.s32 	%p50, %r168, 29;
	add.f64 	%fd179, %fd177, %fd178;
	selp.f64 	%fd180, %fd177, %fd179, %p50;
	mov.b64 	%rd96, %fd180;
	mov.b64 	{%r190, %r195}, %rd96;
	mov.b32 	%r196, 4;
	// begin inline asm
	shfl.sync.down.b32 %r189, %r190, %r196, %r217, %r218;
	// end inline asm
	// begin inline asm
	shfl.sync.down.b32 %r194, %r195, %r196, %r217, %r218;
	// end inline asm
	mov.b64 	%rd97, {%r189, %r194};
	mov.b64 	%fd181, %rd97;
	setp.gt.s32 	%p51, %r168, 27;
	add.f64 	%fd182, %fd180, %fd181;
	selp.f64 	%fd183, %fd180, %fd182, %p51;
	mov.b64 	%rd98, %fd183;
	mov.b64 	{%r200, %r205}, %rd98;
	mov.b32 	%r206, 8;
	// begin inline asm
	shfl.sync.down.b32 %r199, %r200, %r206, %r217, %r218;
	// end inline asm
	// begin inline asm
	shfl.sync.down.b32 %r204, %r205, %r206, %r217, %r218;
	// end inline asm
	mov.b64 	%rd99, {%r199, %r204};
	mov.b64 	%fd184, %rd99;
	setp.gt.s32 	%p52, %r168, 23;
	add.f64 	%fd185, %fd183, %fd184;
	selp.f64 	%fd186, %fd183, %fd185, %p52;
	mov.b64 	%rd100, %fd186;
	mov.b64 	{%r210, %r215}, %rd100;
	mov.b32 	%r216, 16;
	// begin inline asm
	shfl.sync.down.b32 %r209, %r210, %r216, %r217, %r218;
	// end inline asm
	// begin inline asm
	shfl.sync.down.b32 %r214, %r215, %r216, %r217, %r218;
	// end inline asm
	mov.b64 	%rd101, {%r209, %r214};
	mov.b64 	%fd187, %rd101;
	setp.gt.s32 	%p53, %r168, 15;
	add.f64 	%fd10, %fd186, %fd187;
	selp.f64 	%fd231, %fd186, %fd10, %p53;
	setp.ne.s32 	%p54, %r168, 0;
	@%p54 bra 	$L__BB9_15;
	shr.u32 	%r219, %r1, 2;
	and.b32  	%r220, %r219, 248;
	mov.u32 	%r221, _ZZN3cub18CUB_300001_SM_10006detail6reduce28DeviceReduceSingleTileKernelINS2_10policy_hubIdyN4cuda3std3__44plusIdEEE10Policy1000EPdSC_iS9_ddNS7_10__identityEEEvT0_T1_T2_T3_T4_T6_E12temp_storage;
	add.s32 	%r222, %r221, %r220;
	st.shared.f64 	[%r222+16], %fd10;
$L__BB9_15:
	bar.sync 	0;
	setp.ne.s32 	%p55, %r1, 0;
	@%p55 bra 	$L__BB9_37;
	ld.shared.f64 	%fd188, [_ZZN3cub18CUB_300001_SM_10006detail6reduce28DeviceReduceSingleTileKernelINS2_10policy_hubIdyN4cuda3std3__44plusIdEEE10Policy1000EPdSC_iS9_ddNS7_10__identityEEEvT0_T1_T2_T3_T4_T6_E12temp_storage+24];
	add.f64 	%fd189, %fd231, %fd188;
	ld.shared.f64 	%fd190, [_ZZN3cub18CUB_300001_SM_10006detail6reduce28DeviceReduceSingleTileKernelINS2_10policy_hubIdyN4cuda3std3__44plusIdEEE10Policy1000EPdSC_iS9_ddNS7_10__identityEEEvT0_T1_T2_T3_T4_T6_E12temp_storage+32];
	add.f64 	%fd191, %fd189, %fd190;
	ld.shared.f64 	%fd192, [_ZZN3cub18CUB_300001_SM_10006detail6reduce28DeviceReduceSingleTileKernelINS2_10policy_hubIdyN4cuda3std3__44plusIdEEE10Policy1000EPdSC_iS9_ddNS7_10__identityEEEvT0_T1_T2_T3_T4_T6_E12temp_storage+40];
	add.f64 	%fd193, %fd191, %fd192;
	ld.shared.f64 	%fd194, [_ZZN3cub18CUB_300001_SM_10006detail6reduce28DeviceReduceSingleTileKernelINS2_10policy_hubIdyN4cuda3std3__44plusIdEEE10Policy1000EPdSC_iS9_ddNS7_10__identityEEEvT0_T1_T2_T3_T4_T6_E12temp_storage+48];
	add.f64 	%fd195, %fd193, %fd194;
	ld.shared.f64 	%fd196, [_ZZN3cub18CUB_300001_SM_10006detail6reduce28DeviceReduceSingleTileKernelINS2_10policy_hubIdyN4cuda3std3__44plusIdEEE10Policy1000EPdSC_iS9_ddNS7_10__identityEEEvT0_T1_T2_T3_T4_T6_E12temp_storage+56];
	add.f64 	%fd197, %fd195, %fd196;
	ld.shared.f64 	%fd198, [_ZZN3cub18CUB_300001_SM_10006detail6reduce28DeviceReduceSingleTileKernelINS2_10policy_hubIdyN4cuda3std3__44plusIdEEE10Policy1000EPdSC_iS9_ddNS7_10__identityEEEvT0_T1_T2_T3_T4_T6_E12temp_storage+64];
	add.f64 	%fd199, %fd197, %fd198;
	ld.shared.f64 	%fd200, [_ZZN3cub18CUB_300001_SM_10006detail6reduce28DeviceReduceSingleTileKernelINS2_10policy_hubIdyN4cuda3std3__44plusIdEEE10Policy1000EPdSC_iS9_ddNS7_10__identityEEEvT0_T1_T2_T3_T4_T6_E12temp_storage+72];
	add.f64 	%fd201, %fd199, %fd200;
	ld.shared.f64 	%fd202, [_ZZN3cub18CUB_300001_SM_10006detail6reduce28DeviceReduceSingleTileKernelINS2_10policy_hubIdyN4cuda3std3__44plusIdEEE10Policy1000EPdSC_iS9_ddNS7_10__identityEEEvT0_T1_T2_T3_T4_T6_E12temp_storage+80];
	add.f64 	%fd203, %fd201, %fd202;
	ld.shared.f64 	%fd204, [_ZZN3cub18CUB_300001_SM_10006detail6reduce28DeviceReduceSingleTileKernelINS2_10policy_hubIdyN4cuda3std3__44plusIdEEE10Policy1000EPdSC_iS9_ddNS7_10__identityEEEvT0_T1_T2_T3_T4_T6_E12temp_storage+88];
	add.f64 	%fd205, %fd203, %fd204;
	ld.shared.f64 	%fd206, [_ZZN3cub18CUB_300001_SM_10006detail6reduce28DeviceReduceSingleTileKernelINS2_10policy_hubIdyN4cuda3std3__44plusIdEEE10Policy1000EPdSC_iS9_ddNS7_10__identityEEEvT0_T1_T2_T3_T4_T6_E12temp_storage+96];
	add.f64 	%fd207, %fd205, %fd206;
	ld.shared.f64 	%fd208, [_ZZN3cub18CUB_300001_SM_10006detail6reduce28DeviceReduceSingleTileKernelINS2_10policy_hubIdyN4cuda3std3__44plusIdEEE10Policy1000EPdSC_iS9_ddNS7_10__identityEEEvT0_T1_T2_T3_T4_T6_E12temp_storage+104];
	add.f64 	%fd209, %fd207, %fd208;
	ld.shared.f64 	%fd210, [_ZZN3cub18CUB_300001_SM_10006detail6reduce28DeviceReduceSingleTileKernelINS2_10policy_hubIdyN4cuda3std3__44plusIdEEE10Policy1000EPdSC_iS9_ddNS7_10__identityEEEvT0_T1_T2_T3_T4_T6_E12temp_storage+112];
	add.f64 	%fd211, %fd209, %fd210;
	ld.shared.f64 	%fd212, [_ZZN3cub18CUB_300001_SM_10006detail6reduce28DeviceReduceSingleTileKernelINS2_10policy_hubIdyN4cuda3std3__44plusIdEEE10Policy1000EPdSC_iS9_ddNS7_10__identityEEEvT0_T1_T2_T3_T4_T6_E12temp_storage+120];
	add.f64 	%fd213, %fd211, %fd212;
	ld.shared.f64 	%fd214, [_ZZN3cub18CUB_300001_SM_10006detail6reduce28DeviceReduceSingleTileKernelINS2_10policy_hubIdyN4cuda3std3__44plusIdEEE10Policy1000EPdSC_iS9_ddNS7_10__identityEEEvT0_T1_T2_T3_T4_T6_E12temp_storage+128];
	add.f64 	%fd215, %fd213, %fd214;
	ld.shared.f64 	%fd216, [_ZZN3cub18CUB_300001_SM_10006detail6reduce28DeviceReduceSingleTileKernelINS2_10policy_hubIdyN4cuda3std3__44plusIdEEE10Policy1000EPdSC_iS9_ddNS7_10__identityEEEvT0_T1_T2_T3_T4_T6_E12temp_storage+136];
	add.f64 	%fd231, %fd215, %fd216;
	bra.uni 	$L__BB9_37;
$L__BB9_17:
	// begin inline asm
	mov.u32 %r105, %laneid;
	// end inline asm
	and.b32  	%r156, %r1, 992;
	add.s32 	%r157, %r156, 32;
	setp.gt.s32 	%p26, %r157, %r34;
	not.b32 	%r158, %r156;
	add.s32 	%r159, %r34, %r158;
	selp.b32 	%r154, %r159, 31, %p26;
	mov.b64 	%rd82, %fd223;
	mov.b64 	{%r107, %r112}, %rd82;
	mov.b32 	%r113, 1;
	mov.b32 	%r155, -1;
	// begin inline asm
	shfl.sync.down.b32 %r106, %r107, %r113, %r154, %r155;
	// end inline asm
	// begin inline asm
	shfl.sync.down.b32 %r111, %r112, %r113, %r154, %r155;
	// end inline asm
	mov.b64 	%rd83, {%r106, %r111};
	mov.b64 	%fd117, %rd83;
	setp.lt.s32 	%p27, %r105, %r154;
	add.f64 	%fd118, %fd223, %fd117;
	selp.f64 	%fd119, %fd118, %fd223, %p27;
	mov.b64 	%rd84, %fd119;
	mov.b64 	{%r117, %r122}, %rd84;
	mov.b32 	%r123, 2;
	// begin inline asm
	shfl.sync.down.b32 %r116, %r117, %r123, %r154, %r155;
	// end inline asm
	// begin inline asm
	shfl.sync.down.b32 %r121, %r122, %r123, %r154, %r155;
	// end inline asm
	mov.b64 	%rd85, {%r116, %r121};
	mov.b64 	%fd120, %rd85;
	add.s32 	%r160, %r105, 2;
	setp.gt.s32 	%p28, %r160, %r154;
	add.f64 	%fd121, %fd119, %fd120;
	selp.f64 	%fd122, %fd119, %fd121, %p28;
	mov.b64 	%rd86, %fd122;
	mov.b64 	{%r127, %r132}, %rd86;
	mov.b32 	%r133, 4;
	// begin inline asm
	shfl.sync.down.b32 %r126, %r127, %r133, %r154, %r155;
	// end inline asm
	// begin inline asm
	shfl.sync.down.b32 %r131, %r132, %r133, %r154, %r155;
	// end inline asm
	mov.b64 	%rd87, {%r126, %r131};
	mov.b64 	%fd123, %rd87;
	add.s32 	%r161, %r105, 4;
	setp.gt.s32 	%p29, %r161, %r154;
	add.f64 	%fd124, %fd122, %fd123;
	selp.f64 	%fd125, %fd122, %fd124, %p29;
	mov.b64 	%rd88, %fd125;
	mov.b64 	{%r137, %r142}, %rd88;
	mov.b32 	%r143, 8;
	// begin inline asm
	shfl.sync.down.b32 %r136, %r137, %r143, %r154, %r155;
	// end inline asm
	// begin inline asm
	shfl.sync.down.b32 %r141, %r142, %r143, %r154, %r155;
	// end inline asm
	mov.b64 	%rd89, {%r136, %r141};
	mov.b64 	%fd126, %rd89;
	add.s32 	%r162, %r105, 8;
	setp.gt.s32 	%p30, %r162, %r154;
	add.f64 	%fd127, %fd125, %fd126;
	selp.f64 	%fd128, %fd125, %fd127, %p30;
	mov.b64 	%rd90, %fd128;
	mov.b64 	{%r147, %r152}, %rd90;
	mov.b32 	%r153, 16;
	// begin inline asm
	shfl.sync.down.b32 %r146, %r147, %r153, %r154, %r155;
	// end inline asm
	// begin inline asm
	shfl.sync.down.b32 %r151, %r152, %r153, %r154, %r155;
	// end inline asm
	mov.b64 	%rd91, {%r146, %r151};
	mov.b64 	%fd129, %rd91;
	add.s32 	%r163, %r105, 16;
	setp.gt.s32 	%p31, %r163, %r154;
	add.f64 	%fd130, %fd128, %fd129;
	selp.f64 	%fd231, %fd128, %fd130, %p31;
	setp.ne.s32 	%p32, %r105, 0;
	@%p32 bra 	$L__BB9_19;
	shr.u32 	%r164, %r1, 2;
	and.b32  	%r165, %r164, 248;
	mov.u32 	%r166, _ZZN3cub18CUB_300001_SM_10006detail6reduce28DeviceReduceSingleTileKernelINS2_10policy_hubIdyN4cuda3std3__44plusIdEEE10Policy1000EPdSC_iS9_ddNS7_10__identityEEEvT0_T1_T2_T3_T4_T6_E12temp_storage;
	add.s32 	%r167, %r166, %r165;
	st.shared.f64 	[%r167+16], %fd231;
$L__BB9_19:
	bar.sync 	0;
	setp.ne.s32 	%p33, %r1, 0;
	@%p33 bra 	$L__BB9_37;
	setp.gt.s32 	%p34, %r34, 32;
	ld.shared.f64 	%fd131, [_ZZN3cub18CUB_300001_SM_10006detail6reduce28DeviceReduceSingleTileKernelINS2_10policy_hubIdyN4cuda3std3__44plusIdEEE10Policy1000EPdSC_iS9_ddNS7_10__identityEEEvT0_T1_T2_T3_T4_T6_E12temp_storage+24];
	add.f64 	%fd132, %fd231, %fd131;
	selp.f64 	%fd133, %fd132, %fd231, %p34;
	setp.gt.s32 	%p35, %r34, 64;
	ld.shared.f64 	%fd134, [_ZZN3cub18CUB_300001_SM_10006detail6reduce28DeviceReduceSingleTileKernelINS2_10policy_hubIdyN4cuda3std3__44plusIdEEE10Policy1000EPdSC_iS9_ddNS7_10__identityEEEvT0_T1_T2_T3_T4_T6_E12temp_storage+32];
	add.f64 	%fd135, %fd134, %fd133;
	selp.f64 	%fd136, %fd135, %fd133, %p35;
	setp.gt.s32 	%p36, %r34, 96;
	ld.shared.f64 	%fd137, [_ZZN3cub18CUB_300001_SM_10006detail6reduce28DeviceReduceSingleTileKernelINS2_10policy_hubIdyN4cuda3std3__44plusIdEEE10Policy1000EPdSC_iS9_ddNS7_10__identityEEEvT0_T1_T2_T3_T4_T6_E12temp_storage+40];
	add.f64 	%fd138, %fd137, %fd136;
	selp.f64 	%fd139, %fd138, %fd136, %p36;
	setp.gt.s32 	%p37, %r34, 128;
	ld.shared.f64 	%fd140, [_ZZN3cub18CUB_300001_SM_10006detail6reduce28DeviceReduceSingleTileKernelINS2_10policy_hubIdyN4cuda3std3__44plusIdEEE10Policy1000EPdSC_iS9_ddNS7_10__identityEEEvT0_T1_T2_T3_T4_T6_E12temp_storage+48];
	add.f64 	%fd141, %fd140, %fd139;
	selp.f64 	%fd142, %fd141, %fd139, %p37;
	setp.gt.s32 	%p38, %r34, 160;
	ld.shared.f64 	%fd143, [_ZZN3cub18CUB_300001_SM_10006detail6reduce28DeviceReduceSingleTileKernelINS2_10policy_hubIdyN4cuda3std3__44plusIdEEE10Policy1000EPdSC_iS9_ddNS7_10__identityEEEvT0_T1_T2_T3_T4_T6_E12temp_storage+56];
	add.f64 	%fd144, %fd143, %fd142;
	selp.f64 	%fd145, %fd144, %fd142, %p38;
	setp.gt.s32 	%p39, %r34, 192;
	ld.shared.f64 	%fd146, [_ZZN3cub18CUB_300001_SM_10006detail6reduce28DeviceReduceSingleTileKernelINS2_10policy_hubIdyN4cuda3std3__44plusIdEEE10Policy1000EPdSC_iS9_ddNS7_10__identityEEEvT0_T1_T2_T3_T4_T6_E12temp_storage+64];
	add.f64 	%fd147, %fd146, %fd145;
	selp.f64 	%fd148, %fd147, %fd145, %p39;
	setp.gt.s32 	%p40, %r34, 224;
	ld.shared.f64 	%fd149, [_ZZN3cub18CUB_300001_SM_10006detail6reduce28DeviceReduceSingleTileKernelINS2_10policy_hubIdyN4cuda3std3__44plusIdEEE10Policy1000EPdSC_iS9_ddNS7_10__identityEEEvT0_T1_T2_T3_T4_T6_E12temp_storage+72];
	add.f64 	%fd150, %fd149, %fd148;
	selp.f64 	%fd151, %fd150, %fd148, %p40;
	setp.gt.s32 	%p41, %r34, 256;
	ld.shared.f64 	%fd152, [_ZZN3cub18CUB_300001_SM_10006detail6reduce28DeviceReduceSingleTileKernelINS2_10policy_hubIdyN4cuda3std3__44plusIdEEE10Policy1000EPdSC_iS9_ddNS7_10__identityEEEvT0_T1_T2_T3_T4_T6_E12temp_storage+80];
	add.f64 	%fd153, %fd152, %fd151;
	selp.f64 	%fd154, %fd153, %fd151, %p41;
	setp.gt.s32 	%p42, %r34, 288;
	ld.shared.f64 	%fd155, [_ZZN3cub18CUB_300001_SM_10006detail6reduce28DeviceReduceSingleTileKernelINS2_10policy_hubIdyN4cuda3std3__44plusIdEEE10Policy1000EPdSC_iS9_ddNS7_10__identityEEEvT0_T1_T2_T3_T4_T6_E12temp_storage+88];
	add.f64 	%fd156, %fd155, %fd154;
	selp.f64 	%fd157, %fd156, %fd154, %p42;
	setp.gt.s32 	%p43, %r34, 320;
	ld.shared.f64 	%fd158, [_ZZN3cub18CUB_300001_SM_10006detail6reduce28DeviceReduceSingleTileKernelINS2_10policy_hubIdyN4cuda3std3__44plusIdEEE10Policy1000EPdSC_iS9_ddNS7_10__identityEEEvT0_T1_T2_T3_T4_T6_E12temp_storage+96];
	add.f64 	%fd159, %fd158, %fd157;
	selp.f64 	%fd160, %fd159, %fd157, %p43;
	setp.gt.s32 	%p44, %r34, 352;
	ld.shared.f64 	%fd161, [_ZZN3cub18CUB_300001_SM_10006detail6reduce28DeviceReduceSingleTileKernelINS2_10policy_hubIdyN4cuda3std3__44plusIdEEE10Policy1000EPdSC_iS9_ddNS7_10__identityEEEvT0_T1_T2_T3_T4_T6_E12temp_storage+104];
	add.f64 	%fd162, %fd161, %fd160;
	selp.f64 	%fd163, %fd162, %fd160, %p44;
	setp.gt.s32 	%p45, %r34, 384;
	ld.shared.f64 	%fd164, [_ZZN3cub18CUB_300001_SM_10006detail6reduce28DeviceReduceSingleTileKernelINS2_10policy_hubIdyN4cuda3std3__44plusIdEEE10Policy1000EPdSC_iS9_ddNS7_10__identityEEEvT0_T1_T2_T3_T4_T6_E12temp_storage+112];
	add.f64 	%fd165, %fd164, %fd163;
	selp.f64 	%fd166, %fd165, %fd163, %p45;
	setp.gt.s32 	%p46, %r34, 416;
	ld.shared.f64 	%fd167, [_ZZN3cub18CUB_300001_SM_10006detail6reduce28DeviceReduceSingleTileKernelINS2_10policy_hubIdyN4cuda3std3__44plusIdEEE10Policy1000EPdSC_iS9_ddNS7_10__identityEEEvT0_T1_T2_T3_T4_T6_E12temp_storage+120];
	add.f64 	%fd168, %fd167, %fd166;
	selp.f64 	%fd169, %fd168, %fd166, %p46;
	setp.gt.s32 	%p47, %r34, 448;
	ld.shared.f64 	%fd170, [_ZZN3cub18CUB_300001_SM_10006detail6reduce28DeviceReduceSingleTileKernelINS2_10policy_hubIdyN4cuda3std3__44plusIdEEE10Policy1000EPdSC_iS9_ddNS7_10__identityEEEvT0_T1_T2_T3_T4_T6_E12temp_storage+128];
	add.f64 	%fd171, %fd170, %fd169;
	selp.f64 	%fd172, %fd171, %fd169, %p47;
	setp.gt.s32 	%p48, %r34, 480;
	ld.shared.f64 	%fd173, [_ZZN3cub18CUB_300001_SM_10006detail6reduce28DeviceReduceSingleTileKernelINS2_10policy_hubIdyN4cuda3std3__44plusIdEEE10Policy1000EPdSC_iS9_ddNS7_10__identityEEEvT0_T1_T2_T3_T4_T6_E12temp_storage+136];
	add.f64 	%fd174, %fd173, %fd172;
	selp.f64 	%fd231, %fd174, %fd172, %p48;
	bra.uni 	$L__BB9_37;
$L__BB9_21:
	mov.u32 	%r13, %tid.x;
	mul.wide.u32 	%rd24, %r13, 8;
	add.s64 	%rd11, %rd8, %rd24;
	// begin inline asm
	ld.global.nc.u64 %rd10, [%rd11];
	// end inline asm
	mov.b64 	%fd31, %rd10;
	add.s64 	%rd13, %rd11, 4096;
	// begin inline asm
	ld.global.nc.u64 %rd12, [%rd13];
	// end inline asm
	mov.b64 	%fd32, %rd12;
	add.s64 	%rd15, %rd11, 8192;
	// begin inline asm
	ld.global.nc.u64 %rd14, [%rd15];
	// end inline asm
	mov.b64 	%fd33, %rd14;
	add.s64 	%rd17, %rd11, 12288;
	// begin inline asm
	ld.global.nc.u64 %rd16, [%rd17];
	// end inline asm
	mov.b64 	%fd34, %rd16;
	add.s64 	%rd19, %rd11, 16384;
	// begin inline asm
	ld.global.nc.u64 %rd18, [%rd19];
	// end inline asm
	mov.b64 	%fd35, %rd18;
	add.s64 	%rd21, %rd11, 20480;
	// begin inline asm
	ld.global.nc.u64 %rd20, [%rd21];
	// end inline asm
	mov.b64 	%fd36, %rd20;
	add.s64 	%rd23, %rd11, 24576;
	// begin inline asm
	ld.global.nc.u64 %rd22, [%rd23];
	// end inline asm
	mov.b64 	%fd37, %rd22;
	add.f64 	%fd38, %fd31, %fd32;
	add.f64 	%fd39, %fd38, %fd33;
	add.f64 	%fd40, %fd39, %fd34;
	add.f64 	%fd41, %fd40, %fd35;
	add.f64 	%fd42, %fd41, %fd36;
	add.f64 	%fd230, %fd42, %fd37;
	setp.lt.u32 	%p3, %r34, 7168;
	mov.b32 	%r231, 3584;
	@%p3 bra 	$L__BB9_25;
	add.s32 	%r14, %r34, -3584;
	mov.b32 	%r231, 3584;
$L__BB9_23:
	add.s32 	%r37, %r231, %r13;
	mul.wide.u32 	%rd39, %r37, 8;
	add.s64 	%rd26, %rd8, %rd39;
	// begin inline asm
	ld.global.nc.u64 %rd25, [%rd26];
	// end inline asm
	mov.b64 	%fd43, %rd25;
	add.s64 	%rd28, %rd26, 4096;
	// begin inline asm
	ld.global.nc.u64 %rd27, [%rd28];
	// end inline asm
	mov.b64 	%fd44, %rd27;
	add.s64 	%rd30, %rd26, 8192;
	// begin inline asm
	ld.global.nc.u64 %rd29, [%rd30];
	// end inline asm
	mov.b64 	%fd45, %rd29;
	add.s64 	%rd32, %rd26, 12288;
	// begin inline asm
	ld.global.nc.u64 %rd31, [%rd32];
	// end inline asm
	mov.b64 	%fd46, %rd31;
	add.s64 	%rd34, %rd26, 16384;
	// begin inline asm
	ld.global.nc.u64 %rd33, [%rd34];
	// end inline asm
	mov.b64 	%fd47, %rd33;
	add.s64 	%rd36, %rd26, 20480;
	// begin inline asm
	ld.global.nc.u64 %rd35, [%rd36];
	// end inline asm
	mov.b64 	%fd48, %rd35;
	add.s64 	%rd38, %rd26, 24576;
	// begin inline asm
	ld.global.nc.u64 %rd37, [%rd38];
	// end inline asm
	mov.b64 	%fd49, %rd37;
	add.f64 	%fd50, %fd230, %fd43;
	add.f64 	%fd51, %fd50, %fd44;
	add.f64 	%fd52, %fd51, %fd45;
	add.f64 	%fd53, %fd52, %fd46;
	add.f64 	%fd54, %fd53, %fd47;
	add.f64 	%fd55, %fd54, %fd48;
	add.f64 	%fd230, %fd55, %fd49;
	sub.s32 	%r38, %r34, %r231;
	setp.lt.s32 	%p4, %r38, 3584;
	@%p4 bra 	$L__BB9_33;
	add.s32 	%r231, %r231, 3584;
	setp.le.s32 	%p5, %r231, %r14;
	@%p5 bra 	$L__BB9_23;
$L__BB9_25:
	setp.le.s32 	%p6, %r34, %r231;
	@%p6 bra 	$L__BB9_33;
	sub.s32 	%r18, %r34, %r231;
	setp.ge.s32 	%p7, %r13, %r18;
	@%p7 bra 	$L__BB9_33;
	not.b32 	%r39, %r13;
	add.s32 	%r40, %r34, %r39;
	sub.s32 	%r19, %r40, %r231;
	and.b32  	%r41, %r19, 1536;
	setp.eq.s32 	%p8, %r41, 1536;
	mov.u32 	%r235, %r13;
	@%p8 bra 	$L__BB9_30;
	add.s32 	%r233, %r13, %r231;
	shr.u32 	%r42, %r19, 9;
	add.s32 	%r43, %r42, 1;
	and.b32  	%r44, %r43, 3;
	neg.s32 	%r232, %r44;
	mov.u32 	%r235, %r13;
$L__BB9_29:
	.pragma "nounroll";
	mul.wide.u32 	%rd42, %r233, 8;
	add.s64 	%rd41, %rd8, %rd42;
	// begin inline asm
	ld.global.nc.u64 %rd40, [%rd41];
	// end inline asm
	mov.b64 	%fd57, %rd40;
	add.f64 	%fd230, %fd230, %fd57;
	add.s32 	%r235, %r235, 512;
	add.s32 	%r233, %r233, 512;
	add.s32 	%r232, %r232, 1;
	setp.ne.s32 	%p9, %r232, 0;
	@%p9 bra 	$L__BB9_29;
$L__BB9_30:
	setp.lt.u32 	%p10, %r19, 1536;
	@%p10 bra 	$L__BB9_33;
	cvt.u64.u32 	%rd43, %r235;
	cvt.u64.u32 	%rd44, %r231;
	add.s64 	%rd45, %rd43, %rd44;
	shl.b64 	%rd46, %rd45, 3;
	add.s64 	%rd47, %rd46, %rd8;
	add.s64 	%rd103, %rd47, 8192;
	add.s32 	%r236, %r235, %r231;
$L__BB9_32:
	mul.wide.u32 	%rd56, %r236, 8;
	add.s64 	%rd49, %rd8, %rd56;
	// begin inline asm
	ld.global.nc.u64 %rd48, [%rd49];
	// end inline asm
	mov.b64 	%fd58, %rd48;
	add.f64 	%fd59, %fd230, %fd58;
	add.s64 	%rd51, %rd103, -4096;
	// begin inline asm
	ld.global.nc.u64 %rd50, [%rd51];
	// end inline asm
	mov.b64 	%fd60, %rd50;
	add.f64 	%fd61, %fd59, %fd60;
	// begin inline asm
	ld.global.nc.u64 %rd52, [%rd103];
	// end inline asm
	mov.b64 	%fd62, %rd52;
	add.f64 	%fd63, %fd61, %fd62;
	add.s64 	%rd55, %rd103, 4096;
	// begin inline asm
	ld.global.nc.u64 %rd54, [%rd55];
	// end inline asm
	mov.b64 	%fd64, %rd54;
	add.f64 	%fd230, %fd63, %fd64;
	add.s32 	%r235, %r235, 2048;
	add.s64 	%rd103, %rd103, 16384;
	add.s32 	%r236, %r236, 2048;
	setp.lt.s32 	%p11, %r235, %r18;
	@%p11 bra 	$L__BB9_32;
$L__BB9_33:
	// begin inline asm
	mov.u32 %r45, %laneid;
	// end inline asm
	mov.b64 	%rd57, %fd230;
	mov.b64 	{%r47, %r52}, %rd57;
	mov.b32 	%r53, 1;
	mov.b32 	%r94, 31;
	mov.b32 	%r95, -1;
	// begin inline asm
	shfl.sync.down.b32 %r46, %r47, %r53, %r94, %r95;
	// end inline asm
	// begin inline asm
	shfl.sync.down.b32 %r51, %r52, %r53, %r94, %r95;
	// end inline asm
	mov.b64 	%rd58, {%r46, %r51};
	mov.b64 	%fd65, %rd58;
	setp.gt.s32 	%p12, %r45, 30;
	add.f64 	%fd66, %fd230, %fd65;
	selp.f64 	%fd67, %fd230, %fd66, %p12;
	mov.b64 	%rd59, %fd67;
	mov.b64 	{%r57, %r62}, %rd59;
	mov.b32 	%r63, 2;
	// begin inline asm
	shfl.sync.down.b32 %r56, %r57, %r63, %r94, %r95;
	// end inline asm
	// begin inline asm
	shfl.sync.down.b32 %r61, %r62, %r63, %r94, %r95;
	// end inline asm
	mov.b64 	%rd60, {%r56, %r61};
	mov.b64 	%fd68, %rd60;
	setp.gt.s32 	%p13, %r45, 29;
	add.f64 	%fd69, %fd67, %fd68;
	selp.f64 	%fd70, %fd67, %fd69, %p13;
	mov.b64 	%rd61, %fd70;
	mov.b64 	{%r67, %r72}, %rd61;
	mov.b32 	%r73, 4;
	// begin inline asm
	shfl.sync.down.b32 %r66, %r67, %r73, %r94, %r95;
	// end inline asm
	// begin inline asm
	shfl.sync.down.b32 %r71, %r72, %r73, %r94, %r95;
	// end inline asm
	mov.b64 	%rd62, {%r66, %r71};
	mov.b64 	%fd71, %rd62;
	setp.gt.s32 	%p14, %r45, 27;
	add.f64 	%fd72, %fd70, %fd71;
	selp.f64 	%fd73, %fd70, %fd72, %p14;
	mov.b64 	%rd63, %fd73;
	mov.b64 	{%r77, %r82}, %rd63;
	mov.b32 	%r83, 8;
	// begin inline asm
	shfl.sync.down.b32 %r76, %r77, %r83, %r94, %r95;
	// end inline asm
	// begin inline asm
	shfl.sync.down.b32 %r81, %r82, %r83, %r94, %r95;
	// end inline asm
	mov.b64 	%rd64, {%r76, %r81};
	mov.b64 	%fd74, %rd64;
	setp.gt.s32 	%p15, %r45, 23;
	add.f64 	%fd75, %fd73, %fd74;
	selp.f64 	%fd76, %fd73, %fd75, %p15;
	mov.b64 	%rd65, %fd76;
	mov.b64 	{%r87, %r92}, %rd65;
	mov.b32 	%r93, 16;
	// begin inline asm
	shfl.sync.down.b32 %r86, %r87, %r93, %r94, %r95;
	// end inline asm
	// begin inline asm
	shfl.sync.down.b32 %r91, %r92, %r93, %r94, %r95;
	// end inline asm
	mov.b64 	%rd66, {%r86, %r91};
	mov.b64 	%fd77, %rd66;
	setp.gt.s32 	%p16, %r45, 15;
	add.f64 	%fd26, %fd76, %fd77;
	selp.f64 	%fd231, %fd76, %fd26, %p16;
	setp.ne.s32 	%p17, %r45, 0;
	@%p17 bra 	$L__BB9_35;
	shr.u32 	%r96, %r13, 2;
	and.b32  	%r97, %r96, 248;
	mov.u32 	%r98, _ZZN3cub18CUB_300001_SM_10006detail6reduce28DeviceReduceSingleTileKernelINS2_10policy_hubIdyN4cuda3std3__44plusIdEEE10Policy1000EPdSC_iS9_ddNS7_10__identityEEEvT0_T1_T2_T3_T4_T6_E12temp_storage;
	add.s32 	%r99, %r98, %r97;
	st.shared.f64 	[%r99+16], %fd26;
$L__BB9_35:
	bar.sync 	0;
	setp.ne.s32 	%p18, %r13, 0;
	@%p18 bra 	$L__BB9_37;
	ld.shared.f64 	%fd78, [_ZZN3cub18CUB_300001_SM_10006detail6reduce28DeviceReduceSingleTileKernelINS2_10policy_hubIdyN4cuda3std3__44plusIdEEE10Policy1000EPdSC_iS9_ddNS7_10__identityEEEvT0_T1_T2_T3_T4_T6_E12temp_storage+24];
	add.f64 	%fd79, %fd231, %fd78;
	ld.shared.f64 	%fd80, [_ZZN3cub18CUB_300001_SM_10006detail6reduce28DeviceReduceSingleTileKernelINS2_10policy_hubIdyN4cuda3std3__44plusIdEEE10Policy1000EPdSC_iS9_ddNS7_10__identityEEEvT0_T1_T2_T3_T4_T6_E12temp_storage+32];
	add.f64 	%fd81, %fd79, %fd80;
	ld.shared.f64 	%fd82, [_ZZN3cub18CUB_300001_SM_10006detail6reduce28DeviceReduceSingleTileKernelINS2_10policy_hubIdyN4cuda3std3__44plusIdEEE10Policy1000EPdSC_iS9_ddNS7_10__identityEEEvT0_T1_T2_T3_T4_T6_E12temp_storage+40];
	add.f64 	%fd83, %fd81, %fd82;
	ld.shared.f64 	%fd84, [_ZZN3cub18CUB_300001_SM_10006detail6reduce28DeviceReduceSingleTileKernelINS2_10policy_hubIdyN4cuda3std3__44plusIdEEE10Policy1000EPdSC_iS9_ddNS7_10__identityEEEvT0_T1_T2_T3_T4_T6_E12temp_storage+48];
	add.f64 	%fd85, %fd83, %fd84;
	ld.shared.f64 	%fd86, [_ZZN3cub18CUB_300001_SM_10006detail6reduce28DeviceReduceSingleTileKernelINS2_10policy_hubIdyN4cuda3std3__44plusIdEEE10Policy1000EPdSC_iS9_ddNS7_10__identityEEEvT0_T1_T2_T3_T4_T6_E12temp_storage+56];
	add.f64 	%fd87, %fd85, %fd86;
	ld.shared.f64 	%fd88, [_ZZN3cub18CUB_300001_SM_10006detail6reduce28DeviceReduceSingleTileKernelINS2_10policy_hubIdyN4cuda3std3__44plusIdEEE10Policy1000EPdSC_iS9_ddNS7_10__identityEEEvT0_T1_T2_T3_T4_T6_E12temp_storage+64];
	add.f64 	%fd89, %fd87, %fd88;
	ld.shared.f64 	%fd90, [_ZZN3cub18CUB_300001_SM_10006detail6reduce28DeviceReduceSingleTileKernelINS2_10policy_hubIdyN4cuda3std3__44plusIdEEE10Policy1000EPdSC_iS9_ddNS7_10__identityEEEvT0_T1_T2_T3_T4_T6_E12temp_storage+72];
	add.f64 	%fd91, %fd89, %fd90;
	ld.shared.f64 	%fd92, [_ZZN3cub18CUB_300001_SM_10006detail6reduce28DeviceReduceSingleTileKernelINS2_10policy_hubIdyN4cuda3std3__44plusIdEEE10Policy1000EPdSC_iS9_ddNS7_10__identityEEEvT0_T1_T2_T3_T4_T6_E12temp_storage+80];
	add.f64 	%fd93, %fd91, %fd92;
	ld.shared.f64 	%fd94, [_ZZN3cub18CUB_300001_SM_10006detail6reduce28DeviceReduceSingleTileKernelINS2_10policy_hubIdyN4cuda3std3__44plusIdEEE10Policy1000EPdSC_iS9_ddNS7_10__identityEEEvT0_T1_T2_T3_T4_T6_E12temp_storage+88];
	add.f64 	%fd95, %fd93, %fd94;
	ld.shared.f64 	%fd96, [_ZZN3cub18CUB_300001_SM_10006detail6reduce28DeviceReduceSingleTileKernelINS2_10policy_hubIdyN4cuda3std3__44plusIdEEE10Policy1000EPdSC_iS9_ddNS7_10__identityEEEvT0_T1_T2_T3_T4_T6_E12temp_storage+96];
	add.f64 	%fd97, %fd95, %fd96;
	ld.shared.f64 	%fd98, [_ZZN3cub18CUB_300001_SM_10006detail6reduce28DeviceReduceSingleTileKernelINS2_10policy_hubIdyN4cuda3std3__44plusIdEEE10Policy1000EPdSC_iS9_ddNS7_10__identityEEEvT0_T1_T2_T3_T4_T6_E12temp_storage+104];
	add.f64 	%fd99, %fd97, %fd98;
	ld.shared.f64 	%fd100, [_ZZN3cub18CUB_300001_SM_10006detail6reduce28DeviceReduceSingleTileKernelINS2_10policy_hubIdyN4cuda3std3__44plusIdEEE10Policy1000EPdSC_iS9_ddNS7_10__identityEEEvT0_T1_T2_T3_T4_T6_E12temp_storage+112];
	add.f64 	%fd101, %fd99, %fd100;
	ld.shared.f64 	%fd102, [_ZZN3cub18CUB_300001_SM_10006detail6reduce28DeviceReduceSingleTileKernelINS2_10policy_hubIdyN4cuda3std3__44plusIdEEE10Policy1000EPdSC_iS9_ddNS7_10__identityEEEvT0_T1_T2_T3_T4_T6_E12temp_storage+120];
	add.f64 	%fd103, %fd101, %fd102;
	ld.shared.f64 	%fd104, [_ZZN3cub18CUB_300001_SM_10006detail6reduce28DeviceReduceSingleTileKernelINS2_10policy_hubIdyN4cuda3std3__44plusIdEEE10Policy1000EPdSC_iS9_ddNS7_10__identityEEEvT0_T1_T2_T3_T4_T6_E12temp_storage+128];
	add.f64 	%fd105, %fd103, %fd104;
	ld.shared.f64 	%fd106, [_ZZN3cub18CUB_300001_SM_10006detail6reduce28DeviceReduceSingleTileKernelINS2_10policy_hubIdyN4cuda3std3__44plusIdEEE10Policy1000EPdSC_iS9_ddNS7_10__identityEEEvT0_T1_T2_T3_T4_T6_E12temp_storage+136];
	add.f64 	%fd231, %fd105, %fd106;
$L__BB9_37:
	mov.u32 	%r223, %tid.x;
	setp.ne.s32 	%p56, %r223, 0;
	@%p56 bra 	$L__BB9_39;
	add.f64 	%fd217, %fd30, %fd231;
	st.global.f64 	[%rd1], %fd217;
$L__BB9_39:
	ret;

}


// ===== COMPILED SASS (sm_100) =====

	.target	sm_100

	.elftype	@"ET_EXEC"


//--------------------- .note.nv.tkinfo           --------------------------
	.section	.note.nv.tkinfo,"",@"SHT_NOTE"
	.sectionflags	@"SHF_NOTE_NV_TKINFO"
	.tkinfo
        /*0018*/ 	.word	0x00000002
        /*0030*/ 	.string	""
        /*0030*/ 	.string	"ptxas"
        /*0030*/ 	.string	"Cuda compilation tools, release 13.0, V13.0.88"
        /*0030*/ 	.string	"Build cuda_13.0.r13.0/compiler.36424714_0"
        /*0030*/ 	.string	"-arch sm_100 -m 64 "



//--------------------- .note.nv.cuinfo           --------------------------
	.section	.note.nv.cuinfo,"",@"SHT_NOTE"
	.sectionflags	@"SHF_NOTE_NV_CUINFO"
        /*0018*/ 	.short	0x0002
        /*001a*/ 	.short	0x0064
        /*001c*/ 	.short	0x0082
	.zero		2


//--------------------- .nv.info                  --------------------------
	.section	.nv.info,"",@"SHT_CUDA_INFO"
	.align	4


	//----- nvinfo : EIATTR_REGCOUNT
	.align		4
        /*0000*/ 	.byte	0x04, 0x2f
        /*0002*/ 	.short	(.L_44 - .L_43)
	.align		4
.L_43:
        /*0004*/ 	.word	index@(_ZN3cub18CUB_300001_SM_10006detail11EmptyKernelIvEEvv)
        /*0008*/ 	.word	0x00000004


	//----- nvinfo : EIATTR_FRAME_SIZE
	.align		4
.L_44:
        /*000c*/ 	.byte	0x04, 0x11
        /*000e*/ 	.short	(.L_46 - .L_45)
	.align		4
.L_45:
        /*0010*/ 	.word	index@(_ZN3cub18CUB_300001_SM_10006detail11EmptyKernelIvEEvv)
        /*0014*/ 	.word	0x00000000


	//----- nvinfo : EIATTR_REGCOUNT
	.align		4
.L_46:
        /*0018*/ 	.byte	0x04, 0x2f
        /*001a*/ 	.short	(.L_48 - .L_47)
	.align		4
.L_47:
        /*001c*/ 	.word	index@(_ZN3cub18CUB_300001_SM_10006detail8for_each13static_kernelINS2_12policy_hub_t12policy_500_tEmN6thrust24THRUST_300001_SM_1000_NS8cuda_cub20__uninitialized_fill7functorINS7_10device_ptrIdEEdEEEEvT0_T1_)
        /*0020*/ 	.word	0x00000009


	//----- nvinfo : EIATTR_FRAME_SIZE
	.align		4
.L_48:
        /*0024*/ 	.byte	0x04, 0x11
        /*0026*/ 	.short	(.L_50 - .L_49)
	.align		4
.L_49:
        /*0028*/ 	.word	index@(_ZN3cub18CUB_300001_SM_10006detail8for_each13static_kernelINS2_12policy_hub_t12policy_500_tEmN6thrust24THRUST_300001_SM_1000_NS8cuda_cub20__uninitialized_fill7functorINS7_10device_ptrIdEEdEEEEvT0_T1_)
        /*002c*/ 	.word	0x00000000


	//----- nvinfo : EIATTR_REGCOUNT
	.align		4
.L_50:
        /*0030*/ 	.byte	0x04, 0x2f
        /*0032*/ 	.short	(.L_52 - .L_51)
	.align		4
.L_51:
        /*0034*/ 	.word	index@(_ZN3cub18CUB_300001_SM_10006detail9transform16transform_kernelINS2_10policy_hubILb1EN4cuda3std3__45tupleIJN6thrust24THRUST_300001_SM_1000_NS6detail15normal_iteratorINSA_10device_ptrIdEEEEEEEE10policy1000Ei6squareSF_JPdEEEvT0_iT1_T2_DpNS2_10kernel_argIT3_EE)
        /*0038*/ 	.word	0x00000020


	//----- nvinfo : EIATTR_FRAME_SIZE
	.align		4
.L_52:
        /*003c*/ 	.byte	0x04, 0x11
        /*003e*/ 	.short	(.L_54 - .L_53)
	.align		4
.L_53:
        /*0040*/ 	.word	index@(_ZN3cub18CUB_300001_SM_10006detail9transform16transform_kernelINS2_10policy_hubILb1EN4cuda3std3__45tupleIJN6thrust24THRUST_300001_SM_1000_NS6detail15normal_iteratorINSA_10device_ptrIdEEEEEEEE10policy1000Ei6squareSF_JPdEEEvT0_iT1_T2_DpNS2_10kernel_argIT3_EE)
        /*0044*/ 	.word	0x00000000


	//----- nvinfo : EIATTR_REGCOUNT
	.align		4
.L_54:
        /*0048*/ 	.byte	0x04, 0x2f
        /*004a*/ 	.short	(.L_56 - .L_55)
	.align		4
.L_55:
        /*004c*/ 	.word	index@(_ZN3cub18CUB_300001_SM_10006detail9transform16transform_kernelINS2_10policy_hubILb1EN4cuda3std3__45tupleIJN6thrust24THRUST_300001_SM_1000_NS6detail15normal_iteratorINSA_10device_ptrIdEEEEEEEE10policy1000El6squareSF_JPdEEEvT0_iT1_T2_DpNS2_10kernel_argIT3_EE)
        /*0050*/ 	.word	0x00000020


	//----- nvinfo : EIATTR_FRAME_SIZE
	.align		4
.L_56:
        /*0054*/ 	.byte	0x04, 0x11
        /*0056*/ 	.short	(.L_58 - .L_57)
	.align		4
.L_57:
        /*0058*/ 	.word	index@(_ZN3cub18CUB_300001_SM_10006detail9transform16transform_kernelINS2_10policy_hubILb1EN4cuda3std3__45tupleIJN6thrust24THRUST_300001_SM_1000_NS6detail15normal_iteratorINSA_10device_ptrIdEEEEEEEE10policy1000El6squareSF_JPdEEEvT0_iT1_T2_DpNS2_10kernel_argIT3_EE)
        /*005c*/ 	.word	0x00000000


	//----- nvinfo : EIATTR_REGCOUNT
	.align		4
.L_58:
        /*0060*/ 	.byte	0x04, 0x2f
        /*0062*/ 	.short	(.L_60 - .L_59)
	.align		4
.L_59:
        /*0064*/ 	.word	index@(_ZN3cub18CUB_300001_SM_10006detail6reduce28DeviceReduceSingleTileKernelINS2_10policy_hubIdjN4cuda3std3__44plusIdEEE10Policy1000EN6thrust24THRUST_300001_SM_1000_NS6detail15normal_iteratorINSD_10device_ptrIdEEEEPdjS9_ddNS7_10__identityEEEvT0_T1_T2_T3_T4_T6_)
        /*0068*/ 	.word	0x0000002d


	//----- nvinfo : EIATTR_FRAME_SIZE
	.align		4
.L_60:
        /*006c*/ 	.byte	0x04, 0x11
        /*006e*/ 	.short	(.L_62 - .L_61)
	.align		4
.L_61:
        /*0070*/ 	.word	index@(_ZN3cub18CUB_300001_SM_10006detail6reduce28DeviceReduceSingleTileKernelINS2_10policy_hubIdjN4cuda3std3__44plusIdEEE10Policy1000EN6thrust24THRUST_300001_SM_1000_NS6detail15normal_iteratorINSD_10device_ptrIdEEEEPdjS9_ddNS7_10__identityEEEvT0_T1_T2_T3_T4_T6_)
        /*0074*/ 	.word	0x00000000


	//----- nvinfo : EIATTR_REGCOUNT
	.align		4
.L_62:
        /*0078*/ 	.byte	0x04, 0x2f
        /*007a*/ 	.short	(.L_64 - .L_63)
	.align		4
.L_63:
        /*007c*/ 	.word	index@(_ZN3cub18CUB_300001_SM_10006detail6reduce18DeviceReduceKernelINS2_10policy_hubIdjN4cuda3std3__44plusIdEEE10Policy1000EN6thrust24THRUST_300001_SM_1000_NS6detail15normal_iteratorINSD_10device_ptrIdEEEEjS9_dNS7_10__identityEEEvT0_PT3_T1_NS0_13GridEvenShareISN_EET2_T4_)
        /*0080*/ 	.word	0x00000020


	//----- nvinfo : EIATTR_FRAME_SIZE
	.align		4
.L_64:
        /*0084*/ 	.byte	0x04, 0x11
        /*0086*/ 	.short	(.L_66 - .L_65)
	.align		4
.L_65:
        /*0088*/ 	.word	index@(_ZN3cub18CUB_300001_SM_10006detail6reduce18DeviceReduceKernelINS2_10policy_hubIdjN4cuda3std3__44plusIdEEE10Policy1000EN6thrust24THRUST_300001_SM_1000_NS6detail15normal_iteratorINSD_10device_ptrIdEEEEjS9_dNS7_10__identityEEEvT0_PT3_T1_NS0_13GridEvenShareISN_EET2_T4_)
        /*008c*/ 	.word	0x00000000


	//----- nvinfo : EIATTR_REGCOUNT
	.align		4
.L_66:
        /*0090*/ 	.byte	0x04, 0x2f
        /*0092*/ 	.short	(.L_68 - .L_67)
	.align		4
.L_67:
        /*0094*/ 	.word	index@(_ZN3cub18CUB_300001_SM_10006detail6reduce28DeviceReduceSingleTileKernelINS2_10policy_hubIdjN4cuda3std3__44plusIdEEE10Policy1000EPdSC_iS9_ddNS7_10__identityEEEvT0_T1_T2_T3_T4_T6_)
        /*0098*/ 	.word	0x00000030


	//----- nvinfo : EIATTR_FRAME_SIZE
	.align		4
.L_68:
        /*009c*/ 	.byte	0x04, 0x11
        /*009e*/ 	.short	(.L_70 - .L_69)
	.align		4
.L_69:
        /*00a0*/ 	.word	index@(_ZN3cub18CUB_300001_SM_10006detail6reduce28DeviceReduceSingleTileKernelINS2_10policy_hubIdjN4cuda3std3__44plusIdEEE10Policy1000EPdSC_iS9_ddNS7_10__identityEEEvT0_T1_T2_T3_T4_T6_)
        /*00a4*/ 	.word	0x00000000


	//----- nvinfo : EIATTR_REGCOUNT
	.align		4
.L_70:
        /*00a8*/ 	.byte	0x04, 0x2f
        /*00aa*/ 	.short	(.L_72 - .L_71)
	.align		4
.L_71:
        /*00ac*/ 	.word	index@(_ZN3cub18CUB_300001_SM_10006detail6reduce28DeviceReduceSingleTileKernelINS2_10policy_hubIdyN4cuda3std3__44plusIdEEE10Policy1000EN6thrust24THRUST_300001_SM_1000_NS6detail15normal_iteratorINSD_10device_ptrIdEEEEPdyS9_ddNS7_10__identityEEEvT0_T1_T2_T3_T4_T6_)
        /*00b0*/ 	.word	0x0000002e


	//----- nvinfo : EIATTR_FRAME_SIZE
	.align		4
.L_72:
        /*00b4*/ 	.byte	0x04, 0x11
        /*00b6*/ 	.short	(.L_74 - .L_73)
	.align		4
.L_73:
        /*00b8*/ 	.word	index@(_ZN3cub18CUB_300001_SM_10006detail6reduce28DeviceReduceSingleTileKernelINS2_10policy_hubIdyN4cuda3std3__44plusIdEEE10Policy1000EN6thrust24THRUST_300001_SM_1000_NS6detail15normal_iteratorINSD_10device_ptrIdEEEEPdyS9_ddNS7_10__identityEEEvT0_T1_T2_T3_T4_T6_)
        /*00bc*/ 	.word	0x00000000


	//----- nvinfo : EIATTR_REGCOUNT
	.align		4
.L_74:
        /*00c0*/ 	.byte	0x04, 0x2f
        /*00c2*/ 	.short	(.L_76 - .L_75)
	.align		4
.L_75:
        /*00c4*/ 	.word	index@(_ZN3cub18CUB_300001_SM_10006detail6reduce18DeviceReduceKernelINS2_10policy_hubIdyN4cuda3std3__44plusIdEEE10Policy1000EN6thrust24THRUST_300001_SM_1000_NS6detail15normal_iteratorINSD_10device_ptrIdEEEEyS9_dNS7_10__identityEEEvT0_PT3_T1_NS0_13GridEvenShareISN_EET2_T4_)
        /*00c8*/ 	.word	0x0000001d


	//----- nvinfo : EIATTR_FRAME_SIZE
	.align		4
.L_76:
        /*00cc*/ 	.byte	0x04, 0x11
        /*00ce*/ 	.short	(.L_78 - .L_77)
	.align		4
.L_77:
        /*00d0*/ 	.word	index@(_ZN3cub18CUB_300001_SM_10006detail6reduce18DeviceReduceKernelINS2_10policy_hubIdyN4cuda3std3__44plusIdEEE10Policy1000EN6thrust24THRUST_300001_SM_1000_NS6detail15normal_iteratorINSD_10device_ptrIdEEEEyS9_dNS7_10__identityEEEvT0_PT3_T1_NS0_13GridEvenShareISN_EET2_T4_)
        /*00d4*/ 	.word	0x00000000


	//----- nvinfo : EIATTR_REGCOUNT
	.align		4
.L_78:
        /*00d8*/ 	.byte	0x04, 0x2f
        /*00da*/ 	.short	(.L_80 - .L_79)
	.align		4
.L_79:
        /*00dc*/ 	.word	index@(_ZN3cub18CUB_300001_SM_10006detail6reduce28DeviceReduceSingleTileKernelINS2_10policy_hubIdyN4cuda3std3__44plusIdEEE10Policy1000EPdSC_iS9_ddNS7_10__identityEEEvT0_T1_T2_T3_T4_T6_)
        /*00e0*/ 	.word	0x00000030


	//----- nvinfo : EIATTR_FRAME_SIZE
	.align		4
.L_80:
        /*00e4*/ 	.byte	0x04, 0x11
        /*00e6*/ 	.short	(.L_82 - .L_81)
	.align		4
.L_81:
        /*00e8*/ 	.word	index@(_ZN3cub18CUB_300001_SM_10006detail6reduce28DeviceReduceSingleTileKernelINS2_10policy_hubIdyN4cuda3std3__44plusIdEEE10Policy1000EPdSC_iS9_ddNS7_10__identityEEEvT0_T1_T2_T3_T4_T6_)
        /*00ec*/ 	.word	0x00000000


	//----- nvinfo : EIATTR_MIN_STACK_SIZE
	.align		4
.L_82:
        /*00f0*/ 	.byte	0x04, 0x12
        /*00f2*/ 	.short	(.L_84 - .L_83)
	.align		4
.L_83:
        /*00f4*/ 	.word	index@(_ZN3cub18CUB_300001_SM_10006detail6reduce28DeviceReduceSingleTileKernelINS2_10policy_hubIdyN4cuda3std3__44plusIdEEE10Policy1000EPdSC_iS9_ddNS7_10__identityEEEvT0_T1_T2_T3_T4_T6_)
        /*00f8*/ 	.word	0x00000000


	//----- nvinfo : EIATTR_MIN_STACK_SIZE
	.align		4
.L_84:
        /*00fc*/ 	.byte	0x04, 0x12
        /*00fe*/ 	.short	(.L_86 - .L_85)
	.align		4
.L_85:
        /*0100*/ 	.word	index@(_ZN3cub18CUB_300001_SM_10006detail6reduce18DeviceReduceKernelINS2_10policy_hubIdyN4cuda3std3__44plusIdEEE10Policy1000EN6thrust24THRUST_300001_SM_1000_NS6detail15normal_iteratorINSD_10device_ptrIdEEEEyS9_dNS7_10__identityEEEvT0_PT3_T1_NS0_13GridEvenShareISN_EET2_T4_)
        /*0104*/ 	.word	0x00000000


	//----- nvinfo : EIATTR_MIN_STACK_SIZE
	.align		4
.L_86:
        /*0108*/ 	.byte	0x04, 0x12
        /*010a*/ 	.short	(.L_88 - .L_87)
	.align		4
.L_87:
        /*010c*/ 	.word	index@(_ZN3cub18CUB_300001_SM_10006detail6reduce28DeviceReduceSingleTileKernelINS2_10policy_hubIdyN4cuda3std3__44plusIdEEE10Policy1000EN6thrust24THRUST_300001_SM_1000_NS6detail15normal_iteratorINSD_10device_ptrIdEEEEPdyS9_ddNS7_10__identityEEEvT0_T1_T2_T3_T4_T6_)
        /*0110*/ 	.word	0x00000000


	//----- nvinfo : EIATTR_MIN_STACK_SIZE
	.align		4
.L_88:
        /*0114*/ 	.byte	0x04, 0x12
        /*0116*/ 	.short	(.L_90 - .L_89)
	.align		4
.L_89:
        /*0118*/ 	.word	index@(_ZN3cub18CUB_300001_SM_10006detail6reduce28DeviceReduceSingleTileKernelINS2_10policy_hubIdjN4cuda3std3__44plusIdEEE10Policy1000EPdSC_iS9_ddNS7_10__identityEEEvT0_T1_T2_T3_T4_T6_)
        /*011c*/ 	.word	0x00000000


	//----- nvinfo : EIATTR_MIN_STACK_SIZE
	.align		4
.L_90:
        /*0120*/ 	.byte	0x04, 0x12
        /*0122*/ 	.short	(.L_92 - .L_91)
	.align		4
.L_91:
        /*0124*/ 	.word	index@(_ZN3cub18CUB_300001_SM_10006detail6reduce18DeviceReduceKernelINS2_10policy_hubIdjN4cuda3std3__44plusIdEEE10Policy1000EN6thrust24THRUST_300001_SM_1000_NS6detail15normal_iteratorINSD_10device_ptrIdEEEEjS9_dNS7_10__identityEEEvT0_PT3_T1_NS0_13GridEvenShareISN_EET2_T4_)
        /*0128*/ 	.word	0x00000000


	//----- nvinfo : EIATTR_MIN_STACK_SIZE
	.align		4
.L_92:
        /*012c*/ 	.byte	0x04, 0x12
        /*012e*/ 	.short	(.L_94 - .L_93)
	.align		4
.L_93:
        /*0130*/ 	.word	index@(_ZN3cub18CUB_300001_SM_10006detail6reduce28DeviceReduceSingleTileKernelINS2_10policy_hubIdjN4cuda3std3__44plusIdEEE10Policy1000EN6thrust24THRUST_300001_SM_1000_NS6detail15normal_iteratorINSD_10device_ptrIdEEEEPdjS9_ddNS7_10__identityEEEvT0_T1_T2_T3_T4_T6_)
        /*0134*/ 	.word	0x00000000


	//----- nvinfo : EIATTR_MIN_STACK_SIZE
	.align		4
.L_94:
        /*0138*/ 	.byte	0x04, 0x12
        /*013a*/ 	.short	(.L_96 - .L_95)
	.align		4
.L_95:
        /*013c*/ 	.word	index@(_ZN3cub18CUB_300001_SM_10006detail9transform16transform_kernelINS2_10policy_hubILb1EN4cuda3std3__45tupleIJN6thrust24THRUST_300001_SM_1000_NS6detail15normal_iteratorINSA_10device_ptrIdEEEEEEEE10policy1000El6squareSF_JPdEEEvT0_iT1_T2_DpNS2_10kernel_argIT3_EE)
        /*0140*/ 	.word	0x00000000


	//----- nvinfo : EIATTR_MIN_STACK_SIZE
	.align		4
.L_96:
        /*0144*/ 	.byte	0x04, 0x12
        /*0146*/ 	.short	(.L_98 - .L_97)
	.align		4
.L_97:
        /*0148*/ 	.word	index@(_ZN3cub18CUB_300001_SM_10006detail9transform16transform_kernelINS2_10policy_hubILb1EN4cuda3std3__45tupleIJN6thrust24THRUST_300001_SM_1000_NS6detail15normal_iteratorINSA_10device_ptrIdEEEEEEEE10policy1000Ei6squareSF_JPdEEEvT0_iT1_T2_DpNS2_10kernel_argIT3_EE)
        /*014c*/ 	.word	0x00000000


	//----- nvinfo : EIATTR_MIN_STACK_SIZE
	.align		4
.L_98:
        /*0150*/ 	.byte	0x04, 0x12
        /*0152*/ 	.short	(.L_100 - .L_99)
	.align		4
.L_99:
        /*0154*/ 	.word	index@(_ZN3cub18CUB_300001_SM_10006detail8for_each13static_kernelINS2_12policy_hub_t12policy_500_tEmN6thrust24THRUST_300001_SM_1000_NS8cuda_cub20__uninitialized_fill7functorINS7_10device_ptrIdEEdEEEEvT0_T1_)
        /*0158*/ 	.word	0x00000000


	//----- nvinfo : EIATTR_MIN_STACK_SIZE
	.align		4
.L_100:
        /*015c*/ 	.byte	0x04, 0x12
        /*015e*/ 	.short	(.L_102 - .L_101)
	.align		4
.L_101:
        /*0160*/ 	.word	index@(_ZN3cub18CUB_300001_SM_10006detail11EmptyKernelIvEEvv)
        /*0164*/ 	.word	0x00000000
.L_102:


//--------------------- .nv.compat                --------------------------
	.section	.nv.compat,"",@"SHT_CUDA_COMPAT_INFO"
	.align	4
        /*0000*/ 	.byte	0x02, 0x09, 0x00, 0x00, 0x02, 0x02, 0x01, 0x00, 0x02, 0x05, 0x05, 0x00, 0x03, 0x07, 0x01, 0x01
        /*0010*/ 	.byte	0x02, 0x03, 0x00, 0x00, 0x02, 0x06, 0x01, 0x00, 0x04, 0x0b, 0x08, 0x00, 0x01, 0x00, 0x00, 0x00
        /*0020*/ 	.byte	0x00, 0x00, 0x00, 0x00


//--------------------- .nv.info._ZN3cub18CUB_300001_SM_10006detail6reduce28DeviceReduceSingleTileKernelINS2_10policy_hubIdyN4cuda3std3__44plusIdEEE10Policy1000EPdSC_iS9_ddNS7_10__identityEEEvT0_T1_T2_T3_T4_T6_ --------------------------
	.section	.nv.info._ZN3cub18CUB_300001_SM_10006detail6reduce28DeviceReduceSingleTileKernelINS2_10policy_hubIdyN4cuda3std3__44plusIdEEE10Policy1000EPdSC_iS9_ddNS7_10__identityEEEvT0_T1_T2_T3_T4_T6_,"",@"SHT_CUDA_INFO"
	.sectionflags	@""
	.align	4


	//----- nvinfo : EIATTR_CUDA_API_VERSION
	.align		4
        /*0000*/ 	.byte	0x04, 0x37
        /*0002*/ 	.short	(.L_104 - .L_103)
.L_103:
        /*0004*/ 	.word	0x00000082


	//----- nvinfo : EIATTR_KPARAM_INFO
	.align		4
.L_104:
        /*0008*/ 	.byte	0x04, 0x17
        /*000a*/ 	.short	(.L_106 - .L_105)
.L_105:
        /*000c*/ 	.word	0x00000000
        /*0010*/ 	.short	0x0005
        /*0012*/ 	.short	0x0020
        /*0014*/ 	.byte	0x00, 0xf0, 0x05, 0x00


	//----- nvinfo : EIATTR_KPARAM_INFO
	.align		4
.L_106:
        /*0018*/ 	.byte	0x04, 0x17
        /*001a*/ 	.short	(.L_108 - .L_107)
.L_107:
        /*001c*/ 	.word	0x00000000
        /*0020*/ 	.short	0x0004
        /*0022*/ 	.short	0x0018
        /*0024*/ 	.byte	0x00, 0xf0, 0x21, 0x00


	//----- nvinfo : EIATTR_KPARAM_INFO
	.align		4
.L_108:
        /*0028*/ 	.byte	0x04, 0x17
        /*002a*/ 	.short	(.L_110 - .L_109)
.L_109:
        /*002c*/ 	.word	0x00000000
        /*0030*/ 	.short	0x0003
        /*0032*/ 	.short	0x0014
        /*0034*/ 	.byte	0x00, 0xf0, 0x05, 0x00


	//----- nvinfo : EIATTR_KPARAM_INFO
	.align		4
.L_110:
        /*0038*/ 	.byte	0x04, 0x17
        /*003a*/ 	.short	(.L_112 - .L_111)
.L_111:
        /*003c*/ 	.word	0x00000000
        /*0040*/ 	.short	0x0002
        /*0042*/ 	.short	0x0010
        /*0044*/ 	.byte	0x00, 0xf0, 0x11, 0x00


	//----- nvinfo : EIATTR_KPARAM_INFO
	.align		4
.L_112:
        /*0048*/ 	.byte	0x04, 0x17
        /*004a*/ 	.short	(.L_114 - .L_113)
.L_113:
        /*004c*/ 	.word	0x00000000
        /*0050*/ 	.short	0x0001
        /*0052*/ 	.short	0x0008
        /*0054*/ 	.byte	0x00, 0xf5, 0x21, 0x00


	//----- nvinfo : EIATTR_KPARAM_INFO
	.align		4
.L_114:
        /*0058*/ 	.byte	0x04, 0x17
        /*005a*/ 	.short	(.L_116 - .L_115)
.L_115:
        /*005c*/ 	.word	0x00000000
        /*0060*/ 	.short	0x0000
        /*0062*/ 	.short	0x0000
        /*0064*/ 	.byte	0x00, 0xf5, 0x21, 0x00


	//----- nvinfo : EIATTR_SPARSE_MMA_MASK
	.align		4
.L_116:
        /*0068*/ 	.byte	0x03, 0x50
        /*006a*/ 	.short	0x0000


	//----- nvinfo : EIATTR_MAXREG_COUNT
	.align		4
        /*006c*/ 	.byte	0x03, 0x1b
        /*006e*/ 	.short	0x0080


	//----- nvinfo : EIATTR_NUM_BARRIERS
	.align		4
        /*0070*/ 	.byte	0x02, 0x4c
        /*0072*/ 	.byte	0x01
	.zero		1


	//----- nvinfo : EIATTR_MERCURY_ISA_VERSION
	.align		4
        /*0074*/ 	.byte	0x03, 0x5f
        /*0076*/ 	.short	0x0101


	//----- nvinfo : EIATTR_COOP_GROUP_MASK_REGIDS
	.align		4
        /*0078*/ 	.byte	0x04, 0x29
        /*007a*/ 	.short	(.L_118 - .L_117)


	//   ....[0]....
.L_117:
        /*007c*/ 	.word	0xffffffff


	//   ....[1]....
        /*0080*/ 	.word	0xffffffff


	//   ....[2]....
        /*0084*/ 	.word	0xffffffff


	//   ....[3]....
        /*0088*/ 	.word	0xffffffff


	//   ....[4]....
        /*008c*/ 	.word	0xffffffff


	//   ....[5]....
        /*0090*/ 	.word	0xffffffff


	//   ....[6]....
        /*0094*/ 	.word	0xffffffff


	//   ....[7]....
        /*0098*/ 	.word	0xffffffff


	//   ....[8]....
        /*009c*/ 	.word	0xffffffff


	//   ....[9]....
        /*00a0*/ 	.word	0xffffffff


	//   ....[10]....
        /*00a4*/ 	.word	0xffffffff


	//   ....[11]....
        /*00a8*/ 	.word	0xffffffff


	//   ....[12]....
        /*00ac*/ 	.word	0xffffffff


	//   ....[13]....
        /*00b0*/ 	.word	0xffffffff


	//   ....[14]....
        /*00b4*/ 	.word	0xffffffff


	//   ....[15]....
        /*00b8*/ 	.word	0xffffffff


	//   ....[16]....
        /*00bc*/ 	.word	0xffffffff


	//   ....[17]....
        /*00c0*/ 	.word	0xffffffff


	//   ....[18]....
        /*00c4*/ 	.word	0xffffffff


	//   ....[19]....
        /*00c8*/ 	.word	0xffffffff


	//   ....[20]....
        /*00cc*/ 	.word	0xffffffff


	//   ....[21]....
        /*00d0*/ 	.word	0xffffffff


	//   ....[22]....
        /*00d4*/ 	.word	0xffffffff


	//   ....[23]....
        /*00d8*/ 	.word	0xffffffff


	//   ....[24]....
        /*00dc*/ 	.word	0xffffffff


	//   ....[25]....
        /*00e0*/ 	.word	0xffffffff


	//   ....[26]....
        /*00e4*/ 	.word	0xffffffff


	//   ....[27]....
        /*00e8*/ 	.word	0xffffffff


	//   ....[28]....
        /*00ec*/ 	.word	0xffffffff


	//   ....[29]....
        /*00f0*/ 	.word	0xffffffff


	//----- nvinfo : EIATTR_COOP_GROUP_INSTR_OFFSETS
	.align		4
.L_118:
        /*00f4*/ 	.byte	0x04, 0x28
        /*00f6*/ 	.short	(.L_120 - .L_119)


	//   ....[0]....
.L_119:
        /*00f8*/ 	.word	0x00000960


	//   ....[1]....
        /*00fc*/ 	.word	0x00000970


	//   ....[2]....
        /*0100*/ 	.word	0x000009e0


	//   ....[3]....
        /*0104*/ 	.word	0x00000a10


	//   ....[4]....
        /*0108*/ 	.word	0x00000a70


	//   ....[5]....
        /*010c*/ 	.word	0x00000a80


	//   ....[6]....
        /*0110*/ 	.word	0x00000ae0


	//   ....[7]....
        /*0114*/ 	.word	0x00000af0


	//   ....[8]....
        /*0118*/ 	.word	0x00000b40


	//   ....[9]....
        /*011c*/ 	.word	0x00000b60


	//   ....[10]....
        /*0120*/ 	.word	0x00000e10


	//   ....[11]....
        /*0124*/ 	.word	0x00000e20


	//   ....[12]....
        /*0128*/ 	.word	0x00000eb0


	//   ....[13]....
        /*012c*/ 	.word	0x00000ed0


	//   ....[14]....
        /*0130*/ 	.word	0x00000f20


	//   ....[15]....
        /*0134*/ 	.word	0x00000f40


	//   ....[16]....
        /*0138*/ 	.word	0x00000f90


	//   ....[17]....
        /*013c*/ 	.word	0x00000fb0


	//   ....[18]....
        /*0140*/ 	.word	0x00001000


	//   ....[19]....
        /*0144*/ 	.word	0x00001030


	//   ....[20]....
        /*0148*/ 	.word	0x000020b0


	//   ....[21]....
        /*014c*/ 	.word	0x000020c0


	//   ....[22]....
        /*0150*/ 	.word	0x00002130


	//   ....[23]....
        /*0154*/ 	.word	0x00002140


	//   ....[24]....
        /*0158*/ 	.word	0x000021a0


	//   ....[25]....
        /*015c*/ 	.word	0x000021b0


	//   ....[26]....
        /*0160*/ 	.word	0x00002200


	//   ....[27]....
        /*0164*/ 	.word	0x00002220


	//   ....[28]....
        /*0168*/ 	.word	0x00002280


	//   ....[29]....
        /*016c*/ 	.word	0x000022b0


	//----- nvinfo : EIATTR_VRC_CTA_INIT_COUNT
	.align		4
.L_120:
        /*0170*/ 	.byte	0x02, 0x4a
	.zero		1
	.zero		1


	//----- nvinfo : EIATTR_EXIT_INSTR_OFFSETS
	.align		4
        /*0174*/ 	.byte	0x04, 0x1c
        /*0176*/ 	.short	(.L_122 - .L_121)


	//   ....[0]....
.L_121:
        /*0178*/ 	.word	0x00000080


	//   ....[1]....
        /*017c*/ 	.word	0x000000c0


	//   ....[2]....
        /*0180*/ 	.word	0x00002510


	//   ....[3]....
        /*0184*/ 	.word	0x00002560


	//----- nvinfo : EIATTR_MAX_THREADS
	.align		4
.L_122:
        /*0188*/ 	.byte	0x04, 0x05
        /*018a*/ 	.short	(.L_124 - .L_123)
.L_123:
        /*018c*/ 	.word	0x00000200
        /*0190*/ 	.word	0x00000001
        /*0194*/ 	.word	0x00000001


	//----- nvinfo : EIATTR_CRS_STACK_SIZE
	.align		4
.L_124:
        /*0198*/ 	.byte	0x04, 0x1e
        /*019a*/ 	.short	(.L_126 - .L_125)
.L_125:
        /*019c*/ 	.word	0x00000000


	//----- nvinfo : EIATTR_CBANK_PARAM_SIZE
	.align		4
.L_126:
        /*01a0*/ 	.byte	0x03, 0x19
        /*01a2*/ 	.short	0x0021


	//----- nvinfo : EIATTR_PARAM_CBANK
	.align		4
        /*01a4*/ 	.byte	0x04, 0x0a
        /*01a6*/ 	.short	(.L_128 - .L_127)
	.align		4
.L_127:
        /*01a8*/ 	.word	index@(.nv.constant0._ZN3cub18CUB_300001_SM_10006detail6reduce28DeviceReduceSingleTileKernelINS2_10policy_hubIdyN4cuda3std3__44plusIdEEE10Policy1000EPdSC_iS9_ddNS7_10__identityEEEvT0_T1_T2_T3_T4_T6_)
        /*01ac*/ 	.short	0x0380
        /*01ae*/ 	.short	0x0021


	//----- nvinfo : EIATTR_SW_WAR
	.align		4
.L_128:
        /*01b0*/ 	.byte	0x04, 0x36
        /*01b2*/ 	.short	(.L_130 - .L_129)
.L_129:
        /*01b4*/ 	.word	0x00000008
.L_130:


//--------------------- .nv.info._ZN3cub18CUB_300001_SM_10006detail6reduce18DeviceReduceKernelINS2_10policy_hubIdyN4cuda3std3__44plusIdEEE10Policy1000EN6thrust24THRUST_300001_SM_1000_NS6detail15normal_iteratorINSD_10device_ptrIdEEEEyS9_dNS7_10__identityEEEvT0_PT3_T1_NS0_13GridEvenShareISN_EET2_T4_ --------------------------
	.section	.nv.info._ZN3cub18CUB_300001_SM_10006detail6reduce18DeviceReduceKernelINS2_10policy_hubIdyN4cuda3std3__44plusIdEEE10Policy1000EN6thrust24THRUST_300001_SM_1000_NS6detail15normal_iteratorINSD_10device_ptrIdEEEEyS9_dNS7_10__identityEEEvT0_PT3_T1_NS0_13GridEvenShareISN_EET2_T4_,"",@"SHT_CUDA_INFO"
	.sectionflags	@""
	.align	4


	//----- nvinfo : EIATTR_CUDA_API_VERSION
	.align		4
        /*0000*/ 	.byte	0x04, 0x37
        /*0002*/ 	.short	(.L_132 - .L_131)
.L_131:
        /*0004*/ 	.word	0x00000082


	//----- nvinfo : EIATTR_KPARAM_INFO
	.align		4
.L_132:
        /*0008*/ 	.byte	0x04, 0x17
        /*000a*/ 	.short	(.L_134 - .L_133)
.L_133:
        /*000c*/ 	.word	0x00000000
        /*0010*/ 	.short	0x0005
        /*0012*/ 	.short	0x0061
        /*0014*/ 	.byte	0x00, 0xf0, 0x05, 0x00


	//----- nvinfo : EIATTR_KPARAM_INFO
	.align		4
.L_134:
        /*0018*/ 	.byte	0x04, 0x17
        /*001a*/ 	.short	(.L_136 - .L_135)
.L_135:
        /*001c*/ 	.word	0x00000000
        /*0020*/ 	.short	0x0004
        /*0022*/ 	.short	0x0060
        /*0024*/ 	.byte	0x00, 0xf0, 0x05, 0x00


	//----- nvinfo : EIATTR_KPARAM_INFO
	.align		4
.L_136:
        /*0028*/ 	.byte	0x04, 0x17
        /*002a*/ 	.short	(.L_138 - .L_137)
.L_137:
        /*002c*/ 	.word	0x00000000
        /*0030*/ 	.short	0x0003
        /*0032*/ 	.short	0x0018
        /*0034*/ 	.byte	0x00, 0xf0, 0x21, 0x01


	//----- nvinfo : EIATTR_KPARAM_INFO
	.align		4
.L_138:
        /*0038*/ 	.byte	0x04, 0x17
        /*003a*/ 	.short	(.L_140 - .L_139)
.L_139:
        /*003c*/ 	.word	0x00000000
        /*0040*/ 	.short	0x0002
        /*0042*/ 	.short	0x0010
        /*0044*/ 	.byte	0x00, 0xf0, 0x21, 0x00


	//----- nvinfo : EIATTR_KPARAM_INFO
	.align		4
.L_140:
        /*0048*/ 	.byte	0x04, 0x17
        /*004a*/ 	.short	(.L_142 - .L_141)
.L_141:
        /*004c*/ 	.word	0x00000000
        /*0050*/ 	.short	0x0001
        /*0052*/ 	.short	0x0008
        /*0054*/ 	.byte	0x00, 0xf5, 0x21, 0x00


	//----- nvinfo : EIATTR_KPARAM_INFO
	.align		4
.L_142:
        /*0058*/ 	.byte	0x04, 0x17
        /*005a*/ 	.short	(.L_144 - .L_143)
.L_143:
        /*005c*/ 	.word	0x00000000
        /*0060*/ 	.short	0x0000
        /*0062*/ 	.short	0x0000
        /*0064*/ 	.byte	0x00, 0xf0, 0x21, 0x00


	//----- nvinfo : EIATTR_SPARSE_MMA_MASK
	.align		4
.L_144:
        /*0068*/ 	.byte	0x03, 0x50
        /*006a*/ 	.short	0x0000


	//----- nvinfo : EIATTR_MAXREG_COUNT
	.align		4
        /*006c*/ 	.byte	0x03, 0x1b
        /*006e*/ 	.short	0x0080


	//----- nvinfo : EIATTR_NUM_BARRIERS
	.align		4
        /*0070*/ 	.byte	0x02, 0x4c
        /*0072*/ 	.byte	0x01
	.zero		1


	//----- nvinfo : EIATTR_MERCURY_ISA_VERSION
	.align		4
        /*0074*/ 	.byte	0x03, 0x5f
        /*0076*/ 	.short	0x0101


	//----- nvinfo : EIATTR_COOP_GROUP_MASK_REGIDS
	.align		4
        /*0078*/ 	.byte	0x04, 0x29
        /*007a*/ 	.short	(.L_146 - .L_145)


	//   ....[0]....
.L_145:
        /*007c*/ 	.word	0xffffffff


	//   ....[1]....
        /*0080*/ 	.word	0xffffffff


	//   ....[2]....
        /*0084*/ 	.word	0xffffffff


	//   ....[3]....
        /*0088*/ 	.word	0xffffffff


	//   ....[4]....
        /*008c*/ 	.word	0xffffffff


	//   ....[5]....
        /*0090*/ 	.word	0xffffffff


	//   ....[6]....
        /*0094*/ 	.word	0xffffffff


	//   ....[7]....
        /*0098*/ 	.word	0xffffffff


	//   ....[8]....
        /*009c*/ 	.word	0xffffffff


	//   ....[9]....
        /*00a0*/ 	.word	0xffffffff


	//   ....[10]....
        /*00a4*/ 	.word	0xffffffff


	//   ....[11]....
        /*00a8*/ 	.word	0xffffffff


	//   ....[12]....
        /*00ac*/ 	.word	0xffffffff


	//   ....[13]....
        /*00b0*/ 	.word	0xffffffff


	//   ....[14]....
        /*00b4*/ 	.word	0xffffffff


	//   ....[15]....
        /*00b8*/ 	.word	0xffffffff


	//   ....[16]....
        /*00bc*/ 	.word	0xffffffff


	//   ....[17]....
        /*00c0*/ 	.word	0xffffffff


	//   ....[18]....
        /*00c4*/ 	.word	0xffffffff


	//   ....[19]....
        /*00c8*/ 	.word	0xffffffff


	//   ....[20]....
        /*00cc*/ 	.word	0xffffffff


	//   ....[21]....
        /*00d0*/ 	.word	0xffffffff


	//   ....[22]....
        /*00d4*/ 	.word	0xffffffff


	//   ....[23]....
        /*00d8*/ 	.word	0xffffffff


	//   ....[24]....
        /*00dc*/ 	.word	0xffffffff


	//   ....[25]....
        /*00e0*/ 	.word	0xffffffff


	//   ....[26]....
        /*00e4*/ 	.word	0xffffffff


	//   ....[27]....
        /*00e8*/ 	.word	0xffffffff


	//   ....[28]....
        /*00ec*/ 	.word	0xffffffff


	//   ....[29]....
        /*00f0*/ 	.word	0xffffffff


	//----- nvinfo : EIATTR_COOP_GROUP_INSTR_OFFSETS
	.align		4
.L_146:
        /*00f4*/ 	.byte	0x04, 0x28
        /*00f6*/ 	.short	(.L_148 - .L_147)


	//   ....[0]....
.L_147:
        /*00f8*/ 	.word	0x000009a0


	//   ....[1]....
        /*00fc*/ 	.word	0x000009b0


	//   ....[2]....
        /*0100*/ 	.word	0x00000a20


	//   ....[3]....
        /*0104*/ 	.word	0x00000a40


	//   ....[4]....
        /*0108*/ 	.word	0x00000ab0


	//   ....[5]....
        /*010c*/ 	.word	0x00000ac0


	//   ....[6]....
        /*0110*/ 	.word	0x00000b10


	//   ....[7]....
        /*0114*/ 	.word	0x00000b30


	//   ....[8]....
        /*0118*/ 	.word	0x00000ba0


	//   ....[9]....
        /*011c*/ 	.word	0x00000bb0


	//   ....[10]....
        /*0120*/ 	.word	0x00000e50


	//   ....[11]....
        /*0124*/ 	.word	0x00000e60


	//   ....[12]....
        /*0128*/ 	.word	0x00000ee0


	//   ....[13]....
        /*012c*/ 	.word	0x00000f00


	//   ....[14]....
        /*0130*/ 	.word	0x00000f50


	//   ....[15]....
        /*0134*/ 	.word	0x00000f80


	//   ....[16]....
        /*0138*/ 	.word	0x00000fd0


	//   ....[17]....
        /*013c*/ 	.word	0x00000ff0


	//   ....[18]....
        /*0140*/ 	.word	0x00001060


	//   ....[19]....
        /*0144*/ 	.word	0x00001090


	//   ....[20]....
        /*0148*/ 	.word	0x00002360


	//   ....[21]....
        /*014c*/ 	.word	0x00002370


	//   ....[22]....
        /*0150*/ 	.word	0x000023f0


	//   ....[23]....
        /*0154*/ 	.word	0x00002400


	//   ....[24]....
        /*0158*/ 	.word	0x00002460


	//   ....[25]....
        /*015c*/ 	.word	0x00002470


	//   ....[26]....
        /*0160*/ 	.word	0x000024c0


	//   ....[27]....
        /*0164*/ 	.word	0x000024f0


	//   ....[28]....
        /*0168*/ 	.word	0x00002570


	//   ....[29]....
        /*016c*/ 	.word	0x00002580


	//----- nvinfo : EIATTR_VRC_CTA_INIT_COUNT
	.align		4
.L_148:
        /*0170*/ 	.byte	0x02, 0x4a
	.zero		1
	.zero		1


	//----- nvinfo : EIATTR_EXIT_INSTR_OFFSETS
	.align		4
        /*0174*/ 	.byte	0x04, 0x1c
        /*0176*/ 	.short	(.L_150 - .L_149)


	//   ....[0]....
.L_149:
        /*0178*/ 	.word	0x000027b0


	//   ....[1]....
        /*017c*/ 	.word	0x00002810


	//----- nvinfo : EIATTR_MAX_THREADS
	.align		4
.L_150:
        /*0180*/ 	.byte	0x04, 0x05
        /*0182*/ 	.short	(.L_152 - .L_151)
.L_151:
        /*0184*/ 	.word	0x00000200
        /*0188*/ 	.word	0x00000001
        /*018c*/ 	.word	0x00000001


	//----- nvinfo : EIATTR_CRS_STACK_SIZE
	.align		4
.L_152:
        /*0190*/ 	.byte	0x04, 0x1e
        /*0192*/ 	.short	(.L_154 - .L_153)
.L_153:
        /*0194*/ 	.word	0x00000000


	//----- nvinfo : EIATTR_CBANK_PARAM_SIZE
	.align		4
.L_154:
        /*0198*/ 	.byte	0x03, 0x19
        /*019a*/ 	.short	0x0062


	//----- nvinfo : EIATTR_PARAM_CBANK
	.align		4
        /*019c*/ 	.byte	0x04, 0x0a
        /*019e*/ 	.short	(.L_156 - .L_155)
	.align		4
.L_155:
        /*01a0*/ 	.word	index@(.nv.constant0._ZN3cub18CUB_300001_SM_10006detail6reduce18DeviceReduceKernelINS2_10policy_hubIdyN4cuda3std3__44plusIdEEE10Policy1000EN6thrust24THRUST_300001_SM_1000_NS6detail15normal_iteratorINSD_10device_ptrIdEEEEyS9_dNS7_10__identityEEEvT0_PT3_T1_NS0_13GridEvenShareISN_EET2_T4_)
        /*01a4*/ 	.short	0x0380
        /*01a6*/ 	.short	0x0062


	//----- nvinfo : EIATTR_SW_WAR
	.align		4
.L_156:
        /*01a8*/ 	.byte	0x04, 0x36
        /*01aa*/ 	.short	(.L_158 - .L_157)
.L_157:
        /*01ac*/ 	.word	0x00000008
.L_158:


//--------------------- .nv.info._ZN3cub18CUB_300001_SM_10006detail6reduce28DeviceReduceSingleTileKernelINS2_10policy_hubIdyN4cuda3std3__44plusIdEEE10Policy1000EN6thrust24THRUST_300001_SM_1000_NS6detail15normal_iteratorINSD_10device_ptrIdEEEEPdyS9_ddNS7_10__identityEEEvT0_T1_T2_T3_T4_T6_ --------------------------
	.section	.nv.info._ZN3cub18CUB_300001_SM_10006detail6reduce28DeviceReduceSingleTileKernelINS2_10policy_hubIdyN4cuda3std3__44plusIdEEE10Policy1000EN6thrust24THRUST_300001_SM_1000_NS6detail15normal_iteratorINSD_10device_ptrIdEEEEPdyS9_ddNS7_10__identityEEEvT0_T1_T2_T3_T4_T6_,"",@"SHT_CUDA_INFO"
	.sectionflags	@""
	.align	4


	//----- nvinfo : EIATTR_CUDA_API_VERSION
	.align		4
        /*0000*/ 	.byte	0x04, 0x37
        /*0002*/ 	.short	(.L_160 - .L_159)
.L_159:
        /*0004*/ 	.word	0x00000082


	//----- nvinfo : EIATTR_KPARAM_INFO
	.align		4
.L_160:
        /*0008*/ 	.byte	0x04, 0x17
        /*000a*/ 	.short	(.L_162 - .L_161)
.L_161:
        /*000c*/ 	.word	0x00000000
        /*0010*/ 	.short	0x0005
        /*0012*/ 	.short	0x0028
        /*0014*/ 	.byte	0x00, 0xf0, 0x05, 0x00


	//----- nvinfo : EIATTR_KPARAM_INFO
	.align		4
.L_162:
        /*0018*/ 	.byte	0x04, 0x17
        /*001a*/ 	.short	(.L_164 - .L_163)
.L_163:
        /*001c*/ 	.word	0x00000000
        /*0020*/ 	.short	0x0004
        /*0022*/ 	.short	0x0020
        /*0024*/ 	.byte	0x00, 0xf0, 0x21, 0x00


	//----- nvinfo : EIATTR_KPARAM_INFO
	.align		4
.L_164:
        /*0028*/ 	.byte	0x04, 0x17
        /*002a*/ 	.short	(.L_166 - .L_165)
.L_165:
        /*002c*/ 	.word	0x00000000
        /*0030*/ 	.short	0x0003
        /*0032*/ 	.short	0x0018
        /*0034*/ 	.byte	0x00, 0xf0, 0x05, 0x00


	//----- nvinfo : EIATTR_KPARAM_INFO
	.align		4
.L_166:
        /*0038*/ 	.byte	0x04, 0x17
        /*003a*/ 	.short	(.L_168 - .L_167)
.L_167:
        /*003c*/ 	.word	0x00000000
        /*0040*/ 	.short	0x0002
        /*0042*/ 	.short	0x0010
        /*0044*/ 	.byte	0x00, 0xf0, 0x21, 0x00


	//----- nvinfo : EIATTR_KPARAM_INFO
	.align		4
.L_168:
        /*0048*/ 	.byte	0x04, 0x17
        /*004a*/ 	.short	(.L_170 - .L_169)
.L_169:
        /*004c*/ 	.word	0x00000000
        /*0050*/ 	.short	0x0001
        /*0052*/ 	.short	0x0008
        /*0054*/ 	.byte	0x00, 0xf5, 0x21, 0x00


	//----- nvinfo : EIATTR_KPARAM_INFO
	.align		4
.L_170:
        /*0058*/ 	.byte	0x04, 0x17
        /*005a*/ 	.short	(.L_172 - .L_171)
.L_171:
        /*005c*/ 	.word	0x00000000
        /*0060*/ 	.short	0x0000
        /*0062*/ 	.short	0x0000
        /*0064*/ 	.byte	0x00, 0xf0, 0x21, 0x00


	//----- nvinfo : EIATTR_SPARSE_MMA_MASK
	.align		4
.L_172:
        /*0068*/ 	.byte	0x03, 0x50
        /*006a*/ 	.short	0x0000


	//----- nvinfo : EIATTR_MAXREG_COUNT
	.align		4
        /*006c*/ 	.byte	0x03, 0x1b
        /*006e*/ 	.short	0x0080


	//----- nvinfo : EIATTR_NUM_BARRIERS
	.align		4
        /*0070*/ 	.byte	0x02, 0x4c
        /*0072*/ 	.byte	0x01
	.zero		1


	//----- nvinfo : EIATTR_MERCURY_ISA_VERSION
	.align		4
        /*0074*/ 	.byte	0x03, 0x5f
        /*0076*/ 	.short	0x0101


	//----- nvinfo : EIATTR_COOP_GROUP_MASK_REGIDS
	.align		4
        /*0078*/ 	.byte	0x04, 0x29
        /*007a*/ 	.short	(.L_174 - .L_173)


	//   ....[0]....
.L_173:
        /*007c*/ 	.word	0xffffffff


	//   ....[1]....
        /*0080*/ 	.word	0xffffffff


	//   ....[2]....
        /*0084*/ 	.word	0xffffffff


	//   ....[3]....
        /*0088*/ 	.word	0xffffffff


	//   ....[4]....
        /*008c*/ 	.word	0xffffffff


	//   ....[5]....
        /*0090*/ 	.word	0xffffffff


	//   ....[6]....
        /*0094*/ 	.word	0xffffffff


	//   ....[7]....
        /*0098*/ 	.word	0xffffffff


	//   ....[8]....
        /*009c*/ 	.word	0xffffffff


	//   ....[9]....
        /*00a0*/ 	.word	0xffffffff


	//   ....[10]....
        /*00a4*/ 	.word	0xffffffff


	//   ....[11]....
        /*00a8*/ 	.word	0xffffffff


	//   ....[12]....
        /*00ac*/ 	.word	0xffffffff


	//   ....[13]....
        /*00b0*/ 	.word	0xffffffff


	//   ....[14]....
        /*00b4*/ 	.word	0xffffffff


	//   ....[15]....
        /*00b8*/ 	.word	0xffffffff


	//   ....[16]....
        /*00bc*/ 	.word	0xffffffff


	//   ....[17]....
        /*00c0*/ 	.word	0xffffffff


	//   ....[18]....
        /*00c4*/ 	.word	0xffffffff


	//   ....[19]....
        /*00c8*/ 	.word	0xffffffff


	//   ....[20]....
        /*00cc*/ 	.word	0xffffffff


	//   ....[21]....
        /*00d0*/ 	.word	0xffffffff


	//   ....[22]....
        /*00d4*/ 	.word	0xffffffff


	//   ....[23]....
        /*00d8*/ 	.word	0xffffffff


	//   ....[24]....
        /*00dc*/ 	.word	0xffffffff


	//   ....[25]....
        /*00e0*/ 	.word	0xffffffff


	//   ....[26]....
        /*00e4*/ 	.word	0xffffffff


	//   ....[27]....
        /*00e8*/ 	.word	0xffffffff


	//   ....[28]....
        /*00ec*/ 	.word	0xffffffff


	//   ....[29]....
        /*00f0*/ 	.word	0xffffffff


	//----- nvinfo : EIATTR_COOP_GROUP_INSTR_OFFSETS
	.align		4
.L_174:
        /*00f4*/ 	.byte	0x04, 0x28
        /*00f6*/ 	.short	(.L_176 - .L_175)


	//   ....[0]....
.L_175:
        /*00f8*/ 	.word	0x00000910


	//   ....[1]....
        /*00fc*/ 	.word	0x00000920


	//   ....[2]....
        /*0100*/ 	.word	0x00000990


	//   ....[3]....
        /*0104*/ 	.word	0x000009a0


	//   ....[4]....
        /*0108*/ 	.word	0x00000a00


	//   ....[5]....
        /*010c*/ 	.word	0x00000a10


	//   ....[6]....
        /*0110*/ 	.word	0x00000a60


	//   ....[7]....
        /*0114*/ 	.word	0x00000a80


	//   ....[8]....
        /*0118*/ 	.word	0x00000ae0


	//   ....[9]....
        /*011c*/ 	.word	0x00000b10


	//   ....[10]....
        /*0120*/ 	.word	0x00000dc0


	//   ....[11]....
        /*0124*/ 	.word	0x00000dd0


	//   ....[12]....
        /*0128*/ 	.word	0x00000e60


	//   ....[13]....
        /*012c*/ 	.word	0x00000e70


	//   ....[14]....
        /*0130*/ 	.word	0x00000ed0


	//   ....[15]....
        /*0134*/ 	.word	0x00000ee0


	//   ....[16]....
        /*0138*/ 	.word	0x00000f30


	//   ....[17]....
        /*013c*/ 	.word	0x00000f50


	//   ....[18]....
        /*0140*/ 	.word	0x00000fc0


	//   ....[19]....
        /*0144*/ 	.word	0x00000ff0


	//   ....[20]....
        /*0148*/ 	.word	0x00002180


	//   ....[21]....
        /*014c*/ 	.word	0x00002190


	//   ....[22]....
        /*0150*/ 	.word	0x00002200


	//   ....[23]....
        /*0154*/ 	.word	0x00002210


	//   ....[24]....
        /*0158*/ 	.word	0x00002270


	//   ....[25]....
        /*015c*/ 	.word	0x00002280


	//   ....[26]....
        /*0160*/ 	.word	0x000022d0


	//   ....[27]....
        /*0164*/ 	.word	0x000022f0


	//   ....[28]....
        /*0168*/ 	.word	0x00002350


	//   ....[29]....
        /*016c*/ 	.word	0x00002380


	//----- nvinfo : EIATTR_VRC_CTA_INIT_COUNT
	.align		4
.L_176:
        /*0170*/ 	.byte	0x02, 0x4a
	.zero		1
	.zero		1


	//----- nvinfo : EIATTR_EXIT_INSTR_OFFSETS
	.align		4
        /*0174*/ 	.byte	0x04, 0x1c
        /*0176*/ 	.short	(.L_178 - .L_177)


	//   ....[0]....
.L_177:
        /*0178*/ 	.word	0x000000a0


	//   ....[1]....
        /*017c*/ 	.word	0x000000e0


	//   ....[2]....
        /*0180*/ 	.word	0x000025e0


	//   ....[3]....
        /*0184*/ 	.word	0x00002630


	//----- nvinfo : EIATTR_MAX_THREADS
	.align		4
.L_178:
        /*0188*/ 	.byte	0x04, 0x05
        /*018a*/ 	.short	(.L_180 - .L_179)
.L_179:
        /*018c*/ 	.word	0x00000200
        /*0190*/ 	.word	0x00000001
        /*0194*/ 	.word	0x00000001


	//----- nvinfo : EIATTR_CRS_STACK_SIZE
	.align		4
.L_180:
        /*0198*/ 	.byte	0x04, 0x1e
        /*019a*/ 	.short	(.L_182 - .L_181)
.L_181:
        /*019c*/ 	.word	0x00000000


	//----- nvinfo : EIATTR_CBANK_PARAM_SIZE
	.align		4
.L_182:
        /*01a0*/ 	.byte	0x03, 0x19
        /*01a2*/ 	.short	0x0029


	//----- nvinfo : EIATTR_PARAM_CBANK
	.align		4
        /*01a4*/ 	.byte	0x04, 0x0a
        /*01a6*/ 	.short	(.L_184 - .L_183)
	.align		4
.L_183:
        /*01a8*/ 	.word	index@(.nv.constant0._ZN3cub18CUB_300001_SM_10006detail6reduce28DeviceReduceSingleTileKernelINS2_10policy_hubIdyN4cuda3std3__44plusIdEEE10Policy1000EN6thrust24THRUST_300001_SM_1000_NS6detail15normal_iteratorINSD_10device_ptrIdEEEEPdyS9_ddNS7_10__identityEEEvT0_T1_T2_T3_T4_T6_)
        /*01ac*/ 	.short	0x0380
        /*01ae*/ 	.short	0x0029


	//----- nvinfo : EIATTR_SW_WAR
	.align		4
.L_184:
        /*01b0*/ 	.byte	0x04, 0x36
        /*01b2*/ 	.short	(.L_186 - .L_185)
.L_185:
        /*01b4*/ 	.word	0x00000008
.L_186:


//--------------------- .nv.info._ZN3cub18CUB_300001_SM_10006detail6reduce28DeviceReduceSingleTileKernelINS2_10policy_hubIdjN4cuda3std3__44plusIdEEE10Policy1000EPdSC_iS9_ddNS7_10__identityEEEvT0_T1_T2_T3_T4_T6_ --------------------------
	.section	.nv.info._ZN3cub18CUB_300001_SM_10006detail6reduce28DeviceReduceSingleTileKernelINS2_10policy_hubIdjN4cuda3std3__44plusIdEEE10Policy1000EPdSC_iS9_ddNS7_10__identityEEEvT0_T1_T2_T3_T4_T6_,"",@"SHT_CUDA_INFO"
	.sectionflags	@""
	.align	4


	//----- nvinfo : EIATTR_CUDA_API_VERSION
	.align		4
        /*0000*/ 	.byte	0x04, 0x37
        /*0002*/ 	.short	(.L_188 - .L_187)
.L_187:
        /*0004*/ 	.word	0x00000082


	//----- nvinfo : EIATTR_KPARAM_INFO
	.align		4
.L_188:
        /*0008*/ 	.byte	0x04, 0x17
        /*000a*/ 	.short	(.L_190 - .L_189)
.L_189:
        /*000c*/ 	.word	0x00000000
        /*0010*/ 	.short	0x0005
        /*0012*/ 	.short	0x0020
        /*0014*/ 	.byte	0x00, 0xf0, 0x05, 0x00


	//----- nvinfo : EIATTR_KPARAM_INFO
	.align		4
.L_190:
        /*0018*/ 	.byte	0x04, 0x17
        /*001a*/ 	.short	(.L_192 - .L_191)
.L_191:
        /*001c*/ 	.word	0x00000000
        /*0020*/ 	.short	0x0004
        /*0022*/ 	.short	0x0018
        /*0024*/ 	.byte	0x00, 0xf0, 0x21, 0x00


	//----- nvinfo : EIATTR_KPARAM_INFO
	.align		4
.L_192:
        /*0028*/ 	.byte	0x04, 0x17
        /*002a*/ 	.short	(.L_194 - .L_193)
.L_193:
        /*002c*/ 	.word	0x00000000
        /*0030*/ 	.short	0x0003
        /*0032*/ 	.short	0x0014
        /*0034*/ 	.byte	0x00, 0xf0, 0x05, 0x00


	//----- nvinfo : EIATTR_KPARAM_INFO
	.align		4
.L_194:
        /*0038*/ 	.byte	0x04, 0x17
        /*003a*/ 	.short	(.L_196 - .L_195)
.L_195:
        /*003c*/ 	.word	0x00000000
        /*0040*/ 	.short	0x0002
        /*0042*/ 	.short	0x0010
        /*0044*/ 	.byte	0x00, 0xf0, 0x11, 0x00


	//----- nvinfo : EIATTR_KPARAM_INFO
	.align		4
.L_196:
        /*0048*/ 	.byte	0x04, 0x17
        /*004a*/ 	.short	(.L_198 - .L_197)
.L_197:
        /*004c*/ 	.word	0x00000000
        /*0050*/ 	.short	0x0001
        /*0052*/ 	.short	0x0008
        /*0054*/ 	.byte	0x00, 0xf5, 0x21, 0x00


	//----- nvinfo : EIATTR_KPARAM_INFO
	.align		4
.L_198:
        /*0058*/ 	.byte	0x04, 0x17
        /*005a*/ 	.short	(.L_200 - .L_199)
.L_199:
        /*005c*/ 	.word	0x00000000
        /*0060*/ 	.short	0x0000
        /*0062*/ 	.short	0x0000
        /*0064*/ 	.byte	0x00, 0xf5, 0x21, 0x00


	//----- nvinfo : EIATTR_SPARSE_MMA_MASK
	.align		4
.L_200:
        /*0068*/ 	.byte	0x03, 0x50
        /*006a*/ 	.short	0x0000


	//----- nvinfo : EIATTR_MAXREG_COUNT
	.align		4
        /*006c*/ 	.byte	0x03, 0x1b
        /*006e*/ 	.short	0x0060


	//----- nvinfo : EIATTR_NUM_BARRIERS
	.align		4
        /*0070*/ 	.byte	0x02, 0x4c
        /*0072*/ 	.byte	0x01
	.zero		1


	//----- nvinfo : EIATTR_MERCURY_ISA_VERSION
	.align		4
        /*0074*/ 	.byte	0x03, 0x5f
        /*0076*/ 	.short	0x0101


	//----- nvinfo : EIATTR_COOP_GROUP_MASK_REGIDS
	.align		4
        /*0078*/ 	.byte	0x04, 0x29
        /*007a*/ 	.short	(.L_202 - .L_201)


	//   ....[0]....
.L_201:
        /*007c*/ 	.word	0xffffffff


	//   ....[1]....
        /*0080*/ 	.word	0xffffffff


	//   ....[2]....
        /*0084*/ 	.word	0xffffffff


	//   ....[3]....
        /*0088*/ 	.word	0xffffffff


	//   ....[4]....
        /*008c*/ 	.word	0xffffffff


	//   ....[5]....
        /*0090*/ 	.word	0xffffffff


	//   ....[6]....
        /*0094*/ 	.word	0xffffffff


	//   ....[7]....
        /*0098*/ 	.word	0xffffffff


	//   ....[8]....
        /*009c*/ 	.word	0xffffffff


	//   ....[9]....
        /*00a0*/ 	.word	0xffffffff


	//   ....[10]....
        /*00a4*/ 	.word	0xffffffff


	//   ....[11]....
        /*00a8*/ 	.word	0xffffffff


	//   ....[12]....
        /*00ac*/ 	.word	0xffffffff


	//   ....[13]....
        /*00b0*/ 	.word	0xffffffff


	//   ....[14]....
        /*00b4*/ 	.word	0xffffffff


	//   ....[15]....
        /*00b8*/ 	.word	0xffffffff


	//   ....[16]....
        /*00bc*/ 	.word	0xffffffff


	//   ....[17]....
        /*00c0*/ 	.word	0xffffffff


	//   ....[18]....
        /*00c4*/ 	.word	0xffffffff


	//   ....[19]....
        /*00c8*/ 	.word	0xffffffff


	//   ....[20]....
        /*00cc*/ 	.word	0xffffffff


	//   ....[21]....
        /*00d0*/ 	.word	0xffffffff


	//   ....[22]....
        /*00d4*/ 	.word	0xffffffff


	//   ....[23]....
        /*00d8*/ 	.word	0xffffffff


	//   ....[24]....
        /*00dc*/ 	.word	0xffffffff


	//   ....[25]....
        /*00e0*/ 	.word	0xffffffff


	//   ....[26]....
        /*00e4*/ 	.word	0xffffffff


	//   ....[27]....
        /*00e8*/ 	.word	0xffffffff


	//   ....[28]....
        /*00ec*/ 	.word	0xffffffff


	//   ....[29]....
        /*00f0*/ 	.word	0xffffffff


	//----- nvinfo : EIATTR_COOP_GROUP_INSTR_OFFSETS
	.align		4
.L_202:
        /*00f4*/ 	.byte	0x04, 0x28
        /*00f6*/ 	.short	(.L_204 - .L_203)


	//   ....[0]....
.L_203:
        /*00f8*/ 	.word	0x00000980


	//   ....[1]....
        /*00fc*/ 	.word	0x00000990


	//   ....[2]....
        /*0100*/ 	.word	0x00000a00


	//   ....[3]....
        /*0104*/ 	.word	0x00000a30


	//   ....[4]....
        /*0108*/ 	.word	0x00000aa0


	//   ....[5]....
        /*010c*/ 	.word	0x00000ab0


	//   ....[6]....
        /*0110*/ 	.word	0x00000b00


	//   ....[7]....
        /*0114*/ 	.word	0x00000b10


	//   ....[8]....
        /*0118*/ 	.word	0x00000b60


	//   ....[9]....
        /*011c*/ 	.word	0x00000b80


	//   ....[10]....
        /*0120*/ 	.word	0x00000e90


	//   ....[11]....
        /*0124*/ 	.word	0x00000ea0


	//   ....[12]....
        /*0128*/ 	.word	0x00000f30


	//   ....[13]....
        /*012c*/ 	.word	0x00000f50


	//   ....[14]....
        /*0130*/ 	.word	0x00000fa0


	//   ....[15]....
        /*0134*/ 	.word	0x00000fc0


	//   ....[16]....
        /*0138*/ 	.word	0x00001010


	//   ....[17]....
        /*013c*/ 	.word	0x00001040


	//   ....[18]....
        /*0140*/ 	.word	0x000010a0


	//   ....[19]....
        /*0144*/ 	.word	0x000010d0


	//   ....[20]....
        /*0148*/ 	.word	0x000022b0


	//   ....[21]....
        /*014c*/ 	.word	0x000022c0


	//   ....[22]....
        /*0150*/ 	.word	0x00002330


	//   ....[23]....
        /*0154*/ 	.word	0x00002340


	//   ....[24]....
        /*0158*/ 	.word	0x000023a0


	//   ....[25]....
        /*015c*/ 	.word	0x000023d0


	//   ....[26]....
        /*0160*/ 	.word	0x00002450


	//   ....[27]....
        /*0164*/ 	.word	0x00002460


	//   ....[28]....
        /*0168*/ 	.word	0x000024b0


	//   ....[29]....
        /*016c*/ 	.word	0x000024c0


	//----- nvinfo : EIATTR_VRC_CTA_INIT_COUNT
	.align		4
.L_204:
        /*0170*/ 	.byte	0x02, 0x4a
	.zero		1
	.zero		1


	//----- nvinfo : EIATTR_EXIT_INSTR_OFFSETS
	.align		4
        /*0174*/ 	.byte	0x04, 0x1c
        /*0176*/ 	.short	(.L_206 - .L_205)


	//   ....[0]....
.L_205:
        /*0178*/ 	.word	0x00000080


	//   ....[1]....
        /*017c*/ 	.word	0x000000c0


	//   ....[2]....
        /*0180*/ 	.word	0x00002750


	//   ....[3]....
        /*0184*/ 	.word	0x000027a0


	//----- nvinfo : EIATTR_MAX_THREADS
	.align		4
.L_206:
        /*0188*/ 	.byte	0x04, 0x05
        /*018a*/ 	.short	(.L_208 - .L_207)
.L_207:
        /*018c*/ 	.word	0x00000280
        /*0190*/ 	.word	0x00000001
        /*0194*/ 	.word	0x00000001


	//----- nvinfo : EIATTR_CRS_STACK_SIZE
	.align		4
.L_208:
        /*0198*/ 	.byte	0x04, 0x1e
        /*019a*/ 	.short	(.L_210 - .L_209)
.L_209:
        /*019c*/ 	.word	0x00000000


	//----- nvinfo : EIATTR_CBANK_PARAM_SIZE
	.align		4
.L_210:
        /*01a0*/ 	.byte	0x03, 0x19
        /*01a2*/ 	.short	0x0021


	//----- nvinfo : EIATTR_PARAM_CBANK
	.align		4
        /*01a4*/ 	.byte	0x04, 0x0a
        /*01a6*/ 	.short	(.L_212 - .L_211)
	.align		4
.L_211:
        /*01a8*/ 	.word	index@(.nv.constant0._ZN3cub18CUB_300001_SM_10006detail6reduce28DeviceReduceSingleTileKernelINS2_10policy_hubIdjN4cuda3std3__44plusIdEEE10Policy1000EPdSC_iS9_ddNS7_10__identityEEEvT0_T1_T2_T3_T4_T6_)
        /*01ac*/ 	.short	0x0380
        /*01ae*/ 	.short	0x0021


	//----- nvinfo : EIATTR_SW_WAR
	.align		4
.L_212:
        /*01b0*/ 	.byte	0x04, 0x36
        /*01b2*/ 	.short	(.L_214 - .L_213)
.L_213:
        /*01b4*/ 	.word	0x00000008
.L_214:


//--------------------- .nv.info._ZN3cub18CUB_300001_SM_10006detail6reduce18DeviceReduceKernelINS2_10policy_hubIdjN4cuda3std3__44plusIdEEE10Policy1000EN6thrust24THRUST_300001_SM_1000_NS6detail15normal_iteratorINSD_10device_ptrIdEEEEjS9_dNS7_10__identityEEEvT0_PT3_T1_NS0_13GridEvenShareISN_EET2_T4_ --------------------------
	.section	.nv.info._ZN3cub18CUB_300001_SM_10006detail6reduce18DeviceReduceKernelINS2_10policy_hubIdjN4cuda3std3__44plusIdEEE10Policy1000EN6thrust24THRUST_300001_SM_1000_NS6detail15normal_iteratorINSD_10device_ptrIdEEEEjS9_dNS7_10__identityEEEvT0_PT3_T1_NS0_13GridEvenShareISN_EET2_T4_,"",@"SHT_CUDA_INFO"
	.sectionflags	@""
	.align	4


	//----- nvinfo : EIATTR_CUDA_API_VERSION
	.align		4
        /*0000*/ 	.byte	0x04, 0x37
        /*0002*/ 	.short	(.L_216 - .L_215)
.L_215:
        /*0004*/ 	.word	0x00000082


	//----- nvinfo : EIATTR_KPARAM_INFO
	.align		4
.L_216:
        /*0008*/ 	.byte	0x04, 0x17
        /*000a*/ 	.short	(.L_218 - .L_217)
.L_217:
        /*000c*/ 	.word	0x00000000
        /*0010*/ 	.short	0x0005
        /*0012*/ 	.short	0x003d
        /*0014*/ 	.byte	0x00, 0xf0, 0x05, 0x00


	//----- nvinfo : EIATTR_KPARAM_INFO
	.align		4
.L_218:
        /*0018*/ 	.byte	0x04, 0x17
        /*001a*/ 	.short	(.L_220 - .L_219)
.L_219:
        /*001c*/ 	.word	0x00000000
        /*0020*/ 	.short	0x0004
        /*0022*/ 	.short	0x003c
        /*0024*/ 	.byte	0x00, 0xf0, 0x05, 0x00


	//----- nvinfo : EIATTR_KPARAM_INFO
	.align		4
.L_220:
        /*0028*/ 	.byte	0x04, 0x17
        /*002a*/ 	.short	(.L_222 - .L_221)
.L_221:
        /*002c*/ 	.word	0x00000000
        /*0030*/ 	.short	0x0003
        /*0032*/ 	.short	0x0014
        /*0034*/ 	.byte	0x00, 0xf0, 0xa1, 0x00


	//----- nvinfo : EIATTR_KPARAM_INFO
	.align		4
.L_222:
        /*0038*/ 	.byte	0x04, 0x17
        /*003a*/ 	.short	(.L_224 - .L_223)
.L_223:
        /*003c*/ 	.word	0x00000000
        /*0040*/ 	.short	0x0002
        /*0042*/ 	.short	0x0010
        /*0044*/ 	.byte	0x00, 0xf0, 0x11, 0x00


	//----- nvinfo : EIATTR_KPARAM_INFO
	.align		4
.L_224:
        /*0048*/ 	.byte	0x04, 0x17
        /*004a*/ 	.short	(.L_226 - .L_225)
.L_225:
        /*004c*/ 	.word	0x00000000
        /*0050*/ 	.short	0x0001
        /*0052*/ 	.short	0x0008
        /*0054*/ 	.byte	0x00, 0xf5, 0x21, 0x00


	//----- nvinfo : EIATTR_KPARAM_INFO
	.align		4
.L_226:
        /*0058*/ 	.byte	0x04, 0x17
        /*005a*/ 	.short	(.L_228 - .L_227)
.L_227:
        /*005c*/ 	.word	0x00000000
        /*0060*/ 	.short	0x0000
        /*0062*/ 	.short	0x0000
        /*0064*/ 	.byte	0x00, 0xf0, 0x21, 0x00


	//----- nvinfo : EIATTR_SPARSE_MMA_MASK
	.align		4
.L_228:
        /*0068*/ 	.byte	0x03, 0x50
        /*006a*/ 	.short	0x0000


	//----- nvinfo : EIATTR_MAXREG_COUNT
	.align		4
        /*006c*/ 	.byte	0x03, 0x1b
        /*006e*/ 	.short	0x0060


	//----- nvinfo : EIATTR_NUM_BARRIERS
	.align		4
        /*0070*/ 	.byte	0x02, 0x4c
        /*0072*/ 	.byte	0x01
	.zero		1


	//----- nvinfo : EIATTR_MERCURY_ISA_VERSION
	.align		4
        /*0074*/ 	.byte	0x03, 0x5f
        /*0076*/ 	.short	0x0101


	//----- nvinfo : EIATTR_COOP_GROUP_MASK_REGIDS
	.align		4
        /*0078*/ 	.byte	0x04, 0x29
        /*007a*/ 	.short	(.L_230 - .L_229)


	//   ....[0]....
.L_229:
        /*007c*/ 	.word	0xffffffff


	//   ....[1]....
        /*0080*/ 	.word	0xffffffff


	//   ....[2]....
        /*0084*/ 	.word	0xffffffff


	//   ....[3]....
        /*0088*/ 	.word	0xffffffff


	//   ....[4]....
        /*008c*/ 	.word	0xffffffff


	//   ....[5]....
        /*0090*/ 	.word	0xffffffff


	//   ....[6]....
        /*0094*/ 	.word	0xffffffff


	//   ....[7]....
        /*0098*/ 	.word	0xffffffff


	//   ....[8]....
        /*009c*/ 	.word	0xffffffff


	//   ....[9]....
        /*00a0*/ 	.word	0xffffffff


	//   ....[10]....
        /*00a4*/ 	.word	0xffffffff


	//   ....[11]....
        /*00a8*/ 	.word	0xffffffff


	//   ....[12]....
        /*00ac*/ 	.word	0xffffffff


	//   ....[13]....
        /*00b0*/ 	.word	0xffffffff


	//   ....[14]....
        /*00b4*/ 	.word	0xffffffff


	//   ....[15]....
        /*00b8*/ 	.word	0xffffffff


	//   ....[16]....
        /*00bc*/ 	.word	0xffffffff


	//   ....[17]....
        /*00c0*/ 	.word	0xffffffff


	//   ....[18]....
        /*00c4*/ 	.word	0xffffffff


	//   ....[19]....
        /*00c8*/ 	.word	0xffffffff


	//   ....[20]....
        /*00cc*/ 	.word	0xffffffff


	//   ....[21]....
        /*00d0*/ 	.word	0xffffffff


	//   ....[22]....
        /*00d4*/ 	.word	0xffffffff


	//   ....[23]....
        /*00d8*/ 	.word	0xffffffff


	//   ....[24]....
        /*00dc*/ 	.word	0xffffffff


	//   ....[25]....
        /*00e0*/ 	.word	0xffffffff


	//   ....[26]....
        /*00e4*/ 	.word	0xffffffff


	//   ....[27]....
        /*00e8*/ 	.word	0xffffffff


	//   ....[28]....
        /*00ec*/ 	.word	0xffffffff


	//   ....[29]....
        /*00f0*/ 	.word	0xffffffff


	//----- nvinfo : EIATTR_COOP_GROUP_INSTR_OFFSETS
	.align		4
.L_230:
        /*00f4*/ 	.byte	0x04, 0x28
        /*00f6*/ 	.short	(.L_232 - .L_231)


	//   ....[0]....
.L_231:
        /*00f8*/ 	.word	0x00000c10


	//   ....[1]....
        /*00fc*/ 	.word	0x00000c20


	//   ....[2]....
        /*0100*/ 	.word	0x00000c90


	//   ....[3]....
        /*0104*/ 	.word	0x00000cb0


	//   ....[4]....
        /*0108*/ 	.word	0x00000d20


	//   ....[5]....
        /*010c*/ 	.word	0x00000d30


	//   ....[6]....
        /*0110*/ 	.word	0x00000d80


	//   ....[7]....
        /*0114*/ 	.word	0x00000da0


	//   ....[8]....
        /*0118*/ 	.word	0x00000df0


	//   ....[9]....
        /*011c*/ 	.word	0x00000e10


	//   ....[10]....
        /*0120*/ 	.word	0x00001120


	//   ....[11]....
        /*0124*/ 	.word	0x00001130


	//   ....[12]....
        /*0128*/ 	.word	0x000011a0


	//   ....[13]....
        /*012c*/ 	.word	0x000011c0


	//   ....[14]....
        /*0130*/ 	.word	0x00001210


	//   ....[15]....
        /*0134*/ 	.word	0x00001230


	//   ....[16]....
        /*0138*/ 	.word	0x00001290


	//   ....[17]....
        /*013c*/ 	.word	0x000012b0


	//   ....[18]....
        /*0140*/ 	.word	0x00001330


	//   ....[19]....
        /*0144*/ 	.word	0x00001360


	//   ....[20]....
        /*0148*/ 	.word	0x000028d0


	//   ....[21]....
        /*014c*/ 	.word	0x000028e0


	//   ....[22]....
        /*0150*/ 	.word	0x00002960


	//   ....[23]....
        /*0154*/ 	.word	0x00002970


	//   ....[24]....
        /*0158*/ 	.word	0x000029d0


	//   ....[25]....
        /*015c*/ 	.word	0x000029e0


	//   ....[26]....
        /*0160*/ 	.word	0x00002a30


	//   ....[27]....
        /*0164*/ 	.word	0x00002a60


	//   ....[28]....
        /*0168*/ 	.word	0x00002ae0


	//   ....[29]....
        /*016c*/ 	.word	0x00002af0


	//----- nvinfo : EIATTR_VRC_CTA_INIT_COUNT
	.align		4
.L_232:
        /*0170*/ 	.byte	0x02, 0x4a
	.zero		1
	.zero		1


	//----- nvinfo : EIATTR_EXIT_INSTR_OFFSETS
	.align		4
        /*0174*/ 	.byte	0x04, 0x1c
        /*0176*/ 	.short	(.L_234 - .L_233)


	//   ....[0]....
.L_233:
        /*0178*/ 	.word	0x00002d80


	//   ....[1]....
        /*017c*/ 	.word	0x00002de0


	//----- nvinfo : EIATTR_MAX_THREADS
	.align		4
.L_234:
        /*0180*/ 	.byte	0x04, 0x05
        /*0182*/ 	.short	(.L_236 - .L_235)
.L_235:
        /*0184*/ 	.word	0x00000280
        /*0188*/ 	.word	0x00000001
        /*018c*/ 	.word	0x00000001


	//----- nvinfo : EIATTR_CRS_STACK_SIZE
	.align		4
.L_236:
        /*0190*/ 	.byte	0x04, 0x1e
        /*0192*/ 	.short	(.L_238 - .L_237)
.L_237:
        /*0194*/ 	.word	0x00000000


	//----- nvinfo : EIATTR_CBANK_PARAM_SIZE
	.align		4
.L_238:
        /*0198*/ 	.byte	0x03, 0x19
        /*019a*/ 	.short	0x003e


	//----- nvinfo : EIATTR_PARAM_CBANK
	.align		4
        /*019c*/ 	.byte	0x04, 0x0a
        /*019e*/ 	.short	(.L_240 - .L_239)
	.align		4
.L_239:
        /*01a0*/ 	.word	index@(.nv.constant0._ZN3cub18CUB_300001_SM_10006detail6reduce18DeviceReduceKernelINS2_10policy_hubIdjN4cuda3std3__44plusIdEEE10Policy1000EN6thrust24THRUST_300001_SM_1000_NS6detail15normal_iteratorINSD_10device_ptrIdEEEEjS9_dNS7_10__identityEEEvT0_PT3_T1_NS0_13GridEvenShareISN_EET2_T4_)
        /*01a4*/ 	.short	0x0380
        /*01a6*/ 	.short	0x003e


	//----- nvinfo : EIATTR_SW_WAR
	.align		4
.L_240:
        /*01a8*/ 	.byte	0x04, 0x36
        /*01aa*/ 	.short	(.L_242 - .L_241)
.L_241:
        /*01ac*/ 	.word	0x00000008
.L_242:


//--------------------- .nv.info._ZN3cub18CUB_300001_SM_10006detail6reduce28DeviceReduceSingleTileKernelINS2_10policy_hubIdjN4cuda3std3__44plusIdEEE10Policy1000EN6thrust24THRUST_300001_SM_1000_NS6detail15normal_iteratorINSD_10device_ptrIdEEEEPdjS9_ddNS7_10__identityEEEvT0_T1_T2_T3_T4_T6_ --------------------------
	.section	.nv.info._ZN3cub18CUB_300001_SM_10006detail6reduce28DeviceReduceSingleTileKernelINS2_10policy_hubIdjN4cuda3std3__44plusIdEEE10Policy1000EN6thrust24THRUST_300001_SM_1000_NS6detail15normal_iteratorINSD_10device_ptrIdEEEEPdjS9_ddNS7_10__identityEEEvT0_T1_T2_T3_T4_T6_,"",@"SHT_CUDA_INFO"
	.sectionflags	@""
	.align	4


	//----- nvinfo : EIATTR_CUDA_API_VERSION
	.align		4
        /*0000*/ 	.byte	0x04, 0x37
        /*0002*/ 	.short	(.L_244 - .L_243)
.L_243:
        /*0004*/ 	.word	0x00000082


	//----- nvinfo : EIATTR_KPARAM_INFO
	.align		4
.L_244:
        /*0008*/ 	.byte	0x04, 0x17
        /*000a*/ 	.short	(.L_246 - .L_245)
.L_245:
        /*000c*/ 	.word	0x00000000
        /*0010*/ 	.short	0x0005
        /*0012*/ 	.short	0x0020
        /*0014*/ 	.byte	0x00, 0xf0, 0x05, 0x00


	//----- nvinfo : EIATTR_KPARAM_INFO
	.align		4
.L_246:
        /*0018*/ 	.byte	0x04, 0x17
        /*001a*/ 	.short	(.L_248 - .L_247)
.L_247:
        /*001c*/ 	.word	0x00000000
        /*0020*/ 	.short	0x0004
        /*0022*/ 	.short	0x0018
        /*0024*/ 	.byte	0x00, 0xf0, 0x21, 0x00


	//----- nvinfo : EIATTR_KPARAM_INFO
	.align		4
.L_248:
        /*0028*/ 	.byte	0x04, 0x17
        /*002a*/ 	.short	(.L_250 - .L_249)
.L_249:
        /*002c*/ 	.word	0x00000000
        /*0030*/ 	.short	0x0003
        /*0032*/ 	.short	0x0014
        /*0034*/ 	.byte	0x00, 0xf0, 0x05, 0x00


	//----- nvinfo : EIATTR_KPARAM_INFO
	.align		4
.L_250:
        /*0038*/ 	.byte	0x04, 0x17
        /*003a*/ 	.short	(.L_252 - .L_251)
.L_251:
        /*003c*/ 	.word	0x00000000
        /*0040*/ 	.short	0x0002
        /*0042*/ 	.short	0x0010
        /*0044*/ 	.byte	0x00, 0xf0, 0x11, 0x00


	//----- nvinfo : EIATTR_KPARAM_INFO
	.align		4
.L_252:
        /*0048*/ 	.byte	0x04, 0x17
        /*004a*/ 	.short	(.L_254 - .L_253)
.L_253:
        /*004c*/ 	.word	0x00000000
        /*0050*/ 	.short	0x0001
        /*0052*/ 	.short	0x0008
        /*0054*/ 	.byte	0x00, 0xf5, 0x21, 0x00


	//----- nvinfo : EIATTR_KPARAM_INFO
	.align		4
.L_254:
        /*0058*/ 	.byte	0x04, 0x17
        /*005a*/ 	.short	(.L_256 - .L_255)
.L_255:
        /*005c*/ 	.word	0x00000000
        /*0060*/ 	.short	0x0000
        /*0062*/ 	.short	0x0000
        /*0064*/ 	.byte	0x00, 0xf0, 0x21, 0x00


	//----- nvinfo : EIATTR_SPARSE_MMA_MASK
	.align		4
.L_256:
        /*0068*/ 	.byte	0x03, 0x50
        /*006a*/ 	.short	0x0000


	//----- nvinfo : EIATTR_MAXREG_COUNT
	.align		4
        /*006c*/ 	.byte	0x03, 0x1b
        /*006e*/ 	.short	0x0060


	//----- nvinfo : EIATTR_NUM_BARRIERS
	.align		4
        /*0070*/ 	.byte	0x02, 0x4c
        /*0072*/ 	.byte	0x01
	.zero		1


	//----- nvinfo : EIATTR_MERCURY_ISA_VERSION
	.align		4
        /*0074*/ 	.byte	0x03, 0x5f
        /*0076*/ 	.short	0x0101


	//----- nvinfo : EIATTR_COOP_GROUP_MASK_REGIDS
	.align		4
        /*0078*/ 	.byte	0x04, 0x29
        /*007a*/ 	.short	(.L_258 - .L_257)


	//   ....[0]....
.L_257:
        /*007c*/ 	.word	0xffffffff


	//   ....[1]....
        /*0080*/ 	.word	0xffffffff


	//   ....[2]....
        /*0084*/ 	.word	0xffffffff


	//   ....[3]....
        /*0088*/ 	.word	0xffffffff


	//   ....[4]....
        /*008c*/ 	.word	0xffffffff


	//   ....[5]....
        /*0090*/ 	.word	0xffffffff


	//   ....[6]....
        /*0094*/ 	.word	0xffffffff


	//   ....[7]....
        /*0098*/ 	.word	0xffffffff


	//   ....[8]....
        /*009c*/ 	.word	0xffffffff


	//   ....[9]....
        /*00a0*/ 	.word	0xffffffff


	//   ....[10]....
        /*00a4*/ 	.word	0xffffffff


	//   ....[11]....
        /*00a8*/ 	.word	0xffffffff


	//   ....[12]....
        /*00ac*/ 	.word	0xffffffff


	//   ....[13]....
        /*00b0*/ 	.word	0xffffffff


	//   ....[14]....
        /*00b4*/ 	.word	0xffffffff


	//   ....[15]....
        /*00b8*/ 	.word	0xffffffff


	//   ....[16]....
        /*00bc*/ 	.word	0xffffffff


	//   ....[17]....
        /*00c0*/ 	.word	0xffffffff


	//   ....[18]....
        /*00c4*/ 	.word	0xffffffff


	//   ....[19]....
        /*00c8*/ 	.word	0xffffffff


	//   ....[20]....
        /*00cc*/ 	.word	0xffffffff


	//   ....[21]....
        /*00d0*/ 	.word	0xffffffff


	//   ....[22]....
        /*00d4*/ 	.word	0xffffffff


	//   ....[23]....
        /*00d8*/ 	.word	0xffffffff


	//   ....[24]....
        /*00dc*/ 	.word	0xffffffff


	//   ....[25]....
        /*00e0*/ 	.word	0xffffffff


	//   ....[26]....
        /*00e4*/ 	.word	0xffffffff


	//   ....[27]....
        /*00e8*/ 	.word	0xffffffff


	//   ....[28]....
        /*00ec*/ 	.word	0xffffffff


	//   ....[29]....
        /*00f0*/ 	.word	0xffffffff


	//----- nvinfo : EIATTR_COOP_GROUP_INSTR_OFFSETS
	.align		4
.L_258:
        /*00f4*/ 	.byte	0x04, 0x28
        /*00f6*/ 	.short	(.L_260 - .L_259)


	//   ....[0]....
.L_259:
        /*00f8*/ 	.word	0x00000930


	//   ....[1]....
        /*00fc*/ 	.word	0x00000940


	//   ....[2]....
        /*0100*/ 	.word	0x000009b0


	//   ....[3]....
        /*0104*/ 	.word	0x000009e0


	//   ....[4]....
        /*0108*/ 	.word	0x00000a50


	//   ....[5]....
        /*010c*/ 	.word	0x00000a60


	//   ....[6]....
        /*0110*/ 	.word	0x00000ab0


	//   ....[7]....
        /*0114*/ 	.word	0x00000ad0


	//   ....[8]....
        /*0118*/ 	.word	0x00000b30


	//   ....[9]....
        /*011c*/ 	.word	0x00000b40


	//   ....[10]....
        /*0120*/ 	.word	0x00000e40


	//   ....[11]....
        /*0124*/ 	.word	0x00000e50


	//   ....[12]....
        /*0128*/ 	.word	0x00000ed0


	//   ....[13]....
        /*012c*/ 	.word	0x00000ef0


	//   ....[14]....
        /*0130*/ 	.word	0x00000f40


	//   ....[15]....
        /*0134*/ 	.word	0x00000f60


	//   ....[16]....
        /*0138*/ 	.word	0x00000fd0


	//   ....[17]....
        /*013c*/ 	.word	0x00000fe0


	//   ....[18]....
        /*0140*/ 	.word	0x00001030


	//   ....[19]....
        /*0144*/ 	.word	0x00001060


	//   ....[20]....
        /*0148*/ 	.word	0x00002450


	//   ....[21]....
        /*014c*/ 	.word	0x00002460


	//   ....[22]....
        /*0150*/ 	.word	0x000024d0


	//   ....[23]....
        /*0154*/ 	.word	0x000024e0


	//   ....[24]....
        /*0158*/ 	.word	0x00002540


	//   ....[25]....
        /*015c*/ 	.word	0x00002550


	//   ....[26]....
        /*0160*/ 	.word	0x000025a0


	//   ....[27]....
        /*0164*/ 	.word	0x000025d0


	//   ....[28]....
        /*0168*/ 	.word	0x00002650


	//   ....[29]....
        /*016c*/ 	.word	0x00002660


	//----- nvinfo : EIATTR_VRC_CTA_INIT_COUNT
	.align		4
.L_260:
        /*0170*/ 	.byte	0x02, 0x4a
	.zero		1
	.zero		1


	//----- nvinfo : EIATTR_EXIT_INSTR_OFFSETS
	.align		4
        /*0174*/ 	.byte	0x04, 0x1c
        /*0176*/ 	.short	(.L_262 - .L_261)


	//   ....[0]....
.L_261:
        /*0178*/ 	.word	0x00000080


	//   ....[1]....
        /*017c*/ 	.word	0x000000c0


	//   ....[2]....
        /*0180*/ 	.word	0x000028f0


	//   ....[3]....
        /*0184*/ 	.word	0x00002940


	//----- nvinfo : EIATTR_MAX_THREADS
	.align		4
.L_262:
        /*0188*/ 	.byte	0x04, 0x05
        /*018a*/ 	.short	(.L_264 - .L_263)
.L_263:
        /*018c*/ 	.word	0x00000280
        /*0190*/ 	.word	0x00000001
        /*0194*/ 	.word	0x00000001


	//----- nvinfo : EIATTR_CRS_STACK_SIZE
	.align		4
.L_264:
        /*0198*/ 	.byte	0x04, 0x1e
        /*019a*/ 	.short	(.L_266 - .L_265)
.L_265:
        /*019c*/ 	.word	0x00000000


	//----- nvinfo : EIATTR_CBANK_PARAM_SIZE
	.align		4
.L_266:
        /*01a0*/ 	.byte	0x03, 0x19
        /*01a2*/ 	.short	0x0021


	//----- nvinfo : EIATTR_PARAM_CBANK
	.align		4
        /*01a4*/ 	.byte	0x04, 0x0a
        /*01a6*/ 	.short	(.L_268 - .L_267)
	.align		4
.L_267:
        /*01a8*/ 	.word	index@(.nv.constant0._ZN3cub18CUB_300001_SM_10006detail6reduce28DeviceReduceSingleTileKernelINS2_10policy_hubIdjN4cuda3std3__44plusIdEEE10Policy1000EN6thrust24THRUST_300001_SM_1000_NS6detail15normal_iteratorINSD_10device_ptrIdEEEEPdjS9_ddNS7_10__identityEEEvT0_T1_T2_T3_T4_T6_)
        /*01ac*/ 	.short	0x0380
        /*01ae*/ 	.short	0x0021


	//----- nvinfo : EIATTR_SW_WAR
	.align		4
.L_268:
        /*01b0*/ 	.byte	0x04, 0x36
        /*01b2*/ 	.short	(.L_270 - .L_269)
.L_269:
        /*01b4*/ 	.word	0x00000008
.L_270:


//--------------------- .nv.info._ZN3cub18CUB_300001_SM_10006detail9transform16transform_kernelINS2_10policy_hubILb1EN4cuda3std3__45tupleIJN6thrust24THRUST_300001_SM_1000_NS6detail15normal_iteratorINSA_10device_ptrIdEEEEEEEE10policy1000El6squareSF_JPdEEEvT0_iT1_T2_DpNS2_10kernel_argIT3_EE --------------------------
	.section	.nv.info._ZN3cub18CUB_300001_SM_10006detail9transform16transform_kernelINS2_10policy_hubILb1EN4cuda3std3__45tupleIJN6thrust24THRUST_300001_SM_1000_NS6detail15normal_iteratorINSA_10device_ptrIdEEEEEEEE10policy1000El6squareSF_JPdEEEvT0_iT1_T2_DpNS2_10kernel_argIT3_EE,"",@"SHT_CUDA_INFO"
	.sectionflags	@""
	.align	4


	//----- nvinfo : EIATTR_CUDA_API_VERSION
	.align		4
        /*0000*/ 	.byte	0x04, 0x37
        /*0002*/ 	.short	(.L_272 - .L_271)
.L_271:
        /*0004*/ 	.word	0x00000082


	//----- nvinfo : EIATTR_KPARAM_INFO
	.align		4
.L_272:
        /*0008*/ 	.byte	0x04, 0x17
        /*000a*/ 	.short	(.L_274 - .L_273)
.L_273:
        /*000c*/ 	.word	0x00000000
        /*0010*/ 	.short	0x0004
        /*0012*/ 	.short	0x0018
        /*0014*/ 	.byte	0x00, 0xf0, 0x41, 0x00


	//----- nvinfo : EIATTR_KPARAM_INFO
	.align		4
.L_274:
        /*0018*/ 	.byte	0x04, 0x17
        /*001a*/ 	.short	(.L_276 - .L_275)
.L_275:
        /*001c*/ 	.word	0x00000000
        /*0020*/ 	.short	0x0003
        /*0022*/ 	.short	0x0010
        /*0024*/ 	.byte	0x00, 0xf0, 0x21, 0x00


	//----- nvinfo : EIATTR_KPARAM_INFO
	.align		4
.L_276:
        /*0028*/ 	.byte	0x04, 0x17
        /*002a*/ 	.short	(.L_278 - .L_277)
.L_277:
        /*002c*/ 	.word	0x00000000
        /*0030*/ 	.short	0x0002
        /*0032*/ 	.short	0x000c
        /*0034*/ 	.byte	0x00, 0xf0, 0x05, 0x00


	//----- nvinfo : EIATTR_KPARAM_INFO
	.align		4
.L_278:
        /*0038*/ 	.byte	0x04, 0x17
        /*003a*/ 	.short	(.L_280 - .L_279)
.L_279:
        /*003c*/ 	.word	0x00000000
        /*0040*/ 	.short	0x0001
        /*0042*/ 	.short	0x0008
        /*0044*/ 	.byte	0x00, 0xf0, 0x11, 0x00


	//----- nvinfo : EIATTR_KPARAM_INFO
	.align		4
.L_280:
        /*0048*/ 	.byte	0x04, 0x17
        /*004a*/ 	.short	(.L_282 - .L_281)
.L_281:
        /*004c*/ 	.word	0x00000000
        /*0050*/ 	.short	0x0000
        /*0052*/ 	.short	0x0000
        /*0054*/ 	.byte	0x00, 0xf0, 0x21, 0x00


	//----- nvinfo : EIATTR_SPARSE_MMA_MASK
	.align		4
.L_282:
        /*0058*/ 	.byte	0x03, 0x50
        /*005a*/ 	.short	0x0000


	//----- nvinfo : EIATTR_MAXREG_COUNT
	.align		4
        /*005c*/ 	.byte	0x03, 0x1b
        /*005e*/ 	.short	0x00ff


	//----- nvinfo : EIATTR_MERCURY_ISA_VERSION
	.align		4
        /*0060*/ 	.byte	0x03, 0x5f
        /*0062*/ 	.short	0x0101


	//----- nvinfo : EIATTR_VRC_CTA_INIT_COUNT
	.align		4
        /*0064*/ 	.byte	0x02, 0x4a
	.zero		1
	.zero		1


	//----- nvinfo : EIATTR_EXIT_INSTR_OFFSETS
	.align		4
        /*0068*/ 	.byte	0x04, 0x1c
        /*006a*/ 	.short	(.L_284 - .L_283)


	//   ....[0]....
.L_283:
        /*006c*/ 	.word	0x000002a0


	//   ....[1]....
        /*0070*/ 	.word	0x00000a30


	//   ....[2]....
        /*0074*/ 	.word	0x00000c60


	//   ....[3]....
        /*0078*/ 	.word	0x00000da0


	//   ....[4]....
        /*007c*/ 	.word	0x00000dd0


	//   ....[5]....
        /*0080*/ 	.word	0x00000e30


	//   ....[6]....
        /*0084*/ 	.word	0x00000e50


	//   ....[7]....
        /*0088*/ 	.word	0x00001310


	//   ....[8]....
        /*008c*/ 	.word	0x00001520


	//   ....[9]....
        /*0090*/ 	.word	0x00001670


	//   ....[10]....
        /*0094*/ 	.word	0x00001710


	//----- nvinfo : EIATTR_MAX_THREADS
	.align		4
.L_284:
        /*0098*/ 	.byte	0x04, 0x05
        /*009a*/ 	.short	(.L_286 - .L_285)
.L_285:
        /*009c*/ 	.word	0x00000080
        /*00a0*/ 	.word	0x00000001
        /*00a4*/ 	.word	0x00000001


	//----- nvinfo : EIATTR_CRS_STACK_SIZE
	.align		4
.L_286:
        /*00a8*/ 	.byte	0x04, 0x1e
        /*00aa*/ 	.short	(.L_288 - .L_287)
.L_287:
        /*00ac*/ 	.word	0x00000000


	//----- nvinfo : EIATTR_CBANK_PARAM_SIZE
	.align		4
.L_288:
        /*00b0*/ 	.byte	0x03, 0x19
        /*00b2*/ 	.short	0x0028


	//----- nvinfo : EIATTR_PARAM_CBANK
	.align		4
        /*00b4*/ 	.byte	0x04, 0x0a
        /*00b6*/ 	.short	(.L_290 - .L_289)
	.align		4
.L_289:
        /*00b8*/ 	.word	index@(.nv.constant0._ZN3cub18CUB_300001_SM_10006detail9transform16transform_kernelINS2_10policy_hubILb1EN4cuda3std3__45tupleIJN6thrust24THRUST_300001_SM_1000_NS6detail15normal_iteratorINSA_10device_ptrIdEEEEEEEE10policy1000El6squareSF_JPdEEEvT0_iT1_T2_DpNS2_10kernel_argIT3_EE)
        /*00bc*/ 	.short	0x0380
        /*00be*/ 	.short	0x0028


	//----- nvinfo : EIATTR_SW_WAR
	.align		4
.L_290:
        /*00c0*/ 	.byte	0x04, 0x36
        /*00c2*/ 	.short	(.L_292 - .L_291)
.L_291:
        /*00c4*/ 	.word	0x00000008
.L_292:


//--------------------- .nv.info._ZN3cub18CUB_300001_SM_10006detail9transform16transform_kernelINS2_10policy_hubILb1EN4cuda3std3__45tupleIJN6thrust24THRUST_300001_SM_1000_NS6detail15normal_iteratorINSA_10device_ptrIdEEEEEEEE10policy1000Ei6squareSF_JPdEEEvT0_iT1_T2_DpNS2_10kernel_argIT3_EE --------------------------
	.section	.nv.info._ZN3cub18CUB_300001_SM_10006detail9transform16transform_kernelINS2_10policy_hubILb1EN4cuda3std3__45tupleIJN6thrust24THRUST_300001_SM_1000_NS6detail15normal_iteratorINSA_10device_ptrIdEEEEEEEE10policy1000Ei6squareSF_JPdEEEvT0_iT1_T2_DpNS2_10kernel_argIT3_EE,"",@"SHT_CUDA_INFO"
	.sectionflags	@""
	.align	4


	//----- nvinfo : EIATTR_CUDA_API_VERSION
	.align		4
        /*0000*/ 	.byte	0x04, 0x37
        /*0002*/ 	.short	(.L_294 - .L_293)
.L_293:
        /*0004*/ 	.word	0x00000082


	//----- nvinfo : EIATTR_KPARAM_INFO
	.align		4
.L_294:
        /*0008*/ 	.byte	0x04, 0x17
        /*000a*/ 	.short	(.L_296 - .L_295)
.L_295:
        /*000c*/ 	.word	0x00000000
        /*0010*/ 	.short	0x0004
        /*0012*/ 	.short	0x0018
        /*0014*/ 	.byte	0x00, 0xf0, 0x41, 0x00


	//----- nvinfo : EIATTR_KPARAM_INFO
	.align		4
.L_296:
        /*0018*/ 	.byte	0x04, 0x17
        /*001a*/ 	.short	(.L_298 - .L_297)
.L_297:
        /*001c*/ 	.word	0x00000000
        /*0020*/ 	.short	0x0003
        /*0022*/ 	.short	0x0010
        /*0024*/ 	.byte	0x00, 0xf0, 0x21, 0x00


	//----- nvinfo : EIATTR_KPARAM_INFO
	.align		4
.L_298:
        /*0028*/ 	.byte	0x04, 0x17
        /*002a*/ 	.short	(.L_300 - .L_299)
.L_299:
        /*002c*/ 	.word	0x00000000
        /*0030*/ 	.short	0x0002
        /*0032*/ 	.short	0x0008
        /*0034*/ 	.byte	0x00, 0xf0, 0x05, 0x00


	//----- nvinfo : EIATTR_KPARAM_INFO
	.align		4
.L_300:
        /*0038*/ 	.byte	0x04, 0x17
        /*003a*/ 	.short	(.L_302 - .L_301)
.L_301:
        /*003c*/ 	.word	0x00000000
        /*0040*/ 	.short	0x0001
        /*0042*/ 	.short	0x0004
        /*0044*/ 	.byte	0x00, 0xf0, 0x11, 0x00


	//----- nvinfo : EIATTR_KPARAM_INFO
	.align		4
.L_302:
        /*0048*/ 	.byte	0x04, 0x17
        /*004a*/ 	.short	(.L_304 - .L_303)
.L_303:
        /*004c*/ 	.word	0x00000000
        /*0050*/ 	.short	0x0000
        /*0052*/ 	.short	0x0000
        /*0054*/ 	.byte	0x00, 0xf0, 0x11, 0x00


	//----- nvinfo : EIATTR_SPARSE_MMA_MASK
	.align		4
.L_304:
        /*0058*/ 	.byte	0x03, 0x50
        /*005a*/ 	.short	0x0000


	//----- nvinfo : EIATTR_MAXREG_COUNT
	.align		4
        /*005c*/ 	.byte	0x03, 0x1b
        /*005e*/ 	.short	0x00ff


	//----- nvinfo : EIATTR_MERCURY_ISA_VERSION
	.align		4
        /*0060*/ 	.byte	0x03, 0x5f
        /*0062*/ 	.short	0x0101


	//----- nvinfo : EIATTR_VRC_CTA_INIT_COUNT
	.align		4
        /*0064*/ 	.byte	0x02, 0x4a
	.zero		1
	.zero		1


	//----- nvinfo : EIATTR_EXIT_INSTR_OFFSETS
	.align		4
        /*0068*/ 	.byte	0x04, 0x1c
        /*006a*/ 	.short	(.L_306 - .L_305)


	//   ....[0]....
.L_305:
        /*006c*/ 	.word	0x000001f0


	//   ....[1]....
        /*0070*/ 	.word	0x000006b0


	//   ....[2]....
        /*0074*/ 	.word	0x000008d0


	//   ....[3]....
        /*0078*/ 	.word	0x00000a20


	//   ....[4]....
        /*007c*/ 	.word	0x00000ae0


	//   ....[5]....
        /*0080*/ 	.word	0x00000b00


	//   ....[6]....
        /*0084*/ 	.word	0x00000ea0


	//   ....[7]....
        /*0088*/ 	.word	0x000010d0


	//   ....[8]....
        /*008c*/ 	.word	0x00001210


	//   ....[9]....
        /*0090*/ 	.word	0x00001240


	//   ....[10]....
        /*0094*/ 	.word	0x000012a0


	//----- nvinfo : EIATTR_MAX_THREADS
	.align		4
.L_306:
        /*0098*/ 	.byte	0x04, 0x05
        /*009a*/ 	.short	(.L_308 - .L_307)
.L_307:
        /*009c*/ 	.word	0x00000080
        /*00a0*/ 	.word	0x00000001
        /*00a4*/ 	.word	0x00000001


	//----- nvinfo : EIATTR_CRS_STACK_SIZE
	.align		4
.L_308:
        /*00a8*/ 	.byte	0x04, 0x1e
        /*00aa*/ 	.short	(.L_310 - .L_309)
.L_309:
        /*00ac*/ 	.word	0x00000000


	//----- nvinfo : EIATTR_CBANK_PARAM_SIZE
	.align		4
.L_310:
        /*00b0*/ 	.byte	0x03, 0x19
        /*00b2*/ 	.short	0x0028


	//----- nvinfo : EIATTR_PARAM_CBANK
	.align		4
        /*00b4*/ 	.byte	0x04, 0x0a
        /*00b6*/ 	.short	(.L_312 - .L_311)
	.align		4
.L_311:
        /*00b8*/ 	.word	index@(.nv.constant0._ZN3cub18CUB_300001_SM_10006detail9transform16transform_kernelINS2_10policy_hubILb1EN4cuda3std3__45tupleIJN6thrust24THRUST_300001_SM_1000_NS6detail15normal_iteratorINSA_10device_ptrIdEEEEEEEE10policy1000Ei6squareSF_JPdEEEvT0_iT1_T2_DpNS2_10kernel_argIT3_EE)
        /*00bc*/ 	.short	0x0380
        /*00be*/ 	.short	0x0028


	//----- nvinfo : EIATTR_SW_WAR
	.align		4
.L_312:
        /*00c0*/ 	.byte	0x04, 0x36
        /*00c2*/ 	.short	(.L_314 - .L_313)
.L_313:
        /*00c4*/ 	.word	0x00000008
.L_314:


//--------------------- .nv.info._ZN3cub18CUB_300001_SM_10006detail8for_each13static_kernelINS2_12policy_hub_t12policy_500_tEmN6thrust24THRUST_300001_SM_1000_NS8cuda_cub20__uninitialized_fill7functorINS7_10device_ptrIdEEdEEEEvT0_T1_ --------------------------
	.section	.nv.info._ZN3cub18CUB_300001_SM_10006detail8for_each13static_kernelINS2_12policy_hub_t12policy_500_tEmN6thrust24THRUST_300001_SM_1000_NS8cuda_cub20__uninitialized_fill7functorINS7_10device_ptrIdEEdEEEEvT0_T1_,"",@"SHT_CUDA_INFO"
	.sectionflags	@""
	.align	4


	//----- nvinfo : EIATTR_CUDA_API_VERSION
	.align		4
        /*0000*/ 	.byte	0x04, 0x37
        /*0002*/ 	.short	(.L_316 - .L_315)
.L_315:
        /*0004*/ 	.word	0x00000082


	//----- nvinfo : EIATTR_KPARAM_INFO
	.align		4
.L_316:
        /*0008*/ 	.byte	0x04, 0x17
        /*000a*/ 	.short	(.L_318 - .L_317)
.L_317:
        /*000c*/ 	.word	0x00000000
        /*0010*/ 	.short	0x0001
        /*0012*/ 	.short	0x0008
        /*0014*/ 	.byte	0x00, 0xf0, 0x41, 0x00


	//----- nvinfo : EIATTR_KPARAM_INFO
	.align		4
.L_318:
        /*0018*/ 	.byte	0x04, 0x17
        /*001a*/ 	.short	(.L_320 - .L_319)
.L_319:
        /*001c*/ 	.word	0x00000000
        /*0020*/ 	.short	0x0000
        /*0022*/ 	.short	0x0000
        /*0024*/ 	.byte	0x00, 0xf0, 0x21, 0x00


	//----- nvinfo : EIATTR_SPARSE_MMA_MASK
	.align		4
.L_320:
        /*0028*/ 	.byte	0x03, 0x50
        /*002a*/ 	.short	0x0000


	//----- nvinfo : EIATTR_MAXREG_COUNT
	.align		4
        /*002c*/ 	.byte	0x03, 0x1b
        /*002e*/ 	.short	0x00ff


	//----- nvinfo : EIATTR_MERCURY_ISA_VERSION
	.align		4
        /*0030*/ 	.byte	0x03, 0x5f
        /*0032*/ 	.short	0x0101


	//----- nvinfo : EIATTR_VRC_CTA_INIT_COUNT
	.align		4
        /*0034*/ 	.byte	0x02, 0x4a
	.zero		1
	.zero		1


	//----- nvinfo : EIATTR_EXIT_INSTR_OFFSETS
	.align		4
        /*0038*/ 	.byte	0x04, 0x1c
        /*003a*/ 	.short	(.L_322 - .L_321)


	//   ....[0]....
.L_321:
        /*003c*/ 	.word	0x00000130


	//   ....[1]....
        /*0040*/ 	.word	0x00000230


	//   ....[2]....
        /*0044*/ 	.word	0x00000260


	//----- nvinfo : EIATTR_MAX_THREADS
	.align		4
.L_322:
        /*0048*/ 	.byte	0x04, 0x05
        /*004a*/ 	.short	(.L_324 - .L_323)
.L_323:
        /*004c*/ 	.word	0x00000100
        /*0050*/ 	.word	0x00000001
        /*0054*/ 	.word	0x00000001


	//----- nvinfo : EIATTR_CBANK_PARAM_SIZE
	.align		4
.L_324:
        /*0058*/ 	.byte	0x03, 0x19
        /*005a*/ 	.short	0x0018


	//----- nvinfo : EIATTR_PARAM_CBANK
	.align		4
        /*005c*/ 	.byte	0x04, 0x0a
        /*005e*/ 	.short	(.L_326 - .L_325)
	.align		4
.L_325:
        /*0060*/ 	.word	index@(.nv.constant0._ZN3cub18CUB_300001_SM_10006detail8for_each13static_kernelINS2_12policy_hub_t12policy_500_tEmN6thrust24THRUST_300001_SM_1000_NS8cuda_cub20__uninitialized_fill7functorINS7_10device_ptrIdEEdEEEEvT0_T1_)
        /*0064*/ 	.short	0x0380
        /*0066*/ 	.short	0x0018


	//----- nvinfo : EIATTR_SW_WAR
	.align		4
.L_326:
        /*0068*/ 	.byte	0x04, 0x36
        /*006a*/ 	.short	(.L_328 - .L_327)
.L_327:
        /*006c*/ 	.word	0x00000008
.L_328:


//--------------------- .nv.info._ZN3cub18CUB_300001_SM_10006detail11EmptyKernelIvEEvv --------------------------
	.section	.nv.info._ZN3cub18CUB_300001_SM_10006detail11EmptyKernelIvEEvv,"",@"SHT_CUDA_INFO"
	.sectionflags	@""
	.align	4


	//----- nvinfo : EIATTR_CUDA_API_VERSION
	.align		4
        /*0000*/ 	.byte	0x04, 0x37
        /*0002*/ 	.short	(.L_330 - .L_329)
.L_329:
        /*0004*/ 	.word	0x00000082


	//----- nvinfo : EIATTR_SPARSE_MMA_MASK
	.align		4
.L_330:
        /*0008*/ 	.byte	0x03, 0x50
        /*000a*/ 	.short	0x0000


	//----- nvinfo : EIATTR_MAXREG_COUNT
	.align		4
        /*000c*/ 	.byte	0x03, 0x1b
        /*000e*/ 	.short	0x00ff


	//----- nvinfo : EIATTR_MERCURY_ISA_VERSION
	.align		4
        /*0010*/ 	.byte	0x03, 0x5f
        /*0012*/ 	.short	0x0101


	//----- nvinfo : EIATTR_VRC_CTA_INIT_COUNT
	.align		4
        /*0014*/ 	.byte	0x02, 0x4a
	.zero		1
	.zero		1


	//----- nvinfo : EIATTR_EXIT_INSTR_OFFSETS
	.align		4
        /*0018*/ 	.byte	0x04, 0x1c
        /*001a*/ 	.short	(.L_332 - .L_331)


	//   ....[0]....
.L_331:
        /*001c*/ 	.word	0x00000010


	//----- nvinfo : EIATTR_SW_WAR
	.align		4
.L_332:
        /*0020*/ 	.byte	0x04, 0x36
        /*0022*/ 	.short	(.L_334 - .L_333)
.L_333:
        /*0024*/ 	.word	0x00000008
.L_334:


//--------------------- .nv.callgraph             --------------------------
	.section	.nv.callgraph,"",@"SHT_CUDA_CALLGRAPH"
	.align	4
	.sectionentsize	8
	.align		4
        /*0000*/ 	.word	0x00000000
	.align		4
        /*0004*/ 	.word	0xffffffff
	.align		4
        /*0008*/ 	.word	0x00000000
	.align		4
        /*000c*/ 	.word	0xfffffffe
	.align		4
        /*0010*/ 	.word	0x00000000
	.align		4
        /*0014*/ 	.word	0xfffffffd
	.align		4
        /*0018*/ 	.word	0x00000000
	.align		4
        /*001c*/ 	.word	0xfffffffc


//--------------------- .nv.constant4             --------------------------
	.section	.nv.constant4,"a",@progbits
	.align	8
	.align		8
.nv.constant4:
        /*0000*/ 	.dword	_ZN30_INTERNAL_0f61662a_4_k_cu_main4cuda3std3__45__cpo5beginE
	.align		8
        /*0008*/ 	.dword	_ZN30_INTERNAL_0f61662a_4_k_cu_main4cuda3std3__45__cpo3endE
	.align		8
        /*0010*/ 	.dword	_ZN30_INTERNAL_0f61662a_4_k_cu_main4cuda3std3__45__cpo6cbeginE
	.align		8
        /*0018*/ 	.dword	_ZN30_INTERNAL_0f61662a_4_k_cu_main4cuda3std3__45__cpo4cendE
	.align		8
        /*0020*/ 	.dword	_ZN30_INTERNAL_0f61662a_4_k_cu_main4cuda3std3__45__cpo6rbeginE
	.align		8
        /*0028*/ 	.dword	_ZN30_INTERNAL_0f61662a_4_k_cu_main4cuda3std3__45__cpo4rendE
	.align		8
        /*0030*/ 	.dword	_ZN30_INTERNAL_0f61662a_4_k_cu_main4cuda3std3__45__cpo7crbeginE
	.align		8
        /*0038*/ 	.dword	_ZN30_INTERNAL_0f61662a_4_k_cu_main4cuda3std3__45__cpo5crendE
	.align		8
        /*0040*/ 	.dword	_ZN30_INTERNAL_0f61662a_4_k_cu_main4cuda3std3__432_GLOBAL__N__0f61662a_4_k_cu_main6ignoreE
	.align		8
        /*0048*/ 	.dword	_ZN30_INTERNAL_0f61662a_4_k_cu_main4cuda3std3__419piecewise_constructE
	.align		8
        /*0050*/ 	.dword	_ZN30_INTERNAL_0f61662a_4_k_cu_main4cuda3std3__48in_placeE
	.align		8
        /*0058*/ 	.dword	_ZN30_INTERNAL_0f61662a_4_k_cu_main4cuda3std3__420unreachable_sentinelE
	.align		8
        /*0060*/ 	.dword	_ZN30_INTERNAL_0f61662a_4_k_cu_main4cuda3std3__47nulloptE
	.align		8
        /*0068*/ 	.dword	_ZN30_INTERNAL_0f61662a_4_k_cu_main4cuda3std3__48unexpectE
	.align		8
        /*0070*/ 	.dword	_ZN30_INTERNAL_0f61662a_4_k_cu_main4cuda3std6ranges3__45__cpo4swapE
	.align		8
        /*0078*/ 	.dword	_ZN30_INTERNAL_0f61662a_4_k_cu_main4cuda3std6ranges3__45__cpo9iter_moveE
	.align		8
        /*0080*/ 	.dword	_ZN30_INTERNAL_0f61662a_4_k_cu_main4cuda3std6ranges3__45__cpo5beginE
	.align		8
        /*0088*/ 	.dword	_ZN30_INTERNAL_0f61662a_4_k_cu_main4cuda3std6ranges3__45__cpo3endE
	.align		8
        /*0090*/ 	.dword	_ZN30_INTERNAL_0f61662a_4_k_cu_main4cuda3std6ranges3__45__cpo6cbeginE
	.align		8
        /*0098*/ 	.dword	_ZN30_INTERNAL_0f61662a_4_k_cu_main4cuda3std6ranges3__45__cpo4cendE
	.align		8
        /*00a0*/ 	.dword	_ZN30_INTERNAL_0f61662a_4_k_cu_main4cuda3std6ranges3__45__cpo7advanceE
	.align		8
        /*00a8*/ 	.dword	_ZN30_INTERNAL_0f61662a_4_k_cu_main4cuda3std6ranges3__45__cpo9iter_swapE
	.align		8
        /*00b0*/ 	.dword	_ZN30_INTERNAL_0f61662a_4_k_cu_main4cuda3std6ranges3__45__cpo4nextE
	.align		8
        /*00b8*/ 	.dword	_ZN30_INTERNAL_0f61662a_4_k_cu_main4cuda3std6ranges3__45__cpo4prevE
	.align		8
        /*00c0*/ 	.dword	_ZN30_INTERNAL_0f61662a_4_k_cu_main4cuda3std6ranges3__45__cpo4dataE
	.align		8
        /*00c8*/ 	.dword	_ZN30_INTERNAL_0f61662a_4_k_cu_main4cuda3std6ranges3__45__cpo5cdataE
	.align		8
        /*00d0*/ 	.dword	_ZN30_INTERNAL_0f61662a_4_k_cu_main4cuda3std6ranges3__45__cpo4sizeE
	.align		8
        /*00d8*/ 	.dword	_ZN30_INTERNAL_0f61662a_4_k_cu_main4cuda3std6ranges3__45__cpo5ssizeE
	.align		8
        /*00e0*/ 	.dword	_ZN30_INTERNAL_0f61662a_4_k_cu_main4cuda3std6ranges3__45__cpo8distanceE
	.align		8
        /*00e8*/ 	.dword	_ZN30_INTERNAL_0f61662a_4_k_cu_main6thrust24THRUST_300001_SM_1000_NS8cuda_cub3parE
	.align		8
        /*00f0*/ 	.dword	_ZN30_INTERNAL_0f61662a_4_k_cu_main6thrust24THRUST_300001_SM_1000_NS8cuda_cub10par_nosyncE
	.align		8
        /*00f8*/ 	.dword	_ZN30_INTERNAL_0f61662a_4_k_cu_main6thrust24THRUST_300001_SM_1000_NS6system6detail10sequential3seqE
	.align		8
        /*0100*/ 	.dword	_ZN30_INTERNAL_0f61662a_4_k_cu_main6thrust24THRUST_300001_SM_1000_NS12placeholders2_1E
	.align		8
        /*0108*/ 	.dword	_ZN30_INTERNAL_0f61662a_4_k_cu_main6thrust24THRUST_300001_SM_1000_NS12placeholders2_2E
	.align		8
        /*0110*/ 	.dword	_ZN30_INTERNAL_0f61662a_4_k_cu_main6thrust24THRUST_300001_SM_1000_NS12placeholders2_3E
	.align		8
        /*0118*/ 	.dword	_ZN30_INTERNAL_0f61662a_4_k_cu_main6thrust24THRUST_300001_SM_1000_NS12placeholders2_4E
	.align		8
        /*0120*/ 	.dword	_ZN30_INTERNAL_0f61662a_4_k_cu_main6thrust24THRUST_300001_SM_1000_NS12placeholders2_5E
	.align		8
        /*0128*/ 	.dword	_ZN30_INTERNAL_0f61662a_4_k_cu_main6thrust24THRUST_300001_SM_1000_NS12placeholders2_6E
	.align		8
        /*0130*/ 	.dword	_ZN30_INTERNAL_0f61662a_4_k_cu_main6thrust24THRUST_300001_SM_1000_NS12placeholders2_7E
	.align		8
        /*0138*/ 	.dword	_ZN30_INTERNAL_0f61662a_4_k_cu_main6thrust24THRUST_300001_SM_1000_NS12placeholders2_8E
	.align		8
        /*0140*/ 	.dword	_ZN30_INTERNAL_0f61662a_4_k_cu_main6thrust24THRUST_300001_SM_1000_NS12placeholders2_9E
	.align		8
        /*0148*/ 	.dword	_ZN30_INTERNAL_0f61662a_4_k_cu_main6thrust24THRUST_300001_SM_1000_NS12placeholders3_10E
	.align		8
        /*0150*/ 	.dword	_ZN30_INTERNAL_0f61662a_4_k_cu_main6thrust24THRUST_300001_SM_1000_NS3seqE


//--------------------- .text._ZN3cub18CUB_300001_SM_10006detail6reduce28DeviceReduceSingleTileKernelINS2_10policy_hubIdyN4cuda3std3__44plusIdEEE10Policy1000EPdSC_iS9_ddNS7_10__identityEEEvT0_T1_T2_T3_T4_T6_ --------------------------
	.section	.text._ZN3cub18CUB_300001_SM_10006detail6reduce28DeviceReduceSingleTileKernelINS2_10policy_hubIdyN4cuda3std3__44plusIdEEE10Policy1000EPdSC_iS9_ddNS7_10__identityEEEvT0_T1_T2_T3_T4_T6_,"ax",@progbits
	.align	128
        .global         _ZN3cub18CUB_300001_SM_10006detail6reduce28DeviceReduceSingleTileKernelINS2_10policy_hubIdyN4cuda3std3__44plusIdEEE10Policy1000EPdSC_iS9_ddNS7_10__identityEEEvT0_T1_T2_T3_T4_T6_
        .type           _ZN3cub18CUB_300001_SM_10006detail6reduce28DeviceReduceSingleTileKernelINS2_10policy_hubIdyN4cuda3std3__44plusIdEEE10Policy1000EPdSC_iS9_ddNS7_10__identityEEEvT0_T1_T2_T3_T4_T6_,@function
        .size           _ZN3cub18CUB_300001_SM_10006detail6reduce28DeviceReduceSingleTileKernelINS2_10policy_hubIdyN4cuda3std3__44plusIdEEE10Policy1000EPdSC_iS9_ddNS7_10__identityEEEvT0_T1_T2_T3_T4_T6_,(.L_x_228 - _ZN3cub18CUB_300001_SM_10006detail6reduce28DeviceReduceSingleTileKernelINS2_10policy_hubIdyN4cuda3std3__44plusIdEEE10Policy1000EPdSC_iS9_ddNS7_10__identityEEEvT0_T1_T2_T3_T4_T6_)
        .other          _ZN3cub18CUB_300001_SM_10006detail6reduce28DeviceReduceSingleTileKernelINS2_10policy_hubIdyN4cuda3std3__44plusIdEEE10Policy1000EPdSC_iS9_ddNS7_10__identityEEEvT0_T1_T2_T3_T4_T6_,@"STO_CUDA_ENTRY STV_DEFAULT"
_ZN3cub18CUB_300001_SM_10006detail6reduce28DeviceReduceSingleTileKernelINS2_10policy_hubIdyN4cuda3std3__44plusIdEEE10Policy1000EPdSC_iS9_ddNS7_10__identityEEEvT0_T1_T2_T3_T4_T6_:
.text._ZN3cub18CUB_300001_SM_10006detail6reduce28DeviceReduceSingleTileKernelINS2_10policy_hubIdyN4cuda3std3__44plusIdEEE10Policy1000EPdSC_iS9_ddNS7_10__identityEEEvT0_T1_T2_T3_T4_T6_:
[----:B------:R-:W-:Y:S01]  /*0000*/  LDC R1, c[0x0][0x37c] ;  /* 0x0000df00ff017b82 */ /* 0x000fe20000000800 */
[----:B------:R-:W0:Y:S01]  /*0010*/  LDCU UR4, c[0x0][0x390] ;  /* 0x00007200ff0477ac */ /* 0x000e220008000800 */
[----:B------:R-:W1:Y:S01]  /*0020*/  LDCU.64 UR6, c[0x0][0x358] ;  /* 0x00006b00ff0677ac */ /* 0x000e620008000a00 */
[----:B0-----:R-:W-:-:S05]  /*0030*/  IMAD.U32 R4, RZ, RZ, UR4 ;  /* 0x00000004ff047e24 */ /* 0x001fca000f8e00ff */
[----:B------:R-:W-:-:S13]  /*0040*/  ISETP.NE.AND P0, PT, R4, RZ, PT ;  /* 0x000000ff0400720c */ /* 0x000fda0003f05270 */
[----:B-1----:R-:W-:Y:S05]  /*0050*/  @P0 BRA `(.L_x_0) ;  /* 0x00000000001c0947 */ /* 0x002fea0003800000 */
[----:B------:R-:W0:Y:S02]  /*0060*/  S2R R0, SR_TID.X ;  /* 0x0000000000007919 */ /* 0x000e240000002100 */
[----:B0-----:R-:W-:-:S13]  /*0070*/  ISETP.NE.AND P0, PT, R0, RZ, PT ;  /* 0x000000ff0000720c */ /* 0x001fda0003f05270 */
[----:B------:R-:W-:Y:S05]  /*0080*/  @P0 EXIT ;  /* 0x000000000000094d */ /* 0x000fea0003800000 */
[----:B------:R-:W0:Y:S08]  /*0090*/  LDC.64 R2, c[0x0][0x388] ;  /* 0x0000e200ff027b82 */ /* 0x000e300000000a00 */
[----:B------:R-:W0:Y:S02]  /*00a0*/  LDC.64 R4, c[0x0][0x398] ;  /* 0x0000e600ff047b82 */ /* 0x000e240000000a00 */
[----:B0-----:R-:W-:Y:S01]  /*00b0*/  STG.E.64 desc[UR6][R2.64], R4 ;  /* 0x0000000402007986 */ /* 0x001fe2000c101b06 */
[----:B------:R-:W-:Y:S05]  /*00c0*/  EXIT ;  /* 0x000000000000794d */ /* 0x000fea0003800000 */
.L_x_0:
[----:B------:R-:W-:Y:S01]  /*00d0*/  ISETP.GT.AND P0, PT, R4, 0xdff, PT ;  /* 0x00000dff0400780c */ /* 0x000fe20003f04270 */
[----:B------:R-:W-:-:S12]  /*00e0*/  BSSY.RECONVERGENT B0, `(.L_x_1) ;  /* 0x0000242000007945 */ /* 0x000fd80003800200 */
[----:B------:R-:W-:Y:S05]  /*00f0*/  @P0 BRA `(.L_x_2) ;  /* 0x0000001400180947 */ /* 0x000fea0003800000 */
[----:B------:R-:W0:Y:S01]  /*0100*/  S2R R5, SR_TID.X ;  /* 0x0000000000057919 */ /* 0x000e220000002100 */
[----:B------:R-:W-:Y:S01]  /*0110*/  BSSY.RECONVERGENT B1, `(.L_x_3) ;  /* 0x0000009000017945 */ /* 0x000fe20003800200 */
[----:B------:R-:W-:Y:S02]  /*0120*/  CS2R R2, SRZ ;  /* 0x0000000000027805 */ /* 0x000fe4000001ff00 */
[----:B0-----:R-:W-:Y:S01]  /*0130*/  ISETP.GE.AND P0, PT, R5, R4, PT ;  /* 0x000000040500720c */ /* 0x001fe20003f06270 */
[----:B------:R-:W-:-:S12]  /*0140*/  IMAD.MOV.U32 R7, RZ, RZ, R5 ;  /* 0x000000ffff077224 */ /* 0x000fd800078e0005 */
[----:B------:R-:W-:Y:S05]  /*0150*/  @P0 BRA `(.L_x_4) ;  /* 0x0000000000100947 */ /* 0x000fea0003800000 */
[----:B------:R-:W0:Y:S02]  /*0160*/  LDC.64 R2, c[0x0][0x380] ;  /* 0x0000e000ff027b82 */ /* 0x000e240000000a00 */
[----:B0-----:R-:W-:-:S06]  /*0170*/  IMAD.WIDE.U32 R2, R5, 0x8, R2 ;  /* 0x0000000805027825 */ /* 0x001fcc00078e0002 */
[----:B------:R-:W5:Y:S01]  /*0180*/  LDG.E.64.CONSTANT R2, desc[UR6][R2.64] ;  /* 0x0000000602027981 */ /* 0x000f62000c1e9b00 */
[----:B------:R-:W-:-:S07]  /*0190*/  VIADD R7, R5, 0x200 ;  /* 0x0000020005077836 */ /* 0x000fce0000000000 */
.L_x_4:
[----:B------:R-:W-:Y:S05]  /*01a0*/  BSYNC.RECONVERGENT B1 ;  /* 0x0000000000017941 */ /* 0x000fea0003800200 */
.L_x_3:
[----:B------:R-:W-:Y:S01]  /*01b0*/  ISETP.GE.AND P0, PT, R7, R4, PT ;  /* 0x000000040700720c */ /* 0x000fe20003f06270 */
[----:B------:R-:W-:-:S12]  /*01c0*/  BSSY.RECONVERGENT B1, `(.L_x_5) ;  /* 0x0000076000017945 */ /* 0x000fd80003800200 */
[----:B------:R-:W-:Y:S05]  /*01d0*/  @P0 BRA `(.L_x_6) ;  /* 0x0000000400d00947 */ /* 0x000fea0003800000 */
[----:B------:R-:W-:Y:S01]  /*01e0*/  LOP3.LUT R9, RZ, R7, RZ, 0x33, !PT ;  /* 0x00000007ff097212 */ /* 0x000fe200078e33ff */
[----:B------:R-:W-:Y:S04]  /*01f0*/  BSSY.RECONVERGENT B2, `(.L_x_7) ;  /* 0x0000017000027945 */ /* 0x000fe80003800200 */
[----:B------:R-:W-:-:S05]  /*0200*/  IMAD.IADD R0, R9, 0x1, R4 ;  /* 0x0000000109007824 */ /* 0x000fca00078e0204 */
[C---:B------:R-:W-:Y:S02]  /*0210*/  LOP3.LUT R6, R0.reuse, 0x600, RZ, 0xc0, !PT ;  /* 0x0000060000067812 */ /* 0x040fe400078ec0ff */
[----:B------:R-:W-:Y:S02]  /*0220*/  ISETP.GE.U32.AND P0, PT, R0, 0x600, PT ;  /* 0x000006000000780c */ /* 0x000fe40003f06070 */
[----:B------:R-:W-:-:S13]  /*0230*/  ISETP.NE.AND P1, PT, R6, 0x600, PT ;  /* 0x000006000600780c */ /* 0x000fda0003f25270 */
[----:B------:R-:W-:Y:S05]  /*0240*/  @!P1 BRA `(.L_x_8) ;  /* 0x0000000000449947 */ /* 0x000fea0003800000 */
[----:B------:R-:W0:Y:S01]  /*0250*/  LDC.64 R8, c[0x0][0x380] ;  /* 0x0000e000ff087b82 */ /* 0x000e220000000a00 */
[----:B------:R-:W-:-:S04]  /*0260*/  LEA.HI R0, R0, 0x1, RZ, 0x17 ;  /* 0x0000000100007811 */ /* 0x000fc800078fb8ff */
[----:B------:R-:W-:-:S05]  /*0270*/  LOP3.LUT R0, R0, 0x3, RZ, 0xc0, !PT ;  /* 0x0000000300007812 */ /* 0x000fca00078ec0ff */
[----:B------:R-:W-:Y:S02]  /*0280*/  IMAD.MOV R0, RZ, RZ, -R0 ;  /* 0x000000ffff007224 */ /* 0x000fe400078e0a00 */
[----:B0-----:R-:W-:-:S04]  /*0290*/  IMAD.WIDE.U32 R8, R7, 0x8, R8 ;  /* 0x0000000807087825 */ /* 0x001fc800078e0008 */
[----:B------:R-:W-:Y:S02]  /*02a0*/  IMAD.MOV.U32 R6, RZ, RZ, R8 ;  /* 0x000000ffff067224 */ /* 0x000fe400078e0008 */
[----:B------:R-:W-:-:S07]  /*02b0*/  IMAD.MOV.U32 R11, RZ, RZ, R9 ;  /* 0x000000ffff0b7224 */ /* 0x000fce00078e0009 */
.L_x_9:
[----:B------:R-:W-:Y:S02]  /*02c0*/  IMAD.MOV.U32 R8, RZ, RZ, R6 ;  /* 0x000000ffff087224 */ /* 0x000fe400078e0006 */
[----:B------:R-:W-:-:S06]  /*02d0*/  IMAD.MOV.U32 R9, RZ, RZ, R11 ;  /* 0x000000ffff097224 */ /* 0x000fcc00078e000b */
[----:B------:R-:W2:Y:S01]  /*02e0*/  LDG.E.64.CONSTANT R8, desc[UR6][R8.64] ;  /* 0x0000000608087981 */ /* 0x000ea2000c1e9b00 */
[----:B------:R-:W-:Y:S01]  /*02f0*/  VIADD R0, R0, 0x1 ;  /* 0x0000000100007836 */ /* 0x000fe20000000000 */
[----:B------:R-:W-:Y:S01]  /*0300*/  IADD3 R6, P2, PT, R6, 0x1000, RZ ;  /* 0x0000100006067810 */ /* 0x000fe20007f5e0ff */
[----:B------:R-:W-:-:S03]  /*0310*/  VIADD R7, R7, 0x200 ;  /* 0x0000020007077836 */ /* 0x000fc60000000000 */
[----:B------:R-:W-:Y:S01]  /*0320*/  ISETP.NE.AND P1, PT, R0, RZ, PT ;  /* 0x000000ff0000720c */ /* 0x000fe20003f25270 */
[----:B------:R-:W-:Y:S01]  /*0330*/  IMAD.X R11, RZ, RZ, R11, P2 ;  /* 0x000000ffff0b7224 */ /* 0x000fe200010e060b */
[----:B--2--5:R-:W-:-:S11]  /*0340*/  DADD R2, R8, R2 ;  /* 0x0000000008027229 */ /* 0x024fd60000000002 */
[----:B------:R-:W-:Y:S05]  /*0350*/  @P1 BRA `(.L_x_9) ;  /* 0xfffffffc00d81947 */ /* 0x000fea000383ffff */
.L_x_8:
[----:B------:R-:W-:Y:S05]  /*0360*/  BSYNC.RECONVERGENT B2 ;  /* 0x0000000000027941 */ /* 0x000fea0003800200 */
.L_x_7:
[----:B------:R-:W-:Y:S05]  /*0370*/  @!P0 BRA `(.L_x_6) ;  /* 0x0000000400688947 */ /* 0x000fea0003800000 */
[----:B------:R-:W-:Y:S01]  /*0380*/  IMAD.IADD R0, R4, 0x1, -R7 ;  /* 0x0000000104007824 */ /* 0x000fe200078e0a07 */
[----:B------:R-:W-:Y:S01]  /*0390*/  BSSY.RECONVERGENT B2, `(.L_x_10) ;  /* 0x0000031000027945 */ /* 0x000fe20003800200 */
[----:B------:R-:W-:-:S03]  /*03a0*/  PLOP3.LUT P0, PT, PT, PT, PT, 0x80, 0x8 ;  /* 0x000000000008781c */ /* 0x000fc60003f0f070 */
[----:B------:R-:W-:-:S13]  /*03b0*/  ISETP.GT.AND P1, PT, R0, 0x1800, PT ;  /* 0x000018000000780c */ /* 0x000fda0003f24270 */
[----:B------:R-:W-:Y:S05]  /*03c0*/  @!P1 BRA `(.L_x_11) ;  /* 0x0000000000b49947 */ /* 0x000fea0003800000 */
[----:B------:R-:W-:Y:S01]  /*03d0*/  PLOP3.LUT P0, PT, PT, PT, PT, 0x8, 0x80 ;  /* 0x000000000080781c */ /* 0x000fe20003f0e170 */
[----:B------:R-:W-:-:S12]  /*03e0*/  VIADD R0, R4, 0xffffe800 ;  /* 0xffffe80004007836 */ /* 0x000fd80000000000 */
.L_x_12:
[----:B------:R-:W0:Y:S02]  /*03f0*/  LDC.64 R32, c[0x0][0x380] ;  /* 0x0000e000ff207b82 */ /* 0x000e240000000a00 */
[----:B0-----:R-:W-:-:S05]  /*0400*/  IMAD.WIDE R14, R7, 0x8, R32 ;  /* 0x00000008070e7825 */ /* 0x001fca00078e0220 */
[----:B------:R-:W2:Y:S04]  /*0410*/  LDG.E.64.CONSTANT R8, desc[UR6][R14.64] ;  /* 0x000000060e087981 */ /* 0x000ea8000c1e9b00 */
[----:B------:R-:W3:Y:S04]  /*0420*/  LDG.E.64.CONSTANT R10, desc[UR6][R14.64+0x1000] ;  /* 0x001000060e0a7981 */ /* 0x000ee8000c1e9b00 */
[----:B------:R-:W4:Y:S01]  /*0430*/  LDG.E.64.CONSTANT R12, desc[UR6][R14.64+0x2000] ;  /* 0x002000060e0c7981 */ /* 0x000f22000c1e9b00 */
[----:B------:R-:W-:-:S03]  /*0440*/  VIADD R41, R7, 0x800 ;  /* 0x0000080007297836 */ /* 0x000fc60000000000 */
[----:B------:R-:W4:Y:S01]  /*0450*/  LDG.E.64.CONSTANT R30, desc[UR6][R14.64+0x3000] ;  /* 0x003000060e1e7981 */ /* 0x000f22000c1e9b00 */
[----:B------:R-:W-:-:S05]  /*0460*/  IMAD.WIDE R40, R41, 0x8, R32 ;  /* 0x0000000829287825 */ /* 0x000fca00078e0220 */
[----:B------:R-:W4:Y:S04]  /*0470*/  LDG.E.64.CONSTANT R28, desc[UR6][R40.64] ;  /* 0x00000006281c7981 */ /* 0x000f28000c1e9b00 */
[----:B------:R-:W4:Y:S04]  /*0480*/  LDG.E.64.CONSTANT R26, desc[UR6][R40.64+0x1000] ;  /* 0x00100006281a7981 */ /* 0x000f28000c1e9b00 */
        /* <DEDUP_REMOVED lines=12> */
[----:B------:R-:W4:Y:S04]  /*0550*/  LDG.E.64.CONSTANT R34, desc[UR6][R44.64+0x2000] ;  /* 0x002000062c227981 */ /* 0x000f28000c1e9b00 */
[----:B------:R-:W4:Y:S01]  /*0560*/  LDG.E.64.CONSTANT R32, desc[UR6][R44.64+0x3000] ;  /* 0x003000062c207981 */ /* 0x000f22000c1e9b00 */
[----:B------:R-:W-:-:S05]  /*0570*/  VIADD R7, R7, 0x2000 ;  /* 0x0000200007077836 */ /* 0x000fca0000000000 */
[----:B------:R-:W-:Y:S01]  /*0580*/  ISETP.GE.AND P1, PT, R7, R0, PT ;  /* 0x000000000700720c */ /* 0x000fe20003f26270 */
[----:B--2--5:R-:W-:-:S08]  /*0590*/  DADD R8, R8, R2 ;  /* 0x0000000008087229 */ /* 0x024fd00000000002 */
[----:B---3--:R-:W-:-:S08]  /*05a0*/  DADD R8, R8, R10 ;  /* 0x0000000008087229 */ /* 0x008fd0000000000a */
[----:B----4-:R-:W-:-:S08]  /*05b0*/  DADD R8, R8, R12 ;  /* 0x0000000008087229 */ /* 0x010fd0000000000c */
[----:B------:R-:W-:-:S08]  /*05c0*/  DADD R8, R8, R30 ;  /* 0x0000000008087229 */ /* 0x000fd0000000001e */
        /* <DEDUP_REMOVED lines=11> */
[----:B------:R-:W-:Y:S01]  /*0680*/  DADD R2, R8, R32 ;  /* 0x0000000008027229 */ /* 0x000fe20000000020 */
[----:B------:R-:W-:Y:S10]  /*0690*/  @!P1 BRA `(.L_x_12) ;  /* 0xfffffffc00549947 */ /* 0x000ff4000383ffff */
.L_x_11:
[----:B------:R-:W-:Y:S05]  /*06a0*/  BSYNC.RECONVERGENT B2 ;  /* 0x0000000000027941 */ /* 0x000fea0003800200 */
.L_x_10:
[----:B------:R-:W-:Y:S01]  /*06b0*/  IMAD.IADD R0, R4, 0x1, -R7 ;  /* 0x0000000104007824 */ /* 0x000fe200078e0a07 */
[----:B------:R-:W-:Y:S04]  /*06c0*/  BSSY.RECONVERGENT B2, `(.L_x_13) ;  /* 0x0000019000027945 */ /* 0x000fe80003800200 */
[----:B------:R-:W-:-:S13]  /*06d0*/  ISETP.GT.AND P1, PT, R0, 0x800, PT ;  /* 0x000008000000780c */ /* 0x000fda0003f24270 */
[----:B------:R-:W-:Y:S05]  /*06e0*/  @!P1 BRA `(.L_x_14) ;  /* 0x0000000000589947 */ /* 0x000fea0003800000 */
        /* <DEDUP_REMOVED lines=12> */
[----:B------:R-:W-:Y:S01]  /*07b0*/  PLOP3.LUT P0, PT, PT, PT, PT, 0x8, 0x80 ;  /* 0x000000000080781c */ /* 0x000fe20003f0e170 */
[----:B------:R-:W-:Y:S01]  /*07c0*/  VIADD R7, R7, 0x1000 ;  /* 0x0000100007077836 */ /* 0x000fe20000000000 */
[----:B--2--5:R-:W-:-:S08]  /*07d0*/  DADD R10, R2, R10 ;  /* 0x00000000020a7229 */ /* 0x024fd0000000000a */
[----:B---3--:R-:W-:-:S08]  /*07e0*/  DADD R10, R10, R12 ;  /* 0x000000000a0a7229 */ /* 0x008fd0000000000c */
[----:B----4-:R-:W-:-:S08]  /*07f0*/  DADD R10, R10, R14 ;  /* 0x000000000a0a7229 */ /* 0x010fd0000000000e */
[----:B------:R-:W-:-:S08]  /*0800*/  DADD R10, R10, R16 ;  /* 0x000000000a0a7229 */ /* 0x000fd00000000010 */
[----:B------:R-:W-:-:S08]  /*0810*/  DADD R10, R10, R20 ;  /* 0x000000000a0a7229 */ /* 0x000fd00000000014 */
[----:B------:R-:W-:-:S08]  /*0820*/  DADD R10, R10, R22 ;  /* 0x000000000a0a7229 */ /* 0x000fd00000000016 */
[----:B------:R-:W-:-:S08]  /*0830*/  DADD R10, R10, R24 ;  /* 0x000000000a0a7229 */ /* 0x000fd00000000018 */
[----:B------:R-:W-:-:S11]  /*0840*/  DADD R2, R10, R26 ;  /* 0x000000000a027229 */ /* 0x000fd6000000001a */
.L_x_14:
[----:B------:R-:W-:Y:S05]  /*0850*/  BSYNC.RECONVERGENT B2 ;  /* 0x0000000000027941 */ /* 0x000fea0003800200 */
.L_x_13:
[----:B------:R-:W-:-:S13]  /*0860*/  ISETP.LT.OR P0, PT, R7, R4, P0 ;  /* 0x000000040700720c */ /* 0x000fda0000701670 */
[----:B------:R-:W-:Y:S05]  /*0870*/  @!P0 BRA `(.L_x_6) ;  /* 0x0000000000288947 */ /* 0x000fea0003800000 */
[----:B------:R-:W0:Y:S02]  /*0880*/  LDC.64 R8, c[0x0][0x380] ;  /* 0x0000e000ff087b82 */ /* 0x000e240000000a00 */
[----:B0-----:R-:W-:-:S05]  /*0890*/  IMAD.WIDE R6, R7, 0x8, R8 ;  /* 0x0000000807067825 */ /* 0x001fca00078e0208 */
[----:B------:R-:W2:Y:S04]  /*08a0*/  LDG.E.64.CONSTANT R8, desc[UR6][R6.64] ;  /* 0x0000000606087981 */ /* 0x000ea8000c1e9b00 */
[----:B------:R-:W3:Y:S04]  /*08b0*/  LDG.E.64.CONSTANT R10, desc[UR6][R6.64+0x1000] ;  /* 0x00100006060a7981 */ /* 0x000ee8000c1e9b00 */
[----:B------:R-:W4:Y:S04]  /*08c0*/  LDG.E.64.CONSTANT R12, desc[UR6][R6.64+0x2000] ;  /* 0x00200006060c7981 */ /* 0x000f28000c1e9b00 */
[----:B------:R-:W4:Y:S01]  /*08d0*/  LDG.E.64.CONSTANT R14, desc[UR6][R6.64+0x3000] ;  /* 0x00300006060e7981 */ /* 0x000f22000c1e9b00 */
[----:B--2--5:R-:W-:-:S08]  /*08e0*/  DADD R8, R2, R8 ;  /* 0x0000000002087229 */ /* 0x024fd00000000008 */
[----:B---3--:R-:W-:-:S08]  /*08f0*/  DADD R8, R8, R10 ;  /* 0x0000000008087229 */ /* 0x008fd0000000000a */
[----:B----4-:R-:W-:-:S08]  /*0900*/  DADD R8, R8, R12 ;  /* 0x0000000008087229 */ /* 0x010fd0000000000c */
[----:B------:R-:W-:-:S11]  /*0910*/  DADD R2, R8, R14 ;  /* 0x0000000008027229 */ /* 0x000fd6000000000e */
.L_x_6:
[----:B------:R-:W-:Y:S05]  /*0920*/  BSYNC.RECONVERGENT B1 ;  /* 0x0000000000017941 */ /* 0x000fea0003800200 */
.L_x_5:
[----:B------:R-:W-:-:S13]  /*0930*/  ISETP.GE.AND P0, PT, R4, 0x200, PT ;  /* 0x000002000400780c */ /* 0x000fda0003f06270 */
[----:B------:R-:W-:Y:S05]  /*0940*/  @!P0 BRA `(.L_x_15) ;  /* 0x0000000400148947 */ /* 0x000fea0003800000 */
[----:B------:R-:W0:Y:S01]  /*0950*/  S2R R12, SR_LANEID ;  /* 0x00000000000c7919 */ /* 0x000e220000000000 */
[----:B-----5:R-:W-:Y:S04]  /*0960*/  SHFL.DOWN PT, R6, R2, 0x1, 0x1f ;  /* 0x08201f0002067f89 */ /* 0x020fe800000e0000 */
[----:B------:R-:W1:Y:S02]  /*0970*/  SHFL.DOWN PT, R7, R3, 0x1, 0x1f ;  /* 0x08201f0003077f89 */ /* 0x000e6400000e0000 */
[----:B-1----:R-:W-:Y:S01]  /*0980*/  DADD R6, R6, R2 ;  /* 0x0000000006067229 */ /* 0x002fe20000000002 */
[C---:B0-----:R-:W-:Y:S02]  /*0990*/  ISETP.GT.AND P0, PT, R12.reuse, 0x1e, PT ;  /* 0x0000001e0c00780c */ /* 0x041fe40003f04270 */
[----:B------:R-:W-:-:S07]  /*09a0*/  ISETP.NE.AND P1, PT, R12, RZ, PT ;  /* 0x000000ff0c00720c */ /* 0x000fce0003f25270 */
[----:B------:R-:W-:Y:S02]  /*09b0*/  FSEL R8, R2, R6, P0 ;  /* 0x0000000602087208 */ /* 0x000fe40000000000 */
[----:B------:R-:W-:Y:S02]  /*09c0*/  FSEL R9, R3, R7, P0 ;  /* 0x0000000703097208 */ /* 0x000fe40000000000 */
[----:B------:R-:W-:Y:S01]  /*09d0*/  ISETP.GT.AND P0, PT, R12, 0x1d, PT ;  /* 0x0000001d0c00780c */ /* 0x000fe20003f04270 */
[----:B------:R-:W-:Y:S01]  /*09e0*/  SHFL.DOWN PT, R6, R8, 0x2, 0x1f ;  /* 0x08401f0008067f89 */ /* 0x000fe200000e0000 */
[----:B------:R-:W-:Y:S02]  /*09f0*/  @!P1 MOV R4, 0x400 ;  /* 0x0000040000049802 */ /* 0x000fe40000000f00 */
[----:B------:R-:W-:Y:S01]  /*0a00*/  @!P1 SHF.R.U32.HI R0, RZ, 0x2, R5 ;  /* 0x00000002ff009819 */ /* 0x000fe20000011605 */
[----:B------:R-:W0:Y:S03]  /*0a10*/  SHFL.DOWN PT, R7, R9, 0x2, 0x1f ;  /* 0x08401f0009077f89 */ /* 0x000e2600000e0000 */
[----:B------:R-:W-:Y:S01]  /*0a20*/  @!P1 LOP3.LUT R0, R0, 0xf8, RZ, 0xc0, !PT ;  /* 0x000000f800009812 */ /* 0x000fe200078ec0ff */
[----:B0-----:R-:W-:-:S10]  /*0a30*/  DADD R6, R6, R8 ;  /* 0x0000000006067229 */ /* 0x001fd40000000008 */
[----:B------:R-:W-:Y:S02]  /*0a40*/  FSEL R6, R8, R6, P0 ;  /* 0x0000000608067208 */ /* 0x000fe40000000000 */
[----:B------:R-:W-:Y:S02]  /*0a50*/  FSEL R7, R9, R7, P0 ;  /* 0x0000000709077208 */ /* 0x000fe40000000000 */
[----:B------:R-:W-:Y:S01]  /*0a60*/  ISETP.GT.AND P0, PT, R12, 0x1b, PT ;  /* 0x0000001b0c00780c */ /* 0x000fe20003f04270 */
[----:B------:R-:W-:Y:S04]  /*0a70*/  SHFL.DOWN PT, R2, R6, 0x4, 0x1f ;  /* 0x08801f0006027f89 */ /* 0x000fe800000e0000 */
[----:B------:R-:W0:Y:S01]  /*0a80*/  SHFL.DOWN PT, R3, R7, 0x4, 0x1f ;  /* 0x08801f0007037f89 */ /* 0x000e2200000e0000 */
[----:B------:R-:W1:Y:S01]  /*0a90*/  @!P1 S2R R9, SR_CgaCtaId ;  /* 0x0000000000099919 */ /* 0x000e620000008800 */
[----:B0-----:R-:W-:-:S10]  /*0aa0*/  DADD R2, R2, R6 ;  /* 0x0000000002027229 */ /* 0x001fd40000000006 */
[----:B------:R-:W-:Y:S02]  /*0ab0*/  FSEL R10, R6, R2, P0 ;  /* 0x00000002060a7208 */ /* 0x000fe40000000000 */
[----:B------:R-:W-:Y:S02]  /*0ac0*/  FSEL R11, R7, R3, P0 ;  /* 0x00000003070b7208 */ /* 0x000fe40000000000 */
[----:B------:R-:W-:Y:S01]  /*0ad0*/  ISETP.GT.AND P0, PT, R12, 0x17, PT ;  /* 0x000000170c00780c */ /* 0x000fe20003f04270 */
[----:B------:R-:W-:Y:S04]  /*0ae0*/  SHFL.DOWN PT, R2, R10, 0x8, 0x1f ;  /* 0x09001f000a027f89 */ /* 0x000fe800000e0000 */
[----:B------:R-:W0:Y:S02]  /*0af0*/  SHFL.DOWN PT, R3, R11, 0x8, 0x1f ;  /* 0x09001f000b037f89 */ /* 0x000e2400000e0000 */
[----:B0-----:R-:W-:-:S10]  /*0b00*/  DADD R2, R2, R10 ;  /* 0x0000000002027229 */ /* 0x001fd4000000000a */
[----:B------:R-:W-:Y:S02]  /*0b10*/  FSEL R6, R10, R2, P0 ;  /* 0x000000020a067208 */ /* 0x000fe40000000000 */
[----:B------:R-:W-:Y:S02]  /*0b20*/  FSEL R7, R11, R3, P0 ;  /* 0x000000030b077208 */ /* 0x000fe40000000000 */
[----:B-1----:R-:W-:Y:S01]  /*0b30*/  @!P1 LEA R11, R9, R4, 0x18 ;  /* 0x00000004090b9211 */ /* 0x002fe200078ec0ff */
[----:B------:R-:W-:Y:S01]  /*0b40*/  SHFL.DOWN PT, R2, R6, 0x10, 0x1f ;  /* 0x0a001f0006027f89 */ /* 0x000fe200000e0000 */
[----:B------:R-:W-:-:S03]  /*0b50*/  ISETP.NE.AND P0, PT, R5, RZ, PT ;  /* 0x000000ff0500720c */ /* 0x000fc60003f05270 */
[----:B------:R-:W0:Y:S01]  /*0b60*/  SHFL.DOWN PT, R3, R7, 0x10, 0x1f ;  /* 0x0a001f0007037f89 */ /* 0x000e2200000e0000 */
[----:B------:R-:W-:Y:S01]  /*0b70*/  @!P1 IMAD.IADD R11, R0, 0x1, R11 ;  /* 0x00000001000b9824 */ /* 0x000fe200078e020b */
[----:B0-----:R-:W-:-:S07]  /*0b80*/  DADD R8, R2, R6 ;  /* 0x0000000002087229 */ /* 0x001fce0000000006 */
[----:B------:R1:W-:Y:S01]  /*0b90*/  @!P1 STS.64 [R11+0x10], R8 ;  /* 0x000010080b009388 */ /* 0x0003e20000000a00 */
[----:B------:R-:W-:Y:S01]  /*0ba0*/  BAR.SYNC.DEFER_BLOCKING 0x0 ;  /* 0x0000000000007b1d */ /* 0x000fe20000010000 */
[----:B------:R-:W-:-:S04]  /*0bb0*/  ISETP.GT.AND P1, PT, R12, 0xf, PT ;  /* 0x0000000f0c00780c */ /* 0x000fc80003f24270 */
[----:B------:R-:W-:Y:S02]  /*0bc0*/  FSEL R2, R6, R8, P1 ;  /* 0x0000000806027208 */ /* 0x000fe40000800000 */
[----:B------:R-:W-:Y:S01]  /*0bd0*/  FSEL R3, R7, R9, P1 ;  /* 0x0000000907037208 */ /* 0x000fe20000800000 */
[----:B------:R-:W-:Y:S06]  /*0be0*/  @P0 BRA `(.L_x_16) ;  /* 0x0000001800440947 */ /* 0x000fec0003800000 */
[----:B------:R-:W0:Y:S01]  /*0bf0*/  S2UR UR5, SR_CgaCtaId ;  /* 0x00000000000579c3 */ /* 0x000e220000008800 */
[----:B------:R-:W-:Y:S02]  /*0c00*/  UMOV UR4, 0x400 ;  /* 0x0000040000047882 */ /* 0x000fe40000000000 */
[----:B0-----:R-:W-:-:S09]  /*0c10*/  ULEA UR4, UR5, UR4, 0x18 ;  /* 0x0000000405047291 */ /* 0x001fd2000f8ec0ff */
[----:B------:R-:W0:Y:S04]  /*0c20*/  LDS.64 R4, [UR4+0x18] ;  /* 0x00001804ff047984 */ /* 0x000e280008000a00 */
[----:B-1----:R-:W1:Y:S04]  /*0c30*/  LDS.128 R8, [UR4+0x20] ;  /* 0x00002004ff087984 */ /* 0x002e680008000c00 */
[----:B------:R-:W2:Y:S01]  /*0c40*/  LDS.128 R12, [UR4+0x30] ;  /* 0x00003004ff0c7984 */ /* 0x000ea20008000c00 */
[----:B0-----:R-:W-:-:S03]  /*0c50*/  DADD R2, R2, R4 ;  /* 0x0000000002027229 */ /* 0x001fc60000000004 */
[----:B------:R-:W0:Y:S05]  /*0c60*/  LDS.128 R4, [UR4+0x40] ;  /* 0x00004004ff047984 */ /* 0x000e2a0008000c00 */
[----:B-1----:R-:W-:-:S08]  /*0c70*/  DADD R2, R2, R8 ;  /* 0x0000000002027229 */ /* 0x002fd00000000008 */
[----:B------:R-:W-:Y:S01]  /*0c80*/  DADD R2, R2, R10 ;  /* 0x0000000002027229 */ /* 0x000fe2000000000a */
[----:B------:R-:W1:Y:S07]  /*0c90*/  LDS.128 R8, [UR4+0x50] ;  /* 0x00005004ff087984 */ /* 0x000e6e0008000c00 */
[----:B--2---:R-:W-:-:S08]  /*0ca0*/  DADD R2, R2, R12 ;  /* 0x0000000002027229 */ /* 0x004fd0000000000c */
[----:B------:R-:W-:Y:S01]  /*0cb0*/  DADD R2, R2, R14 ;  /* 0x0000000002027229 */ /* 0x000fe2000000000e */
[----:B------:R-:W2:Y:S07]  /*0cc0*/  LDS.128 R12, [UR4+0x60] ;  /* 0x00006004ff0c7984 */ /* 0x000eae0008000c00 */
[----:B0-----:R-:W-:-:S08]  /*0cd0*/  DADD R2, R2, R4 ;  /* 0x0000000002027229 */ /* 0x001fd00000000004 */
[----:B------:R-:W-:Y:S01]  /*0ce0*/  DADD R2, R2, R6 ;  /* 0x0000000002027229 */ /* 0x000fe20000000006 */
[----:B------:R-:W0:Y:S07]  /*0cf0*/  LDS.128 R4, [UR4+0x70] ;  /* 0x00007004ff047984 */ /* 0x000e2e0008000c00 */
[----:B-1----:R-:W-:-:S08]  /*0d00*/  DADD R2, R2, R8 ;  /* 0x0000000002027229 */ /* 0x002fd00000000008 */
[----:B------:R-:W-:Y:S01]  /*0d10*/  DADD R2, R2, R10 ;  /* 0x0000000002027229 */ /* 0x000fe2000000000a */
[----:B------:R-:W1:Y:S07]  /*0d20*/  LDS.128 R8, [UR4+0x80] ;  /* 0x00008004ff087984 */ /* 0x000e6e0008000c00 */
[----:B--2---:R-:W-:-:S08]  /*0d30*/  DADD R2, R2, R12 ;  /* 0x0000000002027229 */ /* 0x004fd0000000000c */
[----:B------:R-:W-:-:S08]  /*0d40*/  DADD R2, R2, R14 ;  /* 0x0000000002027229 */ /* 0x000fd0000000000e */
[----:B0-----:R-:W-:-:S08]  /*0d50*/  DADD R2, R2, R4 ;  /* 0x0000000002027229 */ /* 0x001fd00000000004 */
[----:B------:R-:W-:-:S08]  /*0d60*/  DADD R2, R2, R6 ;  /* 0x0000000002027229 */ /* 0x000fd00000000006 */
[----:B-1----:R-:W-:-:S08]  /*0d70*/  DADD R2, R2, R8 ;  /* 0x0000000002027229 */ /* 0x002fd00000000008 */
[----:B------:R-:W-:Y:S01]  /*0d80*/  DADD R2, R2, R10 ;  /* 0x0000000002027229 */ /* 0x000fe2000000000a */
[----:B------:R-:W-:Y:S10]  /*0d90*/  BRA `(.L_x_16) ;  /* 0x0000001400d87947 */ /* 0x000ff40003800000 */
.L_x_15:
[----:B------:R-:W-:Y:S01]  /*0da0*/  LOP3.LUT R0, R5, 0x3e0, RZ, 0xc0, !PT ;  /* 0x000003e005007812 */ /* 0x000fe200078ec0ff */
[----:B------:R-:W0:Y:S03]  /*0db0*/  S2R R10, SR_LANEID ;  /* 0x00000000000a7919 */ /* 0x000e260000000000 */
[----:B------:R-:W-:Y:S01]  /*0dc0*/  LOP3.LUT R9, RZ, R0, RZ, 0x33, !PT ;  /* 0x00000000ff097212 */ /* 0x000fe200078e33ff */
[----:B------:R-:W-:-:S04]  /*0dd0*/  VIADD R7, R0, 0x20 ;  /* 0x0000002000077836 */ /* 0x000fc80000000000 */
[----:B------:R-:W-:Y:S01]  /*0de0*/  IMAD.IADD R9, R9, 0x1, R4 ;  /* 0x0000000109097824 */ /* 0x000fe200078e0204 */
[----:B------:R-:W-:-:S04]  /*0df0*/  ISETP.GT.AND P0, PT, R7, R4, PT ;  /* 0x000000040700720c */ /* 0x000fc80003f04270 */
[----:B------:R-:W-:-:S05]  /*0e00*/  SEL R11, R9, 0x1f, P0 ;  /* 0x0000001f090b7807 */ /* 0x000fca0000000000 */
[----:B-----5:R-:W-:Y:S04]  /*0e10*/  SHFL.DOWN PT, R6, R2, 0x1, R11 ;  /* 0x0820000002067989 */ /* 0x020fe800000e000b */
[----:B------:R-:W1:Y:S01]  /*0e20*/  SHFL.DOWN PT, R7, R3, 0x1, R11 ;  /* 0x0820000003077989 */ /* 0x000e6200000e000b */
[C---:B0-----:R-:W-:Y:S01]  /*0e30*/  ISETP.GE.AND P0, PT, R10.reuse, R11, PT ;  /* 0x0000000b0a00720c */ /* 0x041fe20003f06270 */
[C---:B------:R-:W-:Y:S01]  /*0e40*/  VIADD R0, R10.reuse, 0x2 ;  /* 0x000000020a007836 */ /* 0x040fe20000000000 */
[----:B------:R-:W-:Y:S01]  /*0e50*/  ISETP.NE.AND P1, PT, R10, RZ, PT ;  /* 0x000000ff0a00720c */ /* 0x000fe20003f25270 */
[----:B-1----:R-:W-:-:S12]  /*0e60*/  DADD R6, R6, R2 ;  /* 0x0000000006067229 */ /* 0x002fd80000000002 */
[----:B------:R-:W0:Y:S01]  /*0e70*/  @!P1 S2R R12, SR_CgaCtaId ;  /* 0x00000000000c9919 */ /* 0x000e220000008800 */
[----:B------:R-:W-:Y:S02]  /*0e80*/  FSEL R8, R6, R2, !P0 ;  /* 0x0000000206087208 */ /* 0x000fe40004000000 */
[----:B------:R-:W-:Y:S02]  /*0e90*/  FSEL R9, R7, R3, !P0 ;  /* 0x0000000307097208 */ /* 0x000fe40004000000 */
[----:B------:R-:W-:Y:S01]  /*0ea0*/  ISETP.GT.AND P0, PT, R0, R11, PT ;  /* 0x0000000b0000720c */ /* 0x000fe20003f04270 */
[----:B------:R-:W-:Y:S01]  /*0eb0*/  SHFL.DOWN PT, R6, R8, 0x2, R11 ;  /* 0x0840000008067989 */ /* 0x000fe200000e000b */
[----:B------:R-:W-:-:S03]  /*0ec0*/  VIADD R0, R10, 0x4 ;  /* 0x000000040a007836 */ /* 0x000fc60000000000 */
[----:B------:R-:W1:Y:S02]  /*0ed0*/  SHFL.DOWN PT, R7, R9, 0x2, R11 ;  /* 0x0840000009077989 */ /* 0x000e6400000e000b */
[----:B-1----:R-:W-:-:S10]  /*0ee0*/  DADD R6, R6, R8 ;  /* 0x0000000006067229 */ /* 0x002fd40000000008 */
[----:B------:R-:W-:Y:S02]  /*0ef0*/  FSEL R6, R8, R6, P0 ;  /* 0x0000000608067208 */ /* 0x000fe40000000000 */
[----:B------:R-:W-:Y:S02]  /*0f00*/  FSEL R7, R9, R7, P0 ;  /* 0x0000000709077208 */ /* 0x000fe40000000000 */
        /* <DEDUP_REMOVED lines=16> */
[----:B------:R-:W-:Y:S02]  /*1010*/  @!P1 MOV R9, 0x400 ;  /* 0x0000040000099802 */ /* 0x000fe40000000f00 */
[----:B------:R-:W-:Y:S01]  /*1020*/  @!P1 SHF.R.U32.HI R8, RZ, 0x2, R5 ;  /* 0x00000002ff089819 */ /* 0x000fe20000011605 */
[----:B------:R-:W1:Y:S01]  /*1030*/  SHFL.DOWN PT, R3, R7, 0x10, R11 ;  /* 0x0a00000007037989 */ /* 0x000e6200000e000b */
[----:B0-----:R-:W-:-:S02]  /*1040*/  @!P1 LEA R9, R12, R9, 0x18 ;  /* 0x000000090c099211 */ /* 0x001fc400078ec0ff */
[----:B------:R-:W-:-:S05]  /*1050*/  @!P1 LOP3.LUT R8, R8, 0xf8, RZ, 0xc0, !PT ;  /* 0x000000f808089812 */ /* 0x000fca00078ec0ff */
[----:B------:R-:W-:Y:S01]  /*1060*/  @!P1 IMAD.IADD R9, R8, 0x1, R9 ;  /* 0x0000000108099824 */ /* 0x000fe200078e0209 */
[----:B-1----:R-:W-:-:S10]  /*1070*/  DADD R2, R2, R6 ;  /* 0x0000000002027229 */ /* 0x002fd40000000006 */
[----:B------:R-:W-:Y:S02]  /*1080*/  FSEL R2, R6, R2, P0 ;  /* 0x0000000206027208 */ /* 0x000fe40000000000 */
[----:B------:R-:W-:Y:S02]  /*1090*/  FSEL R3, R7, R3, P0 ;  /* 0x0000000307037208 */ /* 0x000fe40000000000 */
[----:B------:R-:W-:-:S03]  /*10a0*/  ISETP.NE.AND P0, PT, R5, RZ, PT ;  /* 0x000000ff0500720c */ /* 0x000fc60003f05270 */
[----:B------:R0:W-:Y:S01]  /*10b0*/  @!P1 STS.64 [R9+0x10], R2 ;  /* 0x0000100209009388 */ /* 0x0001e20000000a00 */
[----:B------:R-:W-:Y:S09]  /*10c0*/  BAR.SYNC.DEFER_BLOCKING 0x0 ;  /* 0x0000000000007b1d */ /* 0x000ff20000010000 */
[----:B------:R-:W-:Y:S05]  /*10d0*/  @P0 BRA `(.L_x_16) ;  /* 0x0000001400080947 */ /* 0x000fea0003800000 */
[----:B------:R-:W1:Y:S01]  /*10e0*/  S2UR UR5, SR_CgaCtaId ;  /* 0x00000000000579c3 */ /* 0x000e620000008800 */
[----:B------:R-:W-:Y:S01]  /*10f0*/  UMOV UR4, 0x400 ;  /* 0x0000040000047882 */ /* 0x000fe20000000000 */
[----:B------:R-:W-:Y:S01]  /*1100*/  ISETP.GT.AND P1, PT, R4, 0x20, PT ;  /* 0x000000200400780c */ /* 0x000fe20003f24270 */
[----:B-1----:R-:W-:-:S09]  /*1110*/  ULEA UR4, UR5, UR4, 0x18 ;  /* 0x0000000405047291 */ /* 0x002fd2000f8ec0ff */
[----:B------:R-:W1:Y:S04]  /*1120*/  LDS.64 R6, [UR4+0x18] ;  /* 0x00001804ff067984 */ /* 0x000e680008000a00 */
[----:B------:R-:W2:Y:S04]  /*1130*/  LDS.128 R12, [UR4+0x20] ;  /* 0x00002004ff0c7984 */ /* 0x000ea80008000c00 */
[----:B0-----:R-:W0:Y:S01]  /*1140*/  LDS.128 R8, [UR4+0x30] ;  /* 0x00003004ff087984 */ /* 0x001e220008000c00 */
[----:B-1----:R-:W-:-:S10]  /*1150*/  DADD R6, R2, R6 ;  /* 0x0000000002067229 */ /* 0x002fd40000000006 */
[----:B------:R-:W-:Y:S02]  /*1160*/  FSEL R2, R6, R2, P1 ;  /* 0x0000000206027208 */ /* 0x000fe40000800000 */
[----:B------:R-:W-:Y:S02]  /*1170*/  FSEL R3, R7, R3, P1 ;  /* 0x0000000307037208 */ /* 0x000fe40000800000 */
[----:B------:R-:W-:-:S04]  /*1180*/  ISETP.GT.AND P1, PT, R4, 0x40, PT ;  /* 0x000000400400780c */ /* 0x000fc80003f24270 */
[----:B--2---:R-:W-:-:S10]  /*1190*/  DADD R12, R12, R2 ;  /* 0x000000000c0c7229 */ /* 0x004fd40000000002 */
[----:B------:R-:W-:Y:S02]  /*11a0*/  FSEL R2, R12, R2, P1 ;  /* 0x000000020c027208 */ /* 0x000fe40000800000 */
[----:B------:R-:W-:Y:S02]  /*11b0*/  FSEL R3, R13, R3, P1 ;  /* 0x000000030d037208 */ /* 0x000fe40000800000 */
[----:B------:R-:W-:-:S04]  /*11c0*/  ISETP.GT.AND P1, PT, R4, 0x60, PT ;  /* 0x000000600400780c */ /* 0x000fc80003f24270 */
[----:B------:R-:W-:-:S10]  /*11d0*/  DADD R14, R2, R14 ;  /* 0x00000000020e7229 */ /* 0x000fd4000000000e */
[----:B------:R-:W-:Y:S02]  /*11e0*/  FSEL R2, R14, R2, P1 ;  /* 0x000000020e027208 */ /* 0x000fe40000800000 */
[----:B------:R-:W-:Y:S02]  /*11f0*/  FSEL R3, R15, R3, P1 ;  /* 0x000000030f037208 */ /* 0x000fe40000800000 */
[----:B------:R-:W1:Y:S01]  /*1200*/  LDS.128 R12, [UR4+0x40] ;  /* 0x00004004ff0c7984 */ /* 0x000e620008000c00 */
[----:B------:R-:W-:-:S03]  /*1210*/  ISETP.GT.AND P1, PT, R4, 0x80, PT ;  /* 0x000000800400780c */ /* 0x000fc60003f24270 */
[----:B0-----:R-:W-:-:S10]  /*1220*/  DADD R8, R8, R2 ;  /* 0x0000000008087229 */ /* 0x001fd40000000002 */
[----:B------:R-:W-:Y:S02]  /*1230*/  FSEL R2, R8, R2, P1 ;  /* 0x0000000208027208 */ /* 0x000fe40000800000 */
[----:B------:R-:W-:Y:S02]  /*1240*/  FSEL R3, R9, R3, P1 ;  /* 0x0000000309037208 */ /* 0x000fe40000800000 */
[----:B------:R-:W-:-:S04]  /*1250*/  ISETP.GT.AND P1, PT, R4, 0xa0, PT ;  /* 0x000000a00400780c */ /* 0x000fc80003f24270 */
[----:B------:R-:W-:-:S10]  /*1260*/  DADD R10, R2, R10 ;  /* 0x00000000020a7229 */ /* 0x000fd4000000000a */
[----:B------:R-:W-:Y:S02]  /*1270*/  FSEL R2, R10, R2, P1 ;  /* 0x000000020a027208 */ /* 0x000fe40000800000 */
[----:B------:R-:W-:Y:S02]  /*1280*/  FSEL R3, R11, R3, P1 ;  /* 0x000000030b037208 */ /* 0x000fe40000800000 */
[----:B------:R-:W0:Y:S01]  /*1290*/  LDS.128 R8, [UR4+0x50] ;  /* 0x00005004ff087984 */ /* 0x000e220008000c00 */
[----:B------:R-:W-:-:S03]  /*12a0*/  ISETP.GT.AND P1, PT, R4, 0xc0, PT ;  /* 0x000000c00400780c */ /* 0x000fc60003f24270 */
[----:B-1----:R-:W-:-:S10]  /*12b0*/  DADD R12, R12, R2 ;  /* 0x000000000c0c7229 */ /* 0x002fd40000000002 */
        /* <DEDUP_REMOVED lines=33> */
[----:B------:R-:W-:-:S04]  /*14d0*/  ISETP.GT.AND P1, PT, R4, 0x1c0, PT ;  /* 0x000001c00400780c */ /* 0x000fc80003f24270 */
[----:B-1----:R-:W-:-:S10]  /*14e0*/  DADD R12, R12, R2 ;  /* 0x000000000c0c7229 */ /* 0x002fd40000000002 */
[----:B------:R-:W-:Y:S02]  /*14f0*/  FSEL R2, R12, R2, P1 ;  /* 0x000000020c027208 */ /* 0x000fe40000800000 */
[----:B------:R-:W-:Y:S02]  /*1500*/  FSEL R3, R13, R3, P1 ;  /* 0x000000030d037208 */ /* 0x000fe40000800000 */
[----:B------:R-:W-:-:S04]  /*1510*/  ISETP.GT.AND P1, PT, R4, 0x1e0, PT ;  /* 0x000001e00400780c */ /* 0x000fc80003f24270 */
[----:B------:R-:W-:-:S10]  /*1520*/  DADD R14, R2, R14 ;  /* 0x00000000020e7229 */ /* 0x000fd4000000000e */
[----:B------:R-:W-:Y:S02]  /*1530*/  FSEL R2, R14, R2, P1 ;  /* 0x000000020e027208 */ /* 0x000fe40000800000 */
[----:B------:R-:W-:Y:S01]  /*1540*/  FSEL R3, R15, R3, P1 ;  /* 0x000000030f037208 */ /* 0x000fe20000800000 */
[----:B------:R-:W-:Y:S06]  /*1550*/  BRA `(.L_x_16) ;  /* 0x0000000c00e87947 */ /* 0x000fec0003800000 */
.L_x_2:
[----:B------:R-:W0:Y:S01]  /*1560*/  S2R R41, SR_TID.X ;  /* 0x0000000000297919 */ /* 0x000e220000002100 */
[----:B------:R-:W1:Y:S02]  /*1570*/  LDCU.64 UR4, c[0x0][0x380] ;  /* 0x00007000ff0477ac */ /* 0x000e640008000a00 */
[----:B-1----:R-:W-:Y:S02]  /*1580*/  IMAD.U32 R2, RZ, RZ, UR4 ;  /* 0x00000004ff027e24 */ /* 0x002fe4000f8e00ff */
[----:B------:R-:W-:Y:S02]  /*1590*/  IMAD.U32 R3, RZ, RZ, UR5 ;  /* 0x00000005ff037e24 */ /* 0x000fe4000f8e00ff */
[----:B0-----:R-:W-:-:S05]  /*15a0*/  IMAD.WIDE.U32 R18, R41, 0x8, R2 ;  /* 0x0000000829127825 */ /* 0x001fca00078e0002 */
[----:B------:R-:W2:Y:S04]  /*15b0*/  LDG.E.64.CONSTANT R20, desc[UR6][R18.64] ;  /* 0x0000000612147981 */ /* 0x000ea8000c1e9b00 */
[----:B------:R-:W2:Y:S04]  /*15c0*/  LDG.E.64.CONSTANT R6, desc[UR6][R18.64+0x1000] ;  /* 0x0010000612067981 */ /* 0x000ea8000c1e9b00 */
[----:B------:R-:W3:Y:S04]  /*15d0*/  LDG.E.64.CONSTANT R8, desc[UR6][R18.64+0x2000] ;  /* 0x0020000612087981 */ /* 0x000ee8000c1e9b00 */
[----:B------:R-:W4:Y:S04]  /*15e0*/  LDG.E.64.CONSTANT R10, desc[UR6][R18.64+0x3000] ;  /* 0x00300006120a7981 */ /* 0x000f28000c1e9b00 */
[----:B------:R-:W5:Y:S04]  /*15f0*/  LDG.E.64.CONSTANT R12, desc[UR6][R18.64+0x4000] ;  /* 0x00400006120c7981 */ /* 0x000f68000c1e9b00 */
[----:B------:R-:W5:Y:S04]  /*1600*/  LDG.E.64.CONSTANT R14, desc[UR6][R18.64+0x5000] ;  /* 0x00500006120e7981 */ /* 0x000f68000c1e9b00 */
[----:B------:R-:W5:Y:S01]  /*1610*/  LDG.E.64.CONSTANT R16, desc[UR6][R18.64+0x6000] ;  /* 0x0060000612107981 */ /* 0x000f62000c1e9b00 */
[----:B------:R-:W-:Y:S01]  /*1620*/  ISETP.GE.U32.AND P0, PT, R4, 0x1c00, PT ;  /* 0x00001c000400780c */ /* 0x000fe20003f06070 */
[----:B------:R-:W-:Y:S01]  /*1630*/  UMOV UR4, 0xe00 ;  /* 0x00000e0000047882 */ /* 0x000fe20000000000 */
[----:B--2---:R-:W-:-:S08]  /*1640*/  DADD R6, R20, R6 ;  /* 0x0000000014067229 */ /* 0x004fd00000000006 */
[----:B---3--:R-:W-:-:S08]  /*1650*/  DADD R6, R8, R6 ;  /* 0x0000000008067229 */ /* 0x008fd00000000006 */
[----:B----4-:R-:W-:-:S08]  /*1660*/  DADD R6, R10, R6 ;  /* 0x000000000a067229 */ /* 0x010fd00000000006 */
[----:B-----5:R-:W-:-:S08]  /*1670*/  DADD R6, R12, R6 ;  /* 0x000000000c067229 */ /* 0x020fd00000000006 */
[----:B------:R-:W-:-:S08]  /*1680*/  DADD R6, R14, R6 ;  /* 0x000000000e067229 */ /* 0x000fd00000000006 */
[----:B------:R-:W-:Y:S01]  /*1690*/  DADD R6, R16, R6 ;  /* 0x0000000010067229 */ /* 0x000fe20000000006 */
[----:B------:R-:W-:Y:S10]  /*16a0*/  @!P0 BRA `(.L_x_17) ;  /* 0x00000000006c8947 */ /* 0x000ff40003800000 */
[----:B------:R-:W0:Y:S01]  /*16b0*/  LDC R22, c[0x0][0x390] ;  /* 0x0000e400ff167b82 */ /* 0x000e220000000800 */
[----:B------:R-:W-:Y:S01]  /*16c0*/  VIADD R23, R4, 0xfffff200 ;  /* 0xfffff20004177836 */ /* 0x000fe20000000000 */
[----:B------:R-:W-:-:S06]  /*16d0*/  UMOV UR4, 0xe00 ;  /* 0x00000e0000047882 */ /* 0x000fcc0000000000 */
[----:B------:R-:W1:Y:S02]  /*16e0*/  LDC.64 R2, c[0x0][0x380] ;  /* 0x0000e000ff027b82 */ /* 0x000e640000000a00 */
.L_x_19:
[----:B------:R-:W-:-:S04]  /*16f0*/  VIADD R9, R41, UR4 ;  /* 0x0000000429097c36 */ /* 0x000fc80008000000 */
[----:B-1----:R-:W-:-:S05]  /*1700*/  IMAD.WIDE.U32 R8, R9, 0x8, R2 ;  /* 0x0000000809087825 */ /* 0x002fca00078e0002 */
[----:B------:R-:W2:Y:S04]  /*1710*/  LDG.E.64.CONSTANT R4, desc[UR6][R8.64] ;  /* 0x0000000608047981 */ /* 0x000ea8000c1e9b00 */
[----:B------:R-:W3:Y:S04]  /*1720*/  LDG.E.64.CONSTANT R10, desc[UR6][R8.64+0x1000] ;  /* 0x00100006080a7981 */ /* 0x000ee8000c1e9b00 */
[----:B------:R-:W4:Y:S04]  /*1730*/  LDG.E.64.CONSTANT R12, desc[UR6][R8.64+0x2000] ;  /* 0x00200006080c7981 */ /* 0x000f28000c1e9b00 */
[----:B------:R-:W5:Y:S04]  /*1740*/  LDG.E.64.CONSTANT R14, desc[UR6][R8.64+0x3000] ;  /* 0x00300006080e7981 */ /* 0x000f68000c1e9b00 */
[----:B------:R-:W5:Y:S04]  /*1750*/  LDG.E.64.CONSTANT R16, desc[UR6][R8.64+0x4000] ;  /* 0x0040000608107981 */ /* 0x000f68000c1e9b00 */
[----:B------:R-:W5:Y:S04]  /*1760*/  LDG.E.64.CONSTANT R18, desc[UR6][R8.64+0x5000] ;  /* 0x0050000608127981 */ /* 0x000f68000c1e9b00 */
[----:B------:R-:W5:Y:S01]  /*1770*/  LDG.E.64.CONSTANT R20, desc[UR6][R8.64+0x6000] ;  /* 0x0060000608147981 */ /* 0x000f62000c1e9b00 */
[----:B--2---:R-:W-:-:S08]  /*1780*/  DADD R4, R4, R6 ;  /* 0x0000000004047229 */ /* 0x004fd00000000006 */
[----:B---3--:R-:W-:-:S08]  /*1790*/  DADD R4, R10, R4 ;  /* 0x000000000a047229 */ /* 0x008fd00000000004 */
[----:B----4-:R-:W-:-:S08]  /*17a0*/  DADD R4, R12, R4 ;  /* 0x000000000c047229 */ /* 0x010fd00000000004 */
[----:B-----5:R-:W-:-:S08]  /*17b0*/  DADD R4, R14, R4 ;  /* 0x000000000e047229 */ /* 0x020fd00000000004 */
[----:B------:R-:W-:Y:S01]  /*17c0*/  DADD R16, R16, R4 ;  /* 0x0000000010107229 */ /* 0x000fe20000000004 */
[----:B0-----:R-:W-:-:S04]  /*17d0*/  IMAD.MOV.U32 R4, RZ, RZ, R22 ;  /* 0x000000ffff047224 */ /* 0x001fc800078e0016 */
[----:B------:R-:W-:-:S03]  /*17e0*/  VIADD R0, R4, -UR4 ;  /* 0x8000000404007c36 */ /* 0x000fc60008000000 */
[----:B------:R-:W-:Y:S02]  /*17f0*/  DADD R16, R18, R16 ;  /* 0x0000000012107229 */ /* 0x000fe40000000010 */
[----:B------:R-:W-:-:S06]  /*1800*/  ISETP.GE.AND P0, PT, R0, 0xe00, PT ;  /* 0x00000e000000780c */ /* 0x000fcc0003f06270 */
[----:B------:R-:W-:-:S07]  /*1810*/  DADD R6, R20, R16 ;  /* 0x0000000014067229 */ /* 0x000fce0000000010 */
[----:B------:R-:W-:Y:S05]  /*1820*/  @!P0 BRA `(.L_x_18) ;  /* 0x00000008001c8947 */ /* 0x000fea0003800000 */
[----:B------:R-:W-:-:S06]  /*1830*/  UIADD3 UR4, UPT, UPT, UR4, 0xe00, URZ ;  /* 0x00000e0004047890 */ /* 0x000fcc000fffe0ff */
[----:B------:R-:W-:-:S13]  /*1840*/  ISETP.LT.AND P0, PT, R23, UR4, PT ;  /* 0x0000000417007c0c */ /* 0x000fda000bf01270 */
[----:B------:R-:W-:Y:S05]  /*1850*/  @!P0 BRA `(.L_x_19) ;  /* 0xfffffffc00a48947 */ /* 0x000fea000383ffff */
.L_x_17:
[----:B------:R-:W-:-:S13]  /*1860*/  ISETP.LE.AND P0, PT, R4, UR4, PT ;  /* 0x0000000404007c0c */ /* 0x000fda000bf03270 */
[----:B------:R-:W-:Y:S05]  /*1870*/  @P0 BRA `(.L_x_18) ;  /* 0x0000000800080947 */ /* 0x000fea0003800000 */
[----:B------:R-:W-:Y:S01]  /*1880*/  VIADD R0, R4, -UR4 ;  /* 0x8000000404007c36 */ /* 0x000fe20008000000 */
[----:B------:R-:W-:Y:S04]  /*1890*/  BSSY.RECONVERGENT B1, `(.L_x_18) ;  /* 0x0000080000017945 */ /* 0x000fe80003800200 */
[----:B------:R-:W-:-:S13]  /*18a0*/  ISETP.GE.AND P0, PT, R41, R0, PT ;  /* 0x000000002900720c */ /* 0x000fda0003f06270 */
[----:B------:R-:W-:Y:S05]  /*18b0*/  @P0 BRA `(.L_x_20) ;  /* 0x0000000400f40947 */ /* 0x000fea0003800000 */
[----:B------:R-:W-:Y:S01]  /*18c0*/  LOP3.LUT R5, RZ, R41, RZ, 0x33, !PT ;  /* 0x00000029ff057212 */ /* 0x000fe200078e33ff */
[----:B------:R-:W-:Y:S01]  /*18d0*/  BSSY.RECONVERGENT B2, `(.L_x_21) ;  /* 0x0000014000027945 */ /* 0x000fe20003800200 */
[----:B------:R-:W-:Y:S02]  /*18e0*/  IMAD.MOV.U32 R45, RZ, RZ, R41 ;  /* 0x000000ffff2d7224 */ /* 0x000fe400078e0029 */
[----:B------:R-:W-:-:S04]  /*18f0*/  IADD3 R4, PT, PT, R4, -UR4, R5 ;  /* 0x8000000404047c10 */ /* 0x000fc8000fffe005 */
[C---:B------:R-:W-:Y:S02]  /*1900*/  LOP3.LUT R5, R4.reuse, 0x600, RZ, 0xc0, !PT ;  /* 0x0000060004057812 */ /* 0x040fe400078ec0ff */
[----:B------:R-:W-:Y:S02]  /*1910*/  ISETP.GE.U32.AND P1, PT, R4, 0x600, PT ;  /* 0x000006000400780c */ /* 0x000fe40003f26070 */
[----:B------:R-:W-:-:S13]  /*1920*/  ISETP.NE.AND P0, PT, R5, 0x600, PT ;  /* 0x000006000500780c */ /* 0x000fda0003f05270 */
[----:B------:R-:W-:Y:S05]  /*1930*/  @!P0 BRA `(.L_x_22) ;  /* 0x0000000000348947 */ /* 0x000fea0003800000 */
[----:B------:R-:W-:Y:S01]  /*1940*/  LEA.HI R4, R4, 0x1, RZ, 0x17 ;  /* 0x0000000104047811 */ /* 0x000fe200078fb8ff */
[----:B------:R-:W-:Y:S02]  /*1950*/  VIADD R9, R41, UR4 ;  /* 0x0000000429097c36 */ /* 0x000fe40008000000 */
[----:B------:R-:W-:Y:S01]  /*1960*/  IMAD.MOV.U32 R45, RZ, RZ, R41 ;  /* 0x000000ffff2d7224 */ /* 0x000fe200078e0029 */
[----:B------:R-:W-:-:S05]  /*1970*/  LOP3.LUT R4, R4, 0x3, RZ, 0xc0, !PT ;  /* 0x0000000304047812 */ /* 0x000fca00078ec0ff */
[----:B------:R-:W-:-:S07]  /*1980*/  IMAD.MOV R8, RZ, RZ, -R4 ;  /* 0x000000ffff087224 */ /* 0x000fce00078e0a04 */
.L_x_23:
[----:B------:R-:W-:-:S06]  /*1990*/  IMAD.WIDE.U32 R4, R9, 0x8, R2 ;  /* 0x0000000809047825 */ /* 0x000fcc00078e0002 */
[----:B------:R-:W2:Y:S01]  /*19a0*/  LDG.E.64.CONSTANT R4, desc[UR6][R4.64] ;  /* 0x0000000604047981 */ /* 0x000ea2000c1e9b00 */
[----:B------:R-:W-:Y:S02]  /*19b0*/  VIADD R8, R8, 0x1 ;  /* 0x0000000108087836 */ /* 0x000fe40000000000 */
[----:B------:R-:W-:Y:S02]  /*19c0*/  VIADD R45, R45, 0x200 ;  /* 0x000002002d2d7836 */ /* 0x000fe40000000000 */
[----:B------:R-:W-:Y:S01]  /*19d0*/  VIADD R9, R9, 0x200 ;  /* 0x0000020009097836 */ /* 0x000fe20000000000 */
[----:B------:R-:W-:Y:S01]  /*19e0*/  ISETP.NE.AND P0, PT, R8, RZ, PT ;  /* 0x000000ff0800720c */ /* 0x000fe20003f05270 */
[----:B--2---:R-:W-:-:S12]  /*19f0*/  DADD R6, R4, R6 ;  /* 0x0000000004067229 */ /* 0x004fd80000000006 */
[----:B------:R-:W-:Y:S05]  /*1a00*/  @P0 BRA `(.L_x_23) ;  /* 0xfffffffc00e00947 */ /* 0x000fea000383ffff */
.L_x_22:
[----:B------:R-:W-:Y:S05]  /*1a10*/  BSYNC.RECONVERGENT B2 ;  /* 0x0000000000027941 */ /* 0x000fea0003800200 */
.L_x_21:
[----:B------:R-:W-:Y:S05]  /*1a20*/  @!P1 BRA `(.L_x_20) ;  /* 0x0000000400989947 */ /* 0x000fea0003800000 */
[----:B------:R-:W0:Y:S01]  /*1a30*/  LDCU.64 UR8, c[0x0][0x380] ;  /* 0x00007000ff0877ac */ /* 0x000e220008000a00 */
[----:B------:R-:W-:Y:S01]  /*1a40*/  IMAD.IADD R9, R0, 0x1, -R45 ;  /* 0x0000000100097824 */ /* 0x000fe200078e0a2d */
[C---:B------:R-:W-:Y:S01]  /*1a50*/  IADD3 R5, P0, PT, R45.reuse, UR4, RZ ;  /* 0x000000042d057c10 */ /* 0x040fe2000ff1e0ff */
[----:B------:R-:W-:Y:S01]  /*1a60*/  BSSY.RECONVERGENT B2, `(.L_x_24) ;  /* 0x0000039000027945 */ /* 0x000fe20003800200 */
[----:B------:R-:W-:Y:S02]  /*1a70*/  VIADD R43, R45, UR4 ;  /* 0x000000042d2b7c36 */ /* 0x000fe40008000000 */
[----:B------:R-:W-:Y:S01]  /*1a80*/  ISETP.GT.AND P1, PT, R9, 0x1800, PT ;  /* 0x000018000900780c */ /* 0x000fe20003f24270 */
[----:B------:R-:W-:Y:S01]  /*1a90*/  IMAD.X R8, RZ, RZ, RZ, P0 ;  /* 0x000000ffff087224 */ /* 0x000fe200000e06ff */
[----:B0-----:R-:W-:-:S04]  /*1aa0*/  LEA R4, P0, R5, UR8, 0x3 ;  /* 0x0000000805047c11 */ /* 0x001fc8000f8018ff */
[----:B------:R-:W-:Y:S02]  /*1ab0*/  LEA.HI.X R5, R5, UR9, R8, 0x3, P0 ;  /* 0x0000000905057c11 */ /* 0x000fe400080f1c08 */
[----:B------:R-:W-:-:S05]  /*1ac0*/  IADD3 R4, P0, PT, R4, 0x2000, RZ ;  /* 0x0000200004047810 */ /* 0x000fca0007f1e0ff */
[----:B------:R-:W-:Y:S01]  /*1ad0*/  IMAD.X R5, RZ, RZ, R5, P0 ;  /* 0x000000ffff057224 */ /* 0x000fe200000e0605 */
[----:B------:R-:W-:Y:S01]  /*1ae0*/  PLOP3.LUT P0, PT, PT, PT, PT, 0x80, 0x8 ;  /* 0x000000000008781c */ /* 0x000fe20003f0f070 */
[----:B------:R-:W-:-:S12]  /*1af0*/  @!P1 BRA `(.L_x_25) ;  /* 0x0000000000bc9947 */ /* 0x000fd80003800000 */
[----:B------:R-:W-:Y:S01]  /*1b00*/  PLOP3.LUT P0, PT, PT, PT, PT, 0x8, 0x80 ;  /* 0x000000000080781c */ /* 0x000fe20003f0e170 */
[----:B------:R-:W-:-:S12]  /*1b10*/  VIADD R40, R0, 0xffffe800 ;  /* 0xffffe80000287836 */ /* 0x000fd80000000000 */
.L_x_26:
[C---:B------:R-:W-:Y:S01]  /*1b20*/  IMAD.WIDE.U32 R38, R43.reuse, 0x8, R2 ;  /* 0x000000082b267825 */ /* 0x040fe200078e0002 */
[----:B------:R-:W2:Y:S04]  /*1b30*/  LDG.E.64.CONSTANT R8, desc[UR6][R4.64+-0x1000] ;  /* 0xfff0000604087981 */ /* 0x000ea8000c1e9b00 */
[----:B------:R-:W3:Y:S04]  /*1b40*/  LDG.E.64.CONSTANT R10, desc[UR6][R4.64] ;  /* 0x00000006040a7981 */ /* 0x000ee8000c1e9b00 */
[----:B------:R-:W4:Y:S01]  /*1b50*/  LDG.E.64.CONSTANT R38, desc[UR6][R38.64] ;  /* 0x0000000626267981 */ /* 0x000f22000c1e9b00 */
[----:B------:R-:W-:-:S03]  /*1b60*/  VIADD R15, R43, 0x800 ;  /* 0x000008002b0f7836 */ /* 0x000fc60000000000 */
[----:B------:R-:W5:Y:S01]  /*1b70*/  LDG.E.64.CONSTANT R12, desc[UR6][R4.64+0x1000] ;  /* 0x00100006040c7981 */ /* 0x000f62000c1e9b00 */
[----:B------:R-:W-:-:S03]  /*1b80*/  IMAD.WIDE.U32 R14, R15, 0x8, R2 ;  /* 0x000000080f0e7825 */ /* 0x000fc600078e0002 */
[----:B------:R-:W5:Y:S04]  /*1b90*/  LDG.E.64.CONSTANT R16, desc[UR6][R4.64+0x3000] ;  /* 0x0030000604107981 */ /* 0x000f68000c1e9b00 */
[----:B------:R-:W5:Y:S04]  /*1ba0*/  LDG.E.64.CONSTANT R14, desc[UR6][R14.64] ;  /* 0x000000060e0e7981 */ /* 0x000f68000c1e9b00 */
[----:B------:R-:W5:Y:S01]  /*1bb0*/  LDG.E.64.CONSTANT R18, desc[UR6][R4.64+0x4000] ;  /* 0x0040000604127981 */ /* 0x000f62000c1e9b00 */
        /* <DEDUP_REMOVED lines=11> */
[----:B------:R-:W5:Y:S04]  /*1c70*/  LDG.E.64.CONSTANT R34, desc[UR6][R4.64+0xc000] ;  /* 0x00c0000604227981 */ /* 0x000f68000c1e9b00 */
[----:B------:R0:W5:Y:S01]  /*1c80*/  LDG.E.64.CONSTANT R36, desc[UR6][R4.64+0xd000] ;  /* 0x00d0000604247981 */ /* 0x000162000c1e9b00 */
[----:B------:R-:W-:-:S05]  /*1c90*/  VIADD R45, R45, 0x2000 ;  /* 0x000020002d2d7836 */ /* 0x000fca0000000000 */
[----:B------:R-:W-:Y:S02]  /*1ca0*/  ISETP.GE.AND P1, PT, R45, R40, PT ;  /* 0x000000282d00720c */ /* 0x000fe40003f26270 */
[----:B0-----:R-:W-:Y:S01]  /*1cb0*/  IADD3 R4, P2, PT, R4, 0x10000, RZ ;  /* 0x0001000004047810 */ /* 0x001fe20007f5e0ff */
[----:B------:R-:W-:-:S04]  /*1cc0*/  VIADD R43, R43, 0x2000 ;  /* 0x000020002b2b7836 */ /* 0x000fc80000000000 */
[----:B------:R-:W-:Y:S01]  /*1cd0*/  IMAD.X R5, RZ, RZ, R5, P2 ;  /* 0x000000ffff057224 */ /* 0x000fe200010e0605 */
[----:B----4-:R-:W-:-:S08]  /*1ce0*/  DADD R38, R38, R6 ;  /* 0x0000000026267229 */ /* 0x010fd00000000006 */
[----:B--2---:R-:W-:-:S08]  /*1cf0*/  DADD R8, R38, R8 ;  /* 0x0000000026087229 */ /* 0x004fd00000000008 */
[----:B---3--:R-:W-:-:S08]  /*1d00*/  DADD R8, R8, R10 ;  /* 0x0000000008087229 */ /* 0x008fd0000000000a */
[----:B-----5:R-:W-:-:S08]  /*1d10*/  DADD R8, R8, R12 ;  /* 0x0000000008087229 */ /* 0x020fd0000000000c */
        /* <DEDUP_REMOVED lines=13> */
.L_x_25:
[----:B------:R-:W-:Y:S05]  /*1df0*/  BSYNC.RECONVERGENT B2 ;  /* 0x0000000000027941 */ /* 0x000fea0003800200 */
.L_x_24:
[----:B------:R-:W-:Y:S01]  /*1e00*/  IMAD.IADD R8, R0, 0x1, -R45 ;  /* 0x0000000100087824 */ /* 0x000fe200078e0a2d */
[----:B------:R-:W-:Y:S04]  /*1e10*/  BSSY.RECONVERGENT B2, `(.L_x_27) ;  /* 0x000001c000027945 */ /* 0x000fe80003800200 */
[----:B------:R-:W-:-:S13]  /*1e20*/  ISETP.GT.AND P1, PT, R8, 0x800, PT ;  /* 0x000008000800780c */ /* 0x000fda0003f24270 */
[----:B------:R-:W-:Y:S05]  /*1e30*/  @!P1 BRA `(.L_x_28) ;  /* 0x0000000000649947 */ /* 0x000fea0003800000 */
        /* <DEDUP_REMOVED lines=9> */
[----:B------:R-:W5:Y:S04]  /*1ed0*/  LDG.E.64.CONSTANT R22, desc[UR6][R4.64+0x4000] ;  /* 0x0040000604167981 */ /* 0x000f68000c1e9b00 */
[----:B------:R0:W5:Y:S01]  /*1ee0*/  LDG.E.64.CONSTANT R8, desc[UR6][R4.64+0x5000] ;  /* 0x0050000604087981 */ /* 0x000162000c1e9b00 */
[----:B------:R-:W-:Y:S01]  /*1ef0*/  PLOP3.LUT P0, PT, PT, PT, PT, 0x8, 0x80 ;  /* 0x000000000080781c */ /* 0x000fe20003f0e170 */
[----:B------:R-:W-:-:S02]  /*1f00*/  VIADD R45, R45, 0x1000 ;  /* 0x000010002d2d7836 */ /* 0x000fc40000000000 */
[----:B------:R-:W-:Y:S01]  /*1f10*/  VIADD R43, R43, 0x1000 ;  /* 0x000010002b2b7836 */ /* 0x000fe20000000000 */
[----:B----4-:R-:W-:-:S08]  /*1f20*/  DADD R6, R6, R10 ;  /* 0x0000000006067229 */ /* 0x010fd0000000000a */
[----:B--2---:R-:W-:-:S08]  /*1f30*/  DADD R6, R6, R12 ;  /* 0x0000000006067229 */ /* 0x004fd0000000000c */
[----:B---3--:R-:W-:-:S08]  /*1f40*/  DADD R6, R6, R14 ;  /* 0x0000000006067229 */ /* 0x008fd0000000000e */
[----:B-----5:R-:W-:-:S08]  /*1f50*/  DADD R6, R6, R16 ;  /* 0x0000000006067229 */ /* 0x020fd00000000010 */
[----:B------:R-:W-:-:S08]  /*1f60*/  DADD R6, R6, R18 ;  /* 0x0000000006067229 */ /* 0x000fd00000000012 */
[----:B------:R-:W-:Y:S01]  /*1f70*/  DADD R6, R6, R20 ;  /* 0x0000000006067229 */ /* 0x000fe20000000014 */
[----:B------:R-:W-:-:S07]  /*1f80*/  IADD3 R10, P1, PT, R4, 0x8000, RZ ;  /* 0x00008000040a7810 */ /* 0x000fce0007f3e0ff */
[----:B------:R-:W-:Y:S01]  /*1f90*/  DADD R6, R6, R22 ;  /* 0x0000000006067229 */ /* 0x000fe20000000016 */
[----:B0-----:R-:W-:Y:S02]  /*1fa0*/  IMAD.X R5, RZ, RZ, R5, P1 ;  /* 0x000000ffff057224 */ /* 0x001fe400008e0605 */
[----:B------:R-:W-:-:S05]  /*1fb0*/  IMAD.MOV.U32 R4, RZ, RZ, R10 ;  /* 0x000000ffff047224 */ /* 0x000fca00078e000a */
[----:B------:R-:W-:-:S11]  /*1fc0*/  DADD R6, R6, R8 ;  /* 0x0000000006067229 */ /* 0x000fd60000000008 */
.L_x_28:
[----:B------:R-:W-:Y:S05]  /*1fd0*/  BSYNC.RECONVERGENT B2 ;  /* 0x0000000000027941 */ /* 0x000fea0003800200 */
.L_x_27:
[----:B------:R-:W-:-:S13]  /*1fe0*/  ISETP.LT.OR P0, PT, R45, R0, P0 ;  /* 0x000000002d00720c */ /* 0x000fda0000701670 */
[----:B------:R-:W-:Y:S05]  /*1ff0*/  @!P0 BRA `(.L_x_20) ;  /* 0x0000000000248947 */ /* 0x000fea0003800000 */
[----:B------:R-:W-:Y:S01]  /*2000*/  IMAD.WIDE.U32 R2, R43, 0x8, R2 ;  /* 0x000000082b027825 */ /* 0x000fe200078e0002 */
[----:B------:R-:W2:Y:S04]  /*2010*/  LDG.E.64.CONSTANT R8, desc[UR6][R4.64+-0x1000] ;  /* 0xfff0000604087981 */ /* 0x000ea8000c1e9b00 */
[----:B------:R-:W3:Y:S04]  /*2020*/  LDG.E.64.CONSTANT R10, desc[UR6][R4.64] ;  /* 0x00000006040a7981 */ /* 0x000ee8000c1e9b00 */
[----:B------:R-:W4:Y:S04]  /*2030*/  LDG.E.64.CONSTANT R2, desc[UR6][R2.64] ;  /* 0x0000000602027981 */ /* 0x000f28000c1e9b00 */
[----:B------:R-:W5:Y:S01]  /*2040*/  LDG.E.64.CONSTANT R12, desc[UR6][R4.64+0x1000] ;  /* 0x00100006040c7981 */ /* 0x000f62000c1e9b00 */
[----:B----4-:R-:W-:-:S08]  /*2050*/  DADD R6, R6, R2 ;  /* 0x0000000006067229 */ /* 0x010fd00000000002 */
[----:B--2---:R-:W-:-:S08]  /*2060*/  DADD R6, R6, R8 ;  /* 0x0000000006067229 */ /* 0x004fd00000000008 */
[----:B---3--:R-:W-:-:S08]  /*2070*/  DADD R6, R6, R10 ;  /* 0x0000000006067229 */ /* 0x008fd0000000000a */
[----:B-----5:R-:W-:-:S11]  /*2080*/  DADD R6, R6, R12 ;  /* 0x0000000006067229 */ /* 0x020fd6000000000c */
.L_x_20:
[----:B------:R-:W-:Y:S05]  /*2090*/  BSYNC.RECONVERGENT B1 ;  /* 0x0000000000017941 */ /* 0x000fea0003800200 */
.L_x_18:
[----:B------:R-:W0:Y:S01]  /*20a0*/  S2R R0, SR_LANEID ;  /* 0x0000000000007919 */ /* 0x000e220000000000 */
[----:B------:R-:W-:Y:S04]  /*20b0*/  SHFL.DOWN PT, R2, R6, 0x1, 0x1f ;  /* 0x08201f0006027f89 */ /* 0x000fe800000e0000 */
[----:B------:R-:W1:Y:S02]  /*20c0*/  SHFL.DOWN PT, R3, R7, 0x1, 0x1f ;  /* 0x08201f0007037f89 */ /* 0x000e6400000e0000 */
[----:B-1----:R-:W-:Y:S01]  /*20d0*/  DADD R2, R2, R6 ;  /* 0x0000000002027229 */ /* 0x002fe20000000006 */
[C---:B0-----:R-:W-:Y:S02]  /*20e0*/  ISETP.GT.AND P0, PT, R0.reuse, 0x1e, PT ;  /* 0x0000001e0000780c */ /* 0x041fe40003f04270 */
[----:B------:R-:W-:-:S07]  /*20f0*/  ISETP.NE.AND P1, PT, R0, RZ, PT ;  /* 0x000000ff0000720c */ /* 0x000fce0003f25270 */
        /* <DEDUP_REMOVED lines=15> */
[----:B------:R-:W-:Y:S01]  /*21f0*/  ISETP.GT.AND P0, PT, R0, 0x17, PT ;  /* 0x000000170000780c */ /* 0x000fe20003f04270 */
[----:B------:R-:W-:Y:S01]  /*2200*/  SHFL.DOWN PT, R2, R6, 0x8, 0x1f ;  /* 0x09001f0006027f89 */ /* 0x000fe200000e0000 */
[----:B------:R-:W-:-:S03]  /*2210*/  @!P1 MOV R8, 0x400 ;  /* 0x0000040000089802 */ /* 0x000fc60000000f00 */
[----:B------:R-:W0:Y:S01]  /*2220*/  SHFL.DOWN PT, R3, R7, 0x8, 0x1f ;  /* 0x09001f0007037f89 */ /* 0x000e2200000e0000 */
[----:B-1----:R-:W-:Y:S01]  /*2230*/  @!P1 LEA R11, R11, R8, 0x18 ;  /* 0x000000080b0b9211 */ /* 0x002fe200078ec0ff */
[----:B0-----:R-:W-:-:S10]  /*2240*/  DADD R2, R2, R6 ;  /* 0x0000000002027229 */ /* 0x001fd40000000006 */
[----:B------:R-:W-:Y:S02]  /*2250*/  FSEL R4, R6, R2, P0 ;  /* 0x0000000206047208 */ /* 0x000fe40000000000 */
[----:B------:R-:W-:Y:S02]  /*2260*/  FSEL R5, R7, R3, P0 ;  /* 0x0000000307057208 */ /* 0x000fe40000000000 */
[----:B------:R-:W-:Y:S01]  /*2270*/  @!P1 SHF.R.U32.HI R6, RZ, 0x2, R41 ;  /* 0x00000002ff069819 */ /* 0x000fe20000011629 */
[----:B------:R-:W-:Y:S01]  /*2280*/  SHFL.DOWN PT, R2, R4, 0x10, 0x1f ;  /* 0x0a001f0004027f89 */ /* 0x000fe200000e0000 */
[----:B------:R-:W-:Y:S02]  /*2290*/  ISETP.NE.AND P0, PT, R41, RZ, PT ;  /* 0x000000ff2900720c */ /* 0x000fe40003f05270 */
[----:B------:R-:W-:Y:S01]  /*22a0*/  @!P1 LOP3.LUT R6, R6, 0xf8, RZ, 0xc0, !PT ;  /* 0x000000f806069812 */ /* 0x000fe200078ec0ff */
[----:B------:R-:W0:Y:S04]  /*22b0*/  SHFL.DOWN PT, R3, R5, 0x10, 0x1f ;  /* 0x0a001f0005037f89 */ /* 0x000e2800000e0000 */
[----:B------:R-:W-:Y:S01]  /*22c0*/  @!P1 IMAD.IADD R11, R6, 0x1, R11 ;  /* 0x00000001060b9824 */ /* 0x000fe200078e020b */
[----:B0-----:R-:W-:-:S07]  /*22d0*/  DADD R2, R2, R4 ;  /* 0x0000000002027229 */ /* 0x001fce0000000004 */
[----:B------:R0:W-:Y:S01]  /*22e0*/  @!P1 STS.64 [R11+0x10], R2 ;  /* 0x000010020b009388 */ /* 0x0001e20000000a00 */
[----:B------:R-:W-:Y:S01]  /*22f0*/  BAR.SYNC.DEFER_BLOCKING 0x0 ;  /* 0x0000000000007b1d */ /* 0x000fe20000010000 */
[----:B------:R-:W-:-:S04]  /*2300*/  ISETP.GT.AND P1, PT, R0, 0xf, PT ;  /* 0x0000000f0000780c */ /* 0x000fc80003f24270 */
[----:B------:R-:W-:Y:S02]  /*2310*/  FSEL R0, R4, R2, P1 ;  /* 0x0000000204007208 */ /* 0x000fe40000800000 */
[----:B------:R-:W-:-:S03]  /*2320*/  FSEL R5, R5, R3, P1 ;  /* 0x0000000305057208 */ /* 0x000fc60000800000 */
[----:B0-----:R-:W-:Y:S02]  /*2330*/  IMAD.MOV.U32 R2, RZ, RZ, R0 ;  /* 0x000000ffff027224 */ /* 0x001fe400078e0000 */
[----:B------:R-:W-:Y:S01]  /*2340*/  IMAD.MOV.U32 R3, RZ, RZ, R5 ;  /* 0x000000ffff037224 */ /* 0x000fe200078e0005 */
[----:B------:R-:W-:Y:S06]  /*2350*/  @P0 BRA `(.L_x_16) ;  /* 0x0000000000680947 */ /* 0x000fec0003800000 */
[----:B------:R-:W0:Y:S01]  /*2360*/  S2UR UR5, SR_CgaCtaId ;  /* 0x00000000000579c3 */ /* 0x000e220000008800 */
[----:B------:R-:W-:Y:S02]  /*2370*/  UMOV UR4, 0x400 ;  /* 0x0000040000047882 */ /* 0x000fe40000000000 */
[----:B0-----:R-:W-:-:S09]  /*2380*/  ULEA UR4, UR5, UR4, 0x18 ;  /* 0x0000000405047291 */ /* 0x001fd2000f8ec0ff */
[----:B------:R-:W0:Y:S04]  /*2390*/  LDS.64 R4, [UR4+0x18] ;  /* 0x00001804ff047984 */ /* 0x000e280008000a00 */
[----:B------:R-:W1:Y:S04]  /*23a0*/  LDS.128 R8, [UR4+0x20] ;  /* 0x00002004ff087984 */ /* 0x000e680008000c00 */
        /* <DEDUP_REMOVED lines=20> */
[----:B------:R-:W-:-:S11]  /*24f0*/  DADD R2, R2, R10 ;  /* 0x0000000002027229 */ /* 0x000fd6000000000a */
.L_x_16:
[----:B------:R-:W-:Y:S05]  /*2500*/  BSYNC.RECONVERGENT B0 ;  /* 0x0000000000007941 */ /* 0x000fea0003800200 */
.L_x_1:
[----:B------:R-:W-:Y:S05]  /*2510*/  @P0 EXIT ;  /* 0x000000000000094d */ /* 0x000fea0003800000 */
[----:B------:R-:W0:Y:S01]  /*2520*/  LDCU.64 UR4, c[0x0][0x398] ;  /* 0x00007300ff0477ac */ /* 0x000e220008000a00 */
[----:B------:R-:W2:Y:S01]  /*2530*/  LDC.64 R4, c[0x0][0x388] ;  /* 0x0000e200ff047b82 */ /* 0x000ea20000000a00 */
[----:B0-----:R-:W-:-:S07]  /*2540*/  DADD R2, R2, UR4 ;  /* 0x0000000402027e29 */ /* 0x001fce0008000000 */
[----:B--2---:R-:W-:Y:S01]  /*2550*/  STG.E.64 desc[UR6][R4.64], R2 ;  /* 0x0000000204007986 */ /* 0x004fe2000c101b06 */
[----:B------:R-:W-:Y:S05]  /*2560*/  EXIT ;  /* 0x000000000000794d */ /* 0x000fea0003800000 */
.L_x_29:
[----:B------:R-:W-:-:S00]  /*2570*/  BRA `(.L_x_29) ;  /* 0xfffffffc00fc7947 */ /* 0x000fc0000383ffff */
[----:B------:R-:W-:-:S00]  /*2580*/  NOP ;  /* 0x0000000000007918 */ /* 0x000fc00000000000 */
[----:B------:R-:W-:-:S00]  /*2590*/  NOP ;  /* 0x0000000000007918 */ /* 0x000fc00000000000 */
[----:B------:R-:W-:-:S00]  /*25a0*/  NOP ;  /* 0x0000000000007918 */ /* 0x000fc00000000000 */
[----:B------:R-:W-:-:S00]  /*25b0*/  NOP ;  /* 0x0000000000007918 */ /* 0x000fc00000000000 */
[----:B------:R-:W-:-:S00]  /*25c0*/  NOP ;  /* 0x0000000000007918 */ /* 0x000fc00000000000 */
[----:B------:R-:W-:-:S00]  /*25d0*/  NOP ;  /* 0x0000000000007918 */ /* 0x000fc00000000000 */
[----:B------:R-:W-:-:S00]  /*25e0*/  NOP ;  /* 0x0000000000007918 */ /* 0x000fc00000000000 */
[----:B------:R-:W-:-:S00]  /*25f0*/  NOP ;  /* 0x0000000000007918 */ /* 0x000fc00000000000 */
.L_x_228:


//--------------------- .text._ZN3cub18CUB_300001_SM_10006detail6reduce18DeviceReduceKernelINS2_10policy_hubIdyN4cuda3std3__44plusIdEEE10Policy1000EN6thrust24THRUST_300001_SM_1000_NS6detail15normal_iteratorINSD_10device_ptrIdEEEEyS9_dNS7_10__identityEEEvT0_PT3_T1_NS0_13GridEvenShareISN_EET2_T4_ --------------------------
	.section	.text._ZN3cub18CUB_300001_SM_10006detail6reduce18DeviceReduceKernelINS2_10policy_hubIdyN4cuda3std3__44plusIdEEE10Policy1000EN6thrust24THRUST_300001_SM_1000_NS6detail15normal_iteratorINSD_10device_ptrIdEEEEyS9_dNS7_10__identityEEEvT0_PT3_T1_NS0_13GridEvenShareISN_EET2_T4_,"ax",@progbits
	.align	128
        .global         _ZN3cub18CUB_300001_SM_10006detail6reduce18DeviceReduceKernelINS2_10policy_hubIdyN4cuda3std3__44plusIdEEE10Policy1000EN6thrust24THRUST_300001_SM_1000_NS6detail15normal_iteratorINSD_10device_ptrIdEEEEyS9_dNS7_10__identityEEEvT0_PT3_T1_NS0_13GridEvenShareISN_EET2_T4_
        .type           _ZN3cub18CUB_300001_SM_10006detail6reduce18DeviceReduceKernelINS2_10policy_hubIdyN4cuda3std3__44plusIdEEE10Policy1000EN6thrust24THRUST_300001_SM_1000_NS6detail15normal_iteratorINSD_10device_ptrIdEEEEyS9_dNS7_10__identityEEEvT0_PT3_T1_NS0_13GridEvenShareISN_EET2_T4_,@function
        .size           _ZN3cub18CUB_300001_SM_10006detail6reduce18DeviceReduceKernelINS2_10policy_hubIdyN4cuda3std3__44plusIdEEE10Policy1000EN6thrust24THRUST_300001_SM_1000_NS6detail15normal_iteratorINSD_10device_ptrIdEEEEyS9_dNS7_10__identityEEEvT0_PT3_T1_NS0_13GridEvenShareISN_EET2_T4_,(.L_x_229 - _ZN3cub18CUB_300001_SM_10006detail6reduce18DeviceReduceKernelINS2_10policy_hubIdyN4cuda3std3__44plusIdEEE10Policy1000EN6thrust24THRUST_300001_SM_1000_NS6detail15normal_iteratorINSD_10device_ptrIdEEEEyS9_dNS7_10__identityEEEvT0_PT3_T1_NS0_13GridEvenShareISN_EET2_T4_)
        .other          _ZN3cub18CUB_300001_SM_10006detail6reduce18DeviceReduceKernelINS2_10policy_hubIdyN4cuda3std3__44plusIdEEE10Policy1000EN6thrust24THRUST_300001_SM_1000_NS6detail15normal_iteratorINSD_10device_ptrIdEEEEyS9_dNS7_10__identityEEEvT0_PT3_T1_NS0_13GridEvenShareISN_EET2_T4_,@"STO_CUDA_ENTRY STV_DEFAULT"
_ZN3cub18CUB_300001_SM_10006detail6reduce18DeviceReduceKernelINS2_10policy_hubIdyN4cuda3std3__44plusIdEEE10Policy1000EN6thrust24THRUST_300001_SM_1000_NS6detail15normal_iteratorINSD_10device_ptrIdEEEEyS9_dNS7_10__identityEEEvT0_PT3_T1_NS0_13GridEvenShareISN_EET2_T4_:
.text._ZN3cub18CUB_300001_SM_10006detail6reduce18DeviceReduceKernelINS2_10policy_hubIdyN4cuda3std3__44plusIdEEE10Policy1000EN6thrust24THRUST_300001_SM_1000_NS6detail15normal_iteratorINSD_10device_ptrIdEEEEyS9_dNS7_10__identityEEEvT0_PT3_T1_NS0_13GridEvenShareISN_EET2_T4_:
[----:B------:R-:W-:Y:S08]  /*0000*/  LDC R1, c[0x0][0x37c] ;  /* 0x0000df00ff017b82 */ /* 0x000ff00000000800 */
[----:B------:R-:W0:Y:S01]  /*0010*/  S2UR UR18, SR_CTAID.X ;  /* 0x00000000001279c3 */ /* 0x000e220000002500 */
[----:B------:R-:W1:Y:S01]  /*0020*/  LDCU.64 UR4, c[0x0][0x3b8] ;  /* 0x00007700ff0477ac */ /* 0x000e620008000a00 */
[----:B------:R-:W-:Y:S01]  /*0030*/  BSSY.RECONVERGENT B0, `(.L_x_30) ;  /* 0x0000277000007945 */ /* 0x000fe20003800200 */
[----:B------:R-:W2:Y:S01]  /*0040*/  LDCU UR11, c[0x0][0x3c0] ;  /* 0x00007800ff0b77ac */ /* 0x000ea20008000800 */
[----:B------:R-:W3:Y:S01]  /*0050*/  LDCU.64 UR16, c[0x0][0x358] ;  /* 0x00006b00ff1077ac */ /* 0x000ee20008000a00 */
[----:B-1----:R-:W-:-:S02]  /*0060*/  IMAD.U32 R12, RZ, RZ, UR4 ;  /* 0x00000004ff0c7e24 */ /* 0x002fc4000f8e00ff */
[----:B------:R-:W-:Y:S01]  /*0070*/  IMAD.U32 R3, RZ, RZ, UR5 ;  /* 0x00000005ff037e24 */ /* 0x000fe2000f8e00ff */
[----:B--2---:R-:W-:Y:S02]  /*0080*/  UIMAD UR5, UR11, 0xe00, URZ ;  /* 0x00000e000b0578a4 */ /* 0x004fe4000f8e02ff */
[----:B0-----:R-:W-:Y:S02]  /*0090*/  UIMAD UR9, UR18, 0xe00, URZ ;  /* 0x00000e00120978a4 */ /* 0x001fe4000f8e02ff */
[----:B------:R-:W-:-:S04]  /*00a0*/  USHF.R.S32.HI UR4, URZ, 0x1f, UR5 ;  /* 0x0000001fff047899 */ /* 0x000fc80008011405 */
[----:B------:R-:W-:-:S04]  /*00b0*/  IADD3 R13, P1, PT, R12, -UR9, RZ ;  /* 0x800000090c0d7c10 */ /* 0x000fc8000ff3e0ff */
[----:B------:R-:W-:Y:S02]  /*00c0*/  ISETP.GT.U32.AND P0, PT, R13, 0xdff, PT ;  /* 0x00000dff0d00780c */ /* 0x000fe40003f04070 */
[----:B------:R-:W-:-:S04]  /*00d0*/  IADD3.X R2, PT, PT, R3, -0x1, RZ, P1, !PT ;  /* 0xffffffff03027810 */ /* 0x000fc80000ffe4ff */
[----:B------:R-:W-:-:S13]  /*00e0*/  ISETP.GT.U32.AND.EX P0, PT, R2, RZ, PT, P0 ;  /* 0x000000ff0200720c */ /* 0x000fda0003f04100 */
[----:B---3--:R-:W-:Y:S05]  /*00f0*/  @P0 BRA `(.L_x_31) ;  /* 0x0000001400280947 */ /* 0x008fea0003800000 */
[----:B------:R-:W0:Y:S01]  /*0100*/  S2R R0, SR_TID.X ;  /* 0x0000000000007919 */ /* 0x000e220000002100 */
[----:B------:R-:W-:Y:S01]  /*0110*/  VIADD R3, R12, -UR9 ;  /* 0x800000090c037c36 */ /* 0x000fe20008000000 */
[----:B------:R-:W-:Y:S01]  /*0120*/  BSSY.RECONVERGENT B1, `(.L_x_32) ;  /* 0x000000a000017945 */ /* 0x000fe20003800200 */
[----:B------:R-:W-:-:S03]  /*0130*/  CS2R R8, SRZ ;  /* 0x0000000000087805 */ /* 0x000fc6000001ff00 */
[----:B0-----:R-:W-:Y:S01]  /*0140*/  ISETP.GE.AND P0, PT, R0, R3, PT ;  /* 0x000000030000720c */ /* 0x001fe20003f06270 */
[----:B------:R-:W-:-:S12]  /*0150*/  IMAD.MOV.U32 R2, RZ, RZ, R0 ;  /* 0x000000ffff027224 */ /* 0x000fd800078e0000 */
[----:B------:R-:W-:Y:S05]  /*0160*/  @P0 BRA `(.L_x_33) ;  /* 0x0000000000140947 */ /* 0x000fea0003800000 */
[----:B------:R-:W0:Y:S01]  /*0170*/  LDC.64 R8, c[0x0][0x380] ;  /* 0x0000e000ff087b82 */ /* 0x000e220000000a00 */
[----:B------:R-:W-:-:S04]  /*0180*/  VIADD R5, R0, UR9 ;  /* 0x0000000900057c36 */ /* 0x000fc80008000000 */
[----:B0-----:R-:W-:-:S06]  /*0190*/  IMAD.WIDE.U32 R8, R5, 0x8, R8 ;  /* 0x0000000805087825 */ /* 0x001fcc00078e0008 */
[----:B------:R-:W5:Y:S01]  /*01a0*/  LDG.E.64 R8, desc[UR16][R8.64] ;  /* 0x0000001008087981 */ /* 0x000f62000c1e1b00 */
[----:B------:R-:W-:-:S07]  /*01b0*/  VIADD R2, R0, 0x200 ;  /* 0x0000020000027836 */ /* 0x000fce0000000000 */
.L_x_33:
[----:B------:R-:W-:Y:S05]  /*01c0*/  BSYNC.RECONVERGENT B1 ;  /* 0x0000000000017941 */ /* 0x000fea0003800200 */
.L_x_32:
[----:B------:R-:W-:Y:S01]  /*01d0*/  ISETP.GE.AND P0, PT, R2, R3, PT ;  /* 0x000000030200720c */ /* 0x000fe20003f06270 */
[----:B------:R-:W-:-:S12]  /*01e0*/  BSSY.RECONVERGENT B1, `(.L_x_34) ;  /* 0x0000078000017945 */ /* 0x000fd80003800200 */
[----:B------:R-:W-:Y:S05]  /*01f0*/  @P0 BRA `(.L_x_35) ;  /* 0x0000000400d80947 */ /* 0x000fea0003800000 */
[----:B------:R-:W-:Y:S01]  /*0200*/  LOP3.LUT R5, RZ, R2, RZ, 0x33, !PT ;  /* 0x00000002ff057212 */ /* 0x000fe200078e33ff */
[----:B------:R-:W-:Y:S03]  /*0210*/  BSSY.RECONVERGENT B2, `(.L_x_36) ;  /* 0x0000036000027945 */ /* 0x000fe60003800200 */
[----:B------:R-:W-:-:S04]  /*0220*/  IADD3 R12, PT, PT, R12, -UR9, R5 ;  /* 0x800000090c0c7c10 */ /* 0x000fc8000fffe005 */
[C---:B------:R-:W-:Y:S02]  /*0230*/  ISETP.GE.U32.AND P1, PT, R12.reuse, 0x1e00, PT ;  /* 0x00001e000c00780c */ /* 0x040fe40003f26070 */
[----:B------:R-:W-:-:S04]  /*0240*/  LEA.HI R4, R12, 0x1, RZ, 0x17 ;  /* 0x000000010c047811 */ /* 0x000fc800078fb8ff */
[----:B------:R-:W-:-:S04]  /*0250*/  LOP3.LUT R5, R4, 0xf, RZ, 0xc0, !PT ;  /* 0x0000000f04057812 */ /* 0x000fc800078ec0ff */
[----:B------:R-:W-:-:S03]  /*0260*/  ISETP.NE.AND P0, PT, R5, RZ, PT ;  /* 0x000000ff0500720c */ /* 0x000fc60003f05270 */
[----:B------:R-:W-:Y:S10]  /*0270*/  @!P1 BRA `(.L_x_37) ;  /* 0x0000000000bc9947 */ /* 0x000ff40003800000 */
[----:B------:R-:W0:Y:S01]  /*0280*/  LDCU.64 UR4, c[0x0][0x380] ;  /* 0x00007000ff0477ac */ /* 0x000e220008000a00 */
[----:B------:R-:W-:Y:S01]  /*0290*/  IMAD.WIDE.U32 R6, R2, 0x8, RZ ;  /* 0x0000000802067825 */ /* 0x000fe200078e00ff */
[----:B------:R-:W-:-:S03]  /*02a0*/  LOP3.LUT R26, R4, 0xfffff0, RZ, 0xc0, !PT ;  /* 0x00fffff0041a7812 */ /* 0x000fc600078ec0ff */
[----:B------:R-:W-:Y:S02]  /*02b0*/  IMAD.U32 R11, RZ, RZ, UR18 ;  /* 0x00000012ff0b7e24 */ /* 0x000fe4000f8e00ff */
[----:B------:R-:W-:Y:S02]  /*02c0*/  IMAD.MOV R26, RZ, RZ, -R26 ;  /* 0x000000ffff1a7224 */ /* 0x000fe400078e0a1a */
[----:B------:R-:W-:-:S03]  /*02d0*/  IMAD.WIDE.U32 R6, R11, 0x7000, R6 ;  /* 0x000070000b067825 */ /* 0x000fc600078e0006 */
[----:B0-----:R-:W-:-:S04]  /*02e0*/  IADD3 R6, P1, PT, R6, UR4, RZ ;  /* 0x0000000406067c10 */ /* 0x001fc8000ff3e0ff */
[----:B------:R-:W-:-:S04]  /*02f0*/  IADD3 R6, P2, PT, R6, 0x8000, RZ ;  /* 0x0000800006067810 */ /* 0x000fc80007f5e0ff */
[----:B------:R-:W-:-:S09]  /*0300*/  IADD3.X R7, PT, PT, RZ, UR5, R7, P2, P1 ;  /* 0x00000005ff077c10 */ /* 0x000fd200097e2407 */
.L_x_38:
[----:B------:R-:W2:Y:S04]  /*0310*/  LDG.E.64 R10, desc[UR16][R6.64+-0x8000] ;  /* 0xff800010060a7981 */ /* 0x000ea8000c1e1b00 */
[----:B------:R-:W3:Y:S04]  /*0320*/  LDG.E.64 R12, desc[UR16][R6.64+-0x7000] ;  /* 0xff900010060c7981 */ /* 0x000ee8000c1e1b00 */
[----:B------:R-:W4:Y:S04]  /*0330*/  LDG.E.64 R14, desc[UR16][R6.64+-0x6000] ;  /* 0xffa00010060e7981 */ /* 0x000f28000c1e1b00 */
[----:B------:R-:W4:Y:S04]  /*0340*/  LDG.E.64 R16, desc[UR16][R6.64+-0x5000] ;  /* 0xffb0001006107981 */ /* 0x000f28000c1e1b00 */
[----:B------:R-:W4:Y:S04]  /*0350*/  LDG.E.64 R18, desc[UR16][R6.64+-0x4000] ;  /* 0xffc0001006127981 */ /* 0x000f28000c1e1b00 */
[----:B------:R-:W4:Y:S04]  /*0360*/  LDG.E.64 R20, desc[UR16][R6.64+-0x3000] ;  /* 0xffd0001006147981 */ /* 0x000f28000c1e1b00 */
[----:B------:R-:W4:Y:S04]  /*0370*/  LDG.E.64 R24, desc[UR16][R6.64+-0x2000] ;  /* 0xffe0001006187981 */ /* 0x000f28000c1e1b00 */
[----:B------:R-:W4:Y:S01]  /*0380*/  LDG.E.64 R22, desc[UR16][R6.64+-0x1000] ;  /* 0xfff0001006167981 */ /* 0x000f22000c1e1b00 */
[----:B--2--5:R-:W-:-:S03]  /*0390*/  DADD R10, R10, R8 ;  /* 0x000000000a0a7229 */ /* 0x024fc60000000008 */
[----:B------:R-:W2:Y:S05]  /*03a0*/  LDG.E.64 R8, desc[UR16][R6.64] ;  /* 0x0000001006087981 */ /* 0x000eaa000c1e1b00 */
[----:B---3--:R-:W-:Y:S02]  /*03b0*/  DADD R12, R10, R12 ;  /* 0x000000000a0c7229 */ /* 0x008fe4000000000c */
[----:B------:R-:W3:Y:S06]  /*03c0*/  LDG.E.64 R10, desc[UR16][R6.64+0x1000] ;  /* 0x00100010060a7981 */ /* 0x000eec000c1e1b00 */
[----:B----4-:R-:W-:-:S02]  /*03d0*/  DADD R14, R12, R14 ;  /* 0x000000000c0e7229 */ /* 0x010fc4000000000e */
[----:B------:R-:W4:Y:S06]  /*03e0*/  LDG.E.64 R12, desc[UR16][R6.64+0x2000] ;  /* 0x00200010060c7981 */ /* 0x000f2c000c1e1b00 */
[----:B------:R-:W-:Y:S02]  /*03f0*/  DADD R16, R14, R16 ;  /* 0x000000000e107229 */ /* 0x000fe40000000010 */
[----:B------:R-:W4:Y:S06]  /*0400*/  LDG.E.64 R14, desc[UR16][R6.64+0x3000] ;  /* 0x00300010060e7981 */ /* 0x000f2c000c1e1b00 */
[----:B------:R-:W-:-:S02]  /*0410*/  DADD R18, R16, R18 ;  /* 0x0000000010127229 */ /* 0x000fc40000000012 */
[----:B------:R-:W4:Y:S06]  /*0420*/  LDG.E.64 R16, desc[UR16][R6.64+0x4000] ;  /* 0x0040001006107981 */ /* 0x000f2c000c1e1b00 */
[----:B------:R-:W-:Y:S02]  /*0430*/  DADD R20, R18, R20 ;  /* 0x0000000012147229 */ /* 0x000fe40000000014 */
[----:B------:R-:W4:Y:S06]  /*0440*/  LDG.E.64 R18, desc[UR16][R6.64+0x5000] ;  /* 0x0050001006127981 */ /* 0x000f2c000c1e1b00 */
[----:B------:R-:W-:-:S02]  /*0450*/  DADD R24, R20, R24 ;  /* 0x0000000014187229 */ /* 0x000fc40000000018 */
[----:B------:R-:W4:Y:S06]  /*0460*/  LDG.E.64 R20, desc[UR16][R6.64+0x6000] ;  /* 0x0060001006147981 */ /* 0x000f2c000c1e1b00 */
[----:B------:R-:W-:Y:S02]  /*0470*/  DADD R22, R24, R22 ;  /* 0x0000000018167229 */ /* 0x000fe40000000016 */
[----:B------:R0:W4:Y:S01]  /*0480*/  LDG.E.64 R24, desc[UR16][R6.64+0x7000] ;  /* 0x0070001006187981 */ /* 0x000122000c1e1b00 */
[----:B------:R-:W-:Y:S02]  /*0490*/  VIADD R26, R26, 0x10 ;  /* 0x000000101a1a7836 */ /* 0x000fe40000000000 */
[----:B------:R-:W-:-:S03]  /*04a0*/  VIADD R2, R2, 0x2000 ;  /* 0x0000200002027836 */ /* 0x000fc60000000000 */
[----:B------:R-:W-:Y:S02]  /*04b0*/  ISETP.NE.AND P1, PT, R26, RZ, PT ;  /* 0x000000ff1a00720c */ /* 0x000fe40003f25270 */
[----:B0-----:R-:W-:-:S05]  /*04c0*/  IADD3 R6, P2, PT, R6, 0x10000, RZ ;  /* 0x0001000006067810 */ /* 0x001fca0007f5e0ff */
[----:B------:R-:W-:Y:S01]  /*04d0*/  IMAD.X R7, RZ, RZ, R7, P2 ;  /* 0x000000ffff077224 */ /* 0x000fe200010e0607 */
[----:B--2---:R-:W-:-:S08]  /*04e0*/  DADD R8, R22, R8 ;  /* 0x0000000016087229 */ /* 0x004fd00000000008 */
[----:B---3--:R-:W-:-:S08]  /*04f0*/  DADD R8, R8, R10 ;  /* 0x0000000008087229 */ /* 0x008fd0000000000a */
[----:B----4-:R-:W-:-:S08]  /*0500*/  DADD R8, R8, R12 ;  /* 0x0000000008087229 */ /* 0x010fd0000000000c */
[----:B------:R-:W-:-:S08]  /*0510*/  DADD R8, R8, R14 ;  /* 0x0000000008087229 */ /* 0x000fd0000000000e */
[----:B------:R-:W-:-:S08]  /*0520*/  DADD R8, R8, R16 ;  /* 0x0000000008087229 */ /* 0x000fd00000000010 */
[----:B------:R-:W-:-:S08]  /*0530*/  DADD R8, R8, R18 ;  /* 0x0000000008087229 */ /* 0x000fd00000000012 */
[----:B------:R-:W-:-:S08]  /*0540*/  DADD R8, R8, R20 ;  /* 0x0000000008087229 */ /* 0x000fd00000000014 */
[----:B------:R-:W-:Y:S01]  /*0550*/  DADD R8, R8, R24 ;  /* 0x0000000008087229 */ /* 0x000fe20000000018 */
[----:B------:R-:W-:Y:S10]  /*0560*/  @P1 BRA `(.L_x_38) ;  /* 0xfffffffc00681947 */ /* 0x000ff4000383ffff */
.L_x_37:
[----:B------:R-:W-:Y:S05]  /*0570*/  BSYNC.RECONVERGENT B2 ;  /* 0x0000000000027941 */ /* 0x000fea0003800200 */
.L_x_36:
[----:B------:R-:W-:Y:S05]  /*0580*/  @!P0 BRA `(.L_x_35) ;  /* 0x0000000000f48947 */ /* 0x000fea0003800000 */
[----:B------:R-:W-:Y:S01]  /*0590*/  ISETP.GE.U32.AND P1, PT, R5, 0x8, PT ;  /* 0x000000080500780c */ /* 0x000fe20003f26070 */
[----:B------:R-:W-:Y:S01]  /*05a0*/  BSSY.RECONVERGENT B2, `(.L_x_39) ;  /* 0x000001a000027945 */ /* 0x000fe20003800200 */
[----:B------:R-:W-:-:S04]  /*05b0*/  LOP3.LUT R26, R4, 0x7, RZ, 0xc0, !PT ;  /* 0x00000007041a7812 */ /* 0x000fc800078ec0ff */
[----:B------:R-:W-:-:S07]  /*05c0*/  ISETP.NE.AND P0, PT, R26, RZ, PT ;  /* 0x000000ff1a00720c */ /* 0x000fce0003f05270 */
[----:B------:R-:W-:Y:S06]  /*05d0*/  @!P1 BRA `(.L_x_40) ;  /* 0x0000000000589947 */ /* 0x000fec0003800000 */
[----:B------:R-:W0:Y:S01]  /*05e0*/  LDCU.64 UR4, c[0x0][0x380] ;  /* 0x00007000ff0477ac */ /* 0x000e220008000a00 */
[----:B------:R-:W-:-:S04]  /*05f0*/  IADD3 R5, P1, PT, R2, UR9, RZ ;  /* 0x0000000902057c10 */ /* 0x000fc8000ff3e0ff */
[----:B------:R-:W-:Y:S02]  /*0600*/  LEA.HI.X.SX32 R6, R2, RZ, 0x1, P1 ;  /* 0x000000ff02067211 */ /* 0x000fe400008f0eff */
[----:B0-----:R-:W-:-:S04]  /*0610*/  LEA R24, P1, R5, UR4, 0x3 ;  /* 0x0000000405187c11 */ /* 0x001fc8000f8218ff */
[----:B------:R-:W-:-:S05]  /*0620*/  LEA.HI.X R25, R5, UR5, R6, 0x3, P1 ;  /* 0x0000000505197c11 */ /* 0x000fca00088f1c06 */
        /* <DEDUP_REMOVED lines=17> */
.L_x_40:
[----:B------:R-:W-:Y:S05]  /*0740*/  BSYNC.RECONVERGENT B2 ;  /* 0x0000000000027941 */ /* 0x000fea0003800200 */
.L_x_39:
        /* <DEDUP_REMOVED lines=14> */
[----:B------:R-:W4:Y:S01]  /*0830*/  LDG.E.64 R14, desc[UR16][R4.64+0x3000] ;  /* 0x00300010040e7981 */ /* 0x000f22000c1e1b00 */
[----:B------:R-:W-:Y:S01]  /*0840*/  VIADD R2, R2, 0x800 ;  /* 0x0000080002027836 */ /* 0x000fe20000000000 */
[----:B--2--5:R-:W-:-:S08]  /*0850*/  DADD R6, R8, R6 ;  /* 0x0000000008067229 */ /* 0x024fd00000000006 */
[----:B---3--:R-:W-:-:S08]  /*0860*/  DADD R6, R6, R10 ;  /* 0x0000000006067229 */ /* 0x008fd0000000000a */
[----:B----4-:R-:W-:-:S08]  /*0870*/  DADD R6, R6, R12 ;  /* 0x0000000006067229 */ /* 0x010fd0000000000c */
[----:B------:R-:W-:-:S11]  /*0880*/  DADD R8, R6, R14 ;  /* 0x0000000006087229 */ /* 0x000fd6000000000e */
.L_x_42:
[----:B------:R-:W-:Y:S05]  /*0890*/  BSYNC.RECONVERGENT B2 ;  /* 0x0000000000027941 */ /* 0x000fea0003800200 */
.L_x_41:
[----:B------:R-:W-:Y:S05]  /*08a0*/  @!P0 BRA `(.L_x_35) ;  /* 0x00000000002c8947 */ /* 0x000fea0003800000 */
[----:B------:R-:W0:Y:S01]  /*08b0*/  LDC.64 R4, c[0x0][0x380] ;  /* 0x0000e000ff047b82 */ /* 0x000e220000000a00 */
[----:B------:R-:W-:Y:S02]  /*08c0*/  IMAD.U32 R7, RZ, RZ, UR18 ;  /* 0x00000012ff077e24 */ /* 0x000fe4000f8e00ff */
[----:B------:R-:W-:Y:S02]  /*08d0*/  IMAD.MOV R10, RZ, RZ, -R16 ;  /* 0x000000ffff0a7224 */ /* 0x000fe400078e0a10 */
[----:B0-----:R-:W-:-:S07]  /*08e0*/  IMAD.WIDE.U32 R4, R7, 0x7000, R4 ;  /* 0x0000700007047825 */ /* 0x001fce00078e0004 */
.L_x_43:
[----:B------:R-:W-:-:S06]  /*08f0*/  IMAD.WIDE R6, R2, 0x8, R4 ;  /* 0x0000000802067825 */ /* 0x000fcc00078e0204 */
[----:B------:R-:W2:Y:S01]  /*0900*/  LDG.E.64 R6, desc[UR16][R6.64] ;  /* 0x0000001006067981 */ /* 0x000ea2000c1e1b00 */
[----:B------:R-:W-:Y:S02]  /*0910*/  VIADD R10, R10, 0x1 ;  /* 0x000000010a0a7836 */ /* 0x000fe40000000000 */
[----:B------:R-:W-:-:S03]  /*0920*/  VIADD R2, R2, 0x200 ;  /* 0x0000020002027836 */ /* 0x000fc60000000000 */
[----:B------:R-:W-:Y:S01]  /*0930*/  ISETP.NE.AND P0, PT, R10, RZ, PT ;  /* 0x000000ff0a00720c */ /* 0x000fe20003f05270 */
[----:B--2--5:R-:W-:-:S12]  /*0940*/  DADD R8, R6, R8 ;  /* 0x0000000006087229 */ /* 0x024fd80000000008 */
[----:B------:R-:W-:Y:S05]  /*0950*/  @P0 BRA `(.L_x_43) ;  /* 0xfffffffc00e40947 */ /* 0x000fea000383ffff */
.L_x_35:
[----:B------:R-:W-:Y:S05]  /*0960*/  BSYNC.RECONVERGENT B1 ;  /* 0x0000000000017941 */ /* 0x000fea0003800200 */
.L_x_34:
        /* <DEDUP_REMOVED lines=12> */
[----:B------:R-:W-:-:S03]  /*0a30*/  @!P1 SHF.R.U32.HI R3, RZ, 0x2, R0 ;  /* 0x00000002ff039819 */ /* 0x000fc60000011600 */
[----:B------:R-:W0:Y:S01]  /*0a40*/  SHFL.DOWN PT, R5, R7, 0x2, 0x1f ;  /* 0x08401f0007057f89 */ /* 0x000e2200000e0000 */
[----:B------:R-:W-:Y:S01]  /*0a50*/  @!P1 LOP3.LUT R3, R3, 0xf8, RZ, 0xc0, !PT ;  /* 0x000000f803039812 */ /* 0x000fe200078ec0ff */
        /* <DEDUP_REMOVED lines=14> */
[----:B-1----:R-:W-:-:S05]  /*0b40*/  @!P1 LEA R10, R13, R10, 0x18 ;  /* 0x0000000a0d0a9211 */ /* 0x002fca00078ec0ff */
[----:B------:R-:W-:Y:S01]  /*0b50*/  @!P1 IMAD.IADD R3, R3, 0x1, R10 ;  /* 0x0000000103039824 */ /* 0x000fe200078e020a */
[----:B0-----:R-:W-:-:S10]  /*0b60*/  DADD R4, R4, R8 ;  /* 0x0000000004047229 */ /* 0x001fd40000000008 */
[----:B------:R-:W-:Y:S02]  /*0b70*/  FSEL R6, R8, R4, P0 ;  /* 0x0000000408067208 */ /* 0x000fe40000000000 */
[----:B------:R-:W-:Y:S02]  /*0b80*/  FSEL R7, R9, R5, P0 ;  /* 0x0000000509077208 */ /* 0x000fe40000000000 */
[----:B------:R-:W-:Y:S01]  /*0b90*/  ISETP.NE.AND P0, PT, R0, RZ, PT ;  /* 0x000000ff0000720c */ /* 0x000fe20003f05270 */
[----:B------:R-:W-:Y:S04]  /*0ba0*/  SHFL.DOWN PT, R4, R6, 0x10, 0x1f ;  /* 0x0a001f0006047f89 */ /* 0x000fe800000e0000 */
[----:B------:R-:W0:Y:S02]  /*0bb0*/  SHFL.DOWN PT, R5, R7, 0x10, 0x1f ;  /* 0x0a001f0007057f89 */ /* 0x000e2400000e0000 */
        /* <DEDUP_REMOVED lines=10> */
[----:B--2---:R-:W0:Y:S04]  /*0c60*/  LDS.64 R2, [UR4+0x18] ;  /* 0x00001804ff027984 */ /* 0x004e280008000a00 */
        /* <DEDUP_REMOVED lines=23> */
.L_x_44:
[----:B------:R-:W-:-:S05]  /*0de0*/  LOP3.LUT R2, R0, 0x3e0, RZ, 0xc0, !PT ;  /* 0x000003e000027812 */ /* 0x000fca00078ec0ff */
[----:B------:R-:W-:Y:S01]  /*0df0*/  VIADD R4, R2, 0x20 ;  /* 0x0000002002047836 */ /* 0x000fe20000000000 */
[----:B------:R-:W-:-:S04]  /*0e00*/  LOP3.LUT R2, RZ, R2, RZ, 0x33, !PT ;  /* 0x00000002ff027212 */ /* 0x000fc800078e33ff */
[----:B------:R-:W-:Y:S01]  /*0e10*/  ISETP.GT.AND P0, PT, R4, R3, PT ;  /* 0x000000030400720c */ /* 0x000fe20003f04270 */
[----:B------:R-:W-:-:S05]  /*0e20*/  IMAD.IADD R2, R3, 0x1, R2 ;  /* 0x0000000103027824 */ /* 0x000fca00078e0202 */
[----:B------:R-:W-:Y:S02]  /*0e30*/  SEL R5, R2, 0x1f, P0 ;  /* 0x0000001f02057807 */ /* 0x000fe40000000000 */
[----:B------:R-:W0:Y:S03]  /*0e40*/  S2R R2, SR_LANEID ;  /* 0x0000000000027919 */ /* 0x000e260000000000 */
[----:B-----5:R-:W-:Y:S04]  /*0e50*/  SHFL.DOWN PT, R6, R8, 0x1, R5 ;  /* 0x0820000008067989 */ /* 0x020fe800000e0005 */
[----:B------:R-:W1:Y:S02]  /*0e60*/  SHFL.DOWN PT, R7, R9, 0x1, R5 ;  /* 0x0820000009077989 */ /* 0x000e6400000e0005 */
[----:B-1----:R-:W-:Y:S01]  /*0e70*/  DADD R6, R6, R8 ;  /* 0x0000000006067229 */ /* 0x002fe20000000008 */
[C---:B0-----:R-:W-:Y:S01]  /*0e80*/  ISETP.GE.AND P0, PT, R2.reuse, R5, PT ;  /* 0x000000050200720c */ /* 0x041fe20003f06270 */
[C---:B------:R-:W-:Y:S01]  /*0e90*/  VIADD R4, R2.reuse, 0x2 ;  /* 0x0000000202047836 */ /* 0x040fe20000000000 */
[----:B------:R-:W-:-:S07]  /*0ea0*/  ISETP.NE.AND P1, PT, R2, RZ, PT ;  /* 0x000000ff0200720c */ /* 0x000fce0003f25270 */
[----:B------:R-:W-:Y:S02]  /*0eb0*/  FSEL R10, R6, R8, !P0 ;  /* 0x00000008060a7208 */ /* 0x000fe40004000000 */
[----:B------:R-:W-:Y:S02]  /*0ec0*/  FSEL R11, R7, R9, !P0 ;  /* 0x00000009070b7208 */ /* 0x000fe40004000000 */
[----:B------:R-:W-:Y:S01]  /*0ed0*/  ISETP.GT.AND P0, PT, R4, R5, PT ;  /* 0x000000050400720c */ /* 0x000fe20003f04270 */
[----:B------:R-:W-:Y:S01]  /*0ee0*/  SHFL.DOWN PT, R6, R10, 0x2, R5 ;  /* 0x084000000a067989 */ /* 0x000fe200000e0005 */
[----:B------:R-:W-:-:S03]  /*0ef0*/  VIADD R4, R2, 0x4 ;  /* 0x0000000402047836 */ /* 0x000fc60000000000 */
[----:B------:R-:W0:Y:S02]  /*0f00*/  SHFL.DOWN PT, R7, R11, 0x2, R5 ;  /* 0x084000000b077989 */ /* 0x000e2400000e0005 */
[----:B0-----:R-:W-:-:S10]  /*0f10*/  DADD R6, R6, R10 ;  /* 0x0000000006067229 */ /* 0x001fd4000000000a */
[----:B------:R-:W-:Y:S02]  /*0f20*/  FSEL R12, R10, R6, P0 ;  /* 0x000000060a0c7208 */ /* 0x000fe40000000000 */
[----:B------:R-:W-:Y:S02]  /*0f30*/  FSEL R13, R11, R7, P0 ;  /* 0x000000070b0d7208 */ /* 0x000fe40000000000 */
[----:B------:R-:W-:Y:S01]  /*0f40*/  ISETP.GT.AND P0, PT, R4, R5, PT ;  /* 0x000000050400720c */ /* 0x000fe20003f04270 */
[----:B------:R-:W-:Y:S01]  /*0f50*/  SHFL.DOWN PT, R6, R12, 0x4, R5 ;  /* 0x088000000c067989 */ /* 0x000fe200000e0005 */
[C---:B------:R-:W-:Y:S02]  /*0f60*/  VIADD R4, R2.reuse, 0x8 ;  /* 0x0000000802047836 */ /* 0x040fe40000000000 */
[----:B------:R-:W-:Y:S01]  /*0f70*/  VIADD R2, R2, 0x10 ;  /* 0x0000001002027836 */ /* 0x000fe20000000000 */
[----:B------:R-:W0:Y:S02]  /*0f80*/  SHFL.DOWN PT, R7, R13, 0x4, R5 ;  /* 0x088000000d077989 */ /* 0x000e2400000e0005 */
[----:B0-----:R-:W-:-:S10]  /*0f90*/  DADD R6, R6, R12 ;  /* 0x0000000006067229 */ /* 0x001fd4000000000c */
[----:B------:R-:W-:Y:S02]  /*0fa0*/  FSEL R8, R12, R6, P0 ;  /* 0x000000060c087208 */ /* 0x000fe40000000000 */
[----:B------:R-:W-:Y:S02]  /*0fb0*/  FSEL R9, R13, R7, P0 ;  /* 0x000000070d097208 */ /* 0x000fe40000000000 */
[----:B------:R-:W-:Y:S01]  /*0fc0*/  ISETP.GT.AND P0, PT, R4, R5, PT ;  /* 0x000000050400720c */ /* 0x000fe20003f04270 */
[----:B------:R-:W-:Y:S01]  /*0fd0*/  SHFL.DOWN PT, R6, R8, 0x8, R5 ;  /* 0x0900000008067989 */ /* 0x000fe200000e0005 */
[----:B------:R-:W-:-:S03]  /*0fe0*/  @!P1 SHF.R.U32.HI R4, RZ, 0x2, R0 ;  /* 0x00000002ff049819 */ /* 0x000fc60000011600 */
[----:B------:R-:W0:Y:S01]  /*0ff0*/  SHFL.DOWN PT, R7, R9, 0x8, R5 ;  /* 0x0900000009077989 */ /* 0x000e2200000e0005 */
[----:B------:R-:W-:Y:S01]  /*1000*/  @!P1 LOP3.LUT R4, R4, 0xf8, RZ, 0xc0, !PT ;  /* 0x000000f804049812 */ /* 0x000fe200078ec0ff */
[----:B------:R-:W1:Y:S01]  /*1010*/  @!P1 S2R R13, SR_CgaCtaId ;  /* 0x00000000000d9919 */ /* 0x000e620000008800 */
[----:B0-----:R-:W-:-:S10]  /*1020*/  DADD R6, R6, R8 ;  /* 0x0000000006067229 */ /* 0x001fd40000000008 */
[----:B------:R-:W-:Y:S02]  /*1030*/  FSEL R10, R8, R6, P0 ;  /* 0x00000006080a7208 */ /* 0x000fe40000000000 */
[----:B------:R-:W-:Y:S02]  /*1040*/  FSEL R11, R9, R7, P0 ;  /* 0x00000007090b7208 */ /* 0x000fe40000000000 */
[----:B------:R-:W-:Y:S01]  /*1050*/  @!P1 MOV R8, 0x400 ;  /* 0x0000040000089802 */ /* 0x000fe20000000f00 */
[----:B------:R-:W-:Y:S01]  /*1060*/  SHFL.DOWN PT, R6, R10, 0x10, R5 ;  /* 0x0a0000000a067989 */ /* 0x000fe200000e0005 */
[----:B------:R-:W-:Y:S02]  /*1070*/  ISETP.GT.AND P0, PT, R2, R5, PT ;  /* 0x000000050200720c */ /* 0x000fe40003f04270 */
[----:B-1----:R-:W-:Y:S01]  /*1080*/  @!P1 LEA R13, R13, R8, 0x18 ;  /* 0x000000080d0d9211 */ /* 0x002fe200078ec0ff */
[----:B------:R-:W0:Y:S04]  /*1090*/  SHFL.DOWN PT, R7, R11, 0x10, R5 ;  /* 0x0a0000000b077989 */ /* 0x000e2800000e0005 */
[----:B------:R-:W-:Y:S01]  /*10a0*/  @!P1 IMAD.IADD R13, R4, 0x1, R13 ;  /* 0x00000001040d9824 */ /* 0x000fe200078e020d */
[----:B0-----:R-:W-:-:S10]  /*10b0*/  DADD R6, R6, R10 ;  /* 0x0000000006067229 */ /* 0x001fd4000000000a */
[----:B------:R-:W-:Y:S02]  /*10c0*/  FSEL R8, R10, R6, P0 ;  /* 0x000000060a087208 */ /* 0x000fe40000000000 */
[----:B------:R-:W-:Y:S02]  /*10d0*/  FSEL R9, R11, R7, P0 ;  /* 0x000000070b097208 */ /* 0x000fe40000000000 */
[----:B------:R-:W-:-:S03]  /*10e0*/  ISETP.NE.AND P0, PT, R0, RZ, PT ;  /* 0x000000ff0000720c */ /* 0x000fc60003f05270 */
[----:B------:R1:W-:Y:S01]  /*10f0*/  @!P1 STS.64 [R13+0x10], R8 ;  /* 0x000010080d009388 */ /* 0x0003e20000000a00 */
[----:B------:R-:W-:Y:S09]  /*1100*/  BAR.SYNC.DEFER_BLOCKING 0x0 ;  /* 0x0000000000007b1d */ /* 0x000ff20000010000 */
[----:B------:R-:W-:Y:S05]  /*1110*/  @P0 BRA `(.L_x_45) ;  /* 0x0000001400a00947 */ /* 0x000fea0003800000 */
[----:B------:R-:W0:Y:S01]  /*1120*/  S2UR UR5, SR_CgaCtaId ;  /* 0x00000000000579c3 */ /* 0x000e220000008800 */
[----:B------:R-:W-:Y:S01]  /*1130*/  UMOV UR4, 0x400 ;  /* 0x0000040000047882 */ /* 0x000fe20000000000 */
[----:B------:R-:W-:Y:S01]  /*1140*/  ISETP.GT.AND P1, PT, R3, 0x20, PT ;  /* 0x000000200300780c */ /* 0x000fe20003f24270 */
[----:B0-----:R-:W-:-:S09]  /*1150*/  ULEA UR4, UR5, UR4, 0x18 ;  /* 0x0000000405047291 */ /* 0x001fd2000f8ec0ff */
[----:B------:R-:W0:Y:S04]  /*1160*/  LDS.64 R10, [UR4+0x18] ;  /* 0x00001804ff0a7984 */ /* 0x000e280008000a00 */
[----:B------:R-:W2:Y:S01]  /*1170*/  LDS.128 R4, [UR4+0x20] ;  /* 0x00002004ff047984 */ /* 0x000ea20008000c00 */
[----:B0-----:R-:W-:-:S10]  /*1180*/  DADD R10, R8, R10 ;  /* 0x00000000080a7229 */ /* 0x001fd4000000000a */
[----:B------:R-:W-:Y:S02]  /*1190*/  FSEL R12, R10, R8, P1 ;  /* 0x000000080a0c7208 */ /* 0x000fe40000800000 */
[----:B-1----:R-:W-:Y:S02]  /*11a0*/  FSEL R13, R11, R9, P1 ;  /* 0x000000090b0d7208 */ /* 0x002fe40000800000 */
[----:B------:R-:W0:Y:S01]  /*11b0*/  LDS.128 R8, [UR4+0x30] ;  /* 0x00003004ff087984 */ /* 0x000e220008000c00 */
[----:B------:R-:W-:-:S03]  /*11c0*/  ISETP.GT.AND P1, PT, R3, 0x40, PT ;  /* 0x000000400300780c */ /* 0x000fc60003f24270 */
        /* <DEDUP_REMOVED lines=61> */
.L_x_31:
[----:B------:R-:W0:Y:S01]  /*15a0*/  S2R R0, SR_TID.X ;  /* 0x0000000000007919 */ /* 0x000e220000002100 */
[----:B------:R-:W1:Y:S01]  /*15b0*/  LDC.64 R4, c[0x0][0x380] ;  /* 0x0000e000ff047b82 */ /* 0x000e620000000a00 */
[----:B0-----:R-:W-:-:S04]  /*15c0*/  VIADD R21, R0, UR9 ;  /* 0x0000000900157c36 */ /* 0x001fc80008000000 */
[----:B-1----:R-:W-:-:S05]  /*15d0*/  IMAD.WIDE.U32 R20, R21, 0x8, R4 ;  /* 0x0000000815147825 */ /* 0x002fca00078e0004 */
[----:B------:R-:W2:Y:S04]  /*15e0*/  LDG.E.64 R14, desc[UR16][R20.64] ;  /* 0x00000010140e7981 */ /* 0x000ea8000c1e1b00 */
[----:B------:R-:W2:Y:S04]  /*15f0*/  LDG.E.64 R16, desc[UR16][R20.64+0x1000] ;  /* 0x0010001014107981 */ /* 0x000ea8000c1e1b00 */
[----:B------:R-:W3:Y:S04]  /*1600*/  LDG.E.64 R18, desc[UR16][R20.64+0x2000] ;  /* 0x0020001014127981 */ /* 0x000ee8000c1e1b00 */
[----:B------:R-:W4:Y:S04]  /*1610*/  LDG.E.64 R10, desc[UR16][R20.64+0x3000] ;  /* 0x00300010140a7981 */ /* 0x000f28000c1e1b00 */
[----:B------:R-:W5:Y:S04]  /*1620*/  LDG.E.64 R6, desc[UR16][R20.64+0x4000] ;  /* 0x0040001014067981 */ /* 0x000f68000c1e1b00 */
[----:B------:R-:W5:Y:S04]  /*1630*/  LDG.E.64 R4, desc[UR16][R20.64+0x5000] ;  /* 0x0050001014047981 */ /* 0x000f68000c1e1b00 */
[----:B------:R-:W5:Y:S01]  /*1640*/  LDG.E.64 R8, desc[UR16][R20.64+0x6000] ;  /* 0x0060001014087981 */ /* 0x000f62000c1e1b00 */
[----:B------:R-:W-:-:S04]  /*1650*/  ISETP.GE.U32.AND P0, PT, R13, UR5, PT ;  /* 0x000000050d007c0c */ /* 0x000fc8000bf06070 */
[----:B------:R-:W-:Y:S01]  /*1660*/  ISETP.GE.U32.AND.EX P0, PT, R2, UR4, PT, P0 ;  /* 0x0000000402007c0c */ /* 0x000fe2000bf06100 */
[----:B--2---:R-:W-:-:S08]  /*1670*/  DADD R14, R14, R16 ;  /* 0x000000000e0e7229 */ /* 0x004fd00000000010 */
[----:B---3--:R-:W-:-:S08]  /*1680*/  DADD R14, R18, R14 ;  /* 0x00000000120e7229 */ /* 0x008fd0000000000e */
[----:B----4-:R-:W-:-:S08]  /*1690*/  DADD R10, R10, R14 ;  /* 0x000000000a0a7229 */ /* 0x010fd0000000000e */
[----:B-----5:R-:W-:-:S08]  /*16a0*/  DADD R6, R6, R10 ;  /* 0x0000000006067229 */ /* 0x020fd0000000000a */
[----:B------:R-:W-:-:S08]  /*16b0*/  DADD R4, R4, R6 ;  /* 0x0000000004047229 */ /* 0x000fd00000000006 */
[----:B------:R-:W-:Y:S01]  /*16c0*/  DADD R8, R8, R4 ;  /* 0x0000000008087229 */ /* 0x000fe20000000004 */
[----:B------:R-:W-:Y:S10]  /*16d0*/  @!P0 BRA `(.L_x_46) ;  /* 0x0000000c001c8947 */ /* 0x000ff40003800000 */
[----:B------:R-:W-:Y:S01]  /*16e0*/  UIADD3 UR7, UP0, UPT, UR5, UR9, URZ ;  /* 0x0000000905077290 */ /* 0x000fe2000ff1e0ff */
[----:B------:R-:W-:Y:S01]  /*16f0*/  IADD3 R23, P1, PT, R12, -0xe00, RZ ;  /* 0xfffff2000c177810 */ /* 0x000fe20007f3e0ff */
[----:B------:R-:W0:Y:S01]  /*1700*/  LDCU.64 UR12, c[0x0][0x380] ;  /* 0x00007000ff0c77ac */ /* 0x000e220008000a00 */
[----:B------:R-:W-:Y:S02]  /*1710*/  LOP3.LUT R5, RZ, R0, RZ, 0x33, !PT ;  /* 0x00000000ff057212 */ /* 0x000fe400078e33ff */
[----:B------:R-:W-:Y:S01]  /*1720*/  IADD3.X R22, PT, PT, R3, -0x1, RZ, P1, !PT ;  /* 0xffffffff03167810 */ /* 0x000fe20000ffe4ff */
[----:B------:R-:W-:Y:S01]  /*1730*/  UIADD3.X UR8, UPT, UPT, URZ, UR4, URZ, UP0, !UPT ;  /* 0x00000004ff087290 */ /* 0x000fe200087fe4ff */
[----:B------:R-:W-:Y:S01]  /*1740*/  ISETP.LT.U32.AND P0, PT, R23, UR7, PT ;  /* 0x0000000717007c0c */ /* 0x000fe2000bf01070 */
[----:B------:R-:W-:Y:S01]  /*1750*/  UMOV UR6, UR5 ;  /* 0x0000000500067c82 */ /* 0x000fe20008000000 */
[----:B------:R-:W-:Y:S01]  /*1760*/  IADD3 R7, P2, PT, R0, UR7, RZ ;  /* 0x0000000700077c10 */ /* 0x000fe2000ff5e0ff */
[----:B------:R-:W-:Y:S01]  /*1770*/  UMOV UR4, URZ ;  /* 0x000000ff00047c82 */ /* 0x000fe20008000000 */
[----:B------:R-:W-:Y:S01]  /*1780*/  IADD3 R5, PT, PT, R12, -UR5, R5 ;  /* 0x800000050c057c10 */ /* 0x000fe2000fffe005 */
[----:B------:R-:W-:Y:S01]  /*1790*/  IMAD.U32 R11, RZ, RZ, UR8 ;  /* 0x00000008ff0b7e24 */ /* 0x000fe2000f8e00ff */
[----:B------:R-:W-:Y:S01]  /*17a0*/  UMOV UR10, UR8 ;  /* 0x00000008000a7c82 */ /* 0x000fe20008000000 */
[----:B------:R-:W-:-:S03]  /*17b0*/  IMAD.X R0, RZ, RZ, UR8, P2 ;  /* 0x00000008ff007e24 */ /* 0x000fc600090e06ff */
[----:B------:R-:W-:Y:S02]  /*17c0*/  ISETP.GT.U32.AND.EX P0, PT, R11, R22, PT, P0 ;  /* 0x000000160b00720c */ /* 0x000fe40003f04100 */
[----:B0-----:R-:W-:-:S04]  /*17d0*/  LEA R6, P1, R7, UR12, 0x3 ;  /* 0x0000000c07067c11 */ /* 0x001fc8000f8218ff */
[----:B------:R-:W-:Y:S02]  /*17e0*/  IADD3 R6, P2, PT, R6, 0x8000, RZ ;  /* 0x0000800006067810 */ /* 0x000fe40007f5e0ff */
[----:B------:R-:W-:Y:S01]  /*17f0*/  LEA.HI.X R7, R7, UR13, R0, 0x3, P1 ;  /* 0x0000000d07077c11 */ /* 0x000fe200088f1c00 */
[----:B------:R-:W-:Y:S01]  /*1800*/  VIADD R0, R5, -UR9 ;  /* 0x8000000905007c36 */ /* 0x000fe20008000000 */
[----:B------:R-:W-:-:S03]  /*1810*/  UMOV UR9, UR7 ;  /* 0x0000000700097c82 */ /* 0x000fc60008000000 */
[----:B------:R-:W-:Y:S01]  /*1820*/  IMAD.X R7, RZ, RZ, R7, P2 ;  /* 0x000000ffff077224 */ /* 0x000fe200010e0607 */
[----:B------:R-:W-:Y:S06]  /*1830*/  @P0 BRA `(.L_x_47) ;  /* 0x0000000000b80947 */ /* 0x000fec0003800000 */
[----:B------:R-:W0:Y:S01]  /*1840*/  LDC.64 R2, c[0x0][0x3b8] ;  /* 0x0000ee00ff027b82 */ /* 0x000e220000000a00 */
[----:B------:R-:W1:Y:S01]  /*1850*/  LDCU UR11, c[0x0][0x3c0] ;  /* 0x00007800ff0b77ac */ /* 0x000e620008000800 */
[----:B------:R-:W2:Y:S01]  /*1860*/  LDCU.64 UR12, c[0x0][0x380] ;  /* 0x00007000ff0c77ac */ /* 0x000ea20008000a00 */
[----:B------:R-:W-:Y:S01]  /*1870*/  NOP ;  /* 0x0000000000007918 */ /* 0x000fe20000000000 */
.L_x_48:
[----:B------:R-:W3:Y:S02]  /*1880*/  S2R R4, SR_TID.X ;  /* 0x0000000000047919 */ /* 0x000ee40000002100 */
[----:B---3--:R-:W-:-:S05]  /*1890*/  IADD3 R4, P0, PT, R4, UR7, RZ ;  /* 0x0000000704047c10 */ /* 0x008fca000ff1e0ff */
[----:B------:R-:W-:Y:S01]  /*18a0*/  IMAD.X R5, RZ, RZ, UR8, P0 ;  /* 0x00000008ff057e24 */ /* 0x000fe200080e06ff */
[----:B--2---:R-:W-:-:S04]  /*18b0*/  LEA R24, P0, R4, UR12, 0x3 ;  /* 0x0000000c04187c11 */ /* 0x004fc8000f8018ff */
[----:B------:R-:W-:-:S05]  /*18c0*/  LEA.HI.X R25, R4, UR13, R5, 0x3, P0 ;  /* 0x0000000d04197c11 */ /* 0x000fca00080f1c05 */
[----:B------:R-:W2:Y:S04]  /*18d0*/  LDG.E.64 R12, desc[UR16][R24.64] ;  /* 0x00000010180c7981 */ /* 0x000ea8000c1e1b00 */
[----:B------:R-:W3:Y:S04]  /*18e0*/  LDG.E.64 R14, desc[UR16][R24.64+0x1000] ;  /* 0x00100010180e7981 */ /* 0x000ee8000c1e1b00 */
[----:B------:R-:W4:Y:S04]  /*18f0*/  LDG.E.64 R16, desc[UR16][R24.64+0x2000] ;  /* 0x0020001018107981 */ /* 0x000f28000c1e1b00 */
[----:B------:R-:W5:Y:S04]  /*1900*/  LDG.E.64 R18, desc[UR16][R24.64+0x3000] ;  /* 0x0030001018127981 */ /* 0x000f68000c1e1b00 */
[----:B------:R-:W5:Y:S04]  /*1910*/  LDG.E.64 R20, desc[UR16][R24.64+0x4000] ;  /* 0x0040001018147981 */ /* 0x000f68000c1e1b00 */
[----:B------:R-:W5:Y:S04]  /*1920*/  LDG.E.64 R4, desc[UR16][R24.64+0x5000] ;  /* 0x0050001018047981 */ /* 0x000f68000c1e1b00 */
[----:B------:R-:W5:Y:S01]  /*1930*/  LDG.E.64 R10, desc[UR16][R24.64+0x6000] ;  /* 0x00600010180a7981 */ /* 0x000f62000c1e1b00 */
[----:B-1----:R-:W-:-:S04]  /*1940*/  UIMAD UR14, UR11, 0xe00, URZ ;  /* 0x00000e000b0e78a4 */ /* 0x002fc8000f8e02ff */
[----:B------:R-:W-:Y:S02]  /*1950*/  USHF.R.S32.HI UR15, URZ, 0x1f, UR14 ;  /* 0x0000001fff0f7899 */ /* 0x000fe4000801140e */
[----:B------:R-:W-:-:S04]  /*1960*/  UIADD3 UR5, UP0, UPT, UR14, UR9, URZ ;  /* 0x000000090e057290 */ /* 0x000fc8000ff1e0ff */
[----:B------:R-:W-:Y:S01]  /*1970*/  UIADD3.X UR6, UPT, UPT, UR15, UR10, URZ, UP0, !UPT ;  /* 0x0000000a0f067290 */ /* 0x000fe200087fe4ff */
[----:B--2---:R-:W-:-:S08]  /*1980*/  DADD R12, R12, R8 ;  /* 0x000000000c0c7229 */ /* 0x004fd00000000008 */
[----:B---3--:R-:W-:-:S08]  /*1990*/  DADD R12, R14, R12 ;  /* 0x000000000e0c7229 */ /* 0x008fd0000000000c */
[----:B----4-:R-:W-:-:S08]  /*19a0*/  DADD R12, R16, R12 ;  /* 0x00000000100c7229 */ /* 0x010fd0000000000c */
[----:B-----5:R-:W-:-:S08]  /*19b0*/  DADD R12, R18, R12 ;  /* 0x00000000120c7229 */ /* 0x020fd0000000000c */
[----:B------:R-:W-:Y:S01]  /*19c0*/  DADD R20, R20, R12 ;  /* 0x0000000014147229 */ /* 0x000fe2000000000c */
[----:B0-----:R-:W-:-:S05]  /*19d0*/  IMAD.MOV.U32 R12, RZ, RZ, R2 ;  /* 0x000000ffff0c7224 */ /* 0x001fca00078e0002 */
[----:B------:R-:W-:Y:S02]  /*19e0*/  IADD3 R8, P1, PT, R12, -UR7, RZ ;  /* 0x800000070c087c10 */ /* 0x000fe4000ff3e0ff */
[----:B------:R-:W-:Y:S02]  /*19f0*/  DADD R4, R4, R20 ;  /* 0x0000000004047229 */ /* 0x000fe40000000014 */
[----:B------:R-:W-:Y:S02]  /*1a00*/  ISETP.GE.U32.AND P0, PT, R8, UR14, PT ;  /* 0x0000000e08007c0c */ /* 0x000fe4000bf06070 */
[----:B------:R-:W-:-:S04]  /*1a10*/  IADD3.X R8, PT, PT, R3, ~UR8, RZ, P1, !PT ;  /* 0x8000000803087c10 */ /* 0x000fc80008ffe4ff */
[----:B------:R-:W-:Y:S01]  /*1a20*/  ISETP.GE.U32.AND.EX P0, PT, R8, UR15, PT, P0 ;  /* 0x0000000f08007c0c */ /* 0x000fe2000bf06100 */
[----:B------:R-:W-:-:S12]  /*1a30*/  DADD R8, R10, R4 ;  /* 0x000000000a087229 */ /* 0x000fd80000000004 */
[----:B------:R-:W-:Y:S05]  /*1a40*/  @!P0 BRA `(.L_x_46) ;  /* 0x0000000800408947 */ /* 0x000fea0003800000 */
[----:B------:R-:W-:Y:S02]  /*1a50*/  UIADD3 UR7, UP0, UPT, UR14, UR7, URZ ;  /* 0x000000070e077290 */ /* 0x000fe4000ff1e0ff */
[----:B------:R-:W-:Y:S01]  /*1a60*/  IMAD.U32 R5, RZ, RZ, UR14 ;  /* 0x0000000eff057e24 */ /* 0x000fe2000f8e00ff */
[----:B------:R-:W-:Y:S01]  /*1a70*/  UIADD3 UR4, UPT, UPT, UR4, 0x1, URZ ;  /* 0x0000000104047890 */ /* 0x000fe2000fffe0ff */
[----:B------:R-:W-:Y:S01]  /*1a80*/  VIADD R0, R0, -UR14 ;  /* 0x8000000e00007c36 */ /* 0x000fe20008000000 */
[----:B------:R-:W-:Y:S01]  /*1a90*/  UIADD3.X UR8, UPT, UPT, UR15, UR8, URZ, UP0, !UPT ;  /* 0x000000080f087290 */ /* 0x000fe200087fe4ff */
[----:B------:R-:W-:Y:S01]  /*1aa0*/  IMAD.WIDE R6, R5, 0x8, R6 ;  /* 0x0000000805067825 */ /* 0x000fe200078e0206 */
[----:B------:R-:W-:Y:S01]  /*1ab0*/  ISETP.LT.U32.AND P0, PT, R23, UR7, PT ;  /* 0x0000000717007c0c */ /* 0x000fe2000bf01070 */
[----:B------:R-:W-:Y:S01]  /*1ac0*/  UMOV UR9, UR5 ;  /* 0x0000000500097c82 */ /* 0x000fe20008000000 */
[----:B------:R-:W-:Y:S02]  /*1ad0*/  UMOV UR10, UR6 ;  /* 0x00000006000a7c82 */ /* 0x000fe40008000000 */
[----:B------:R-:W-:-:S05]  /*1ae0*/  IMAD.U32 R11, RZ, RZ, UR8 ;  /* 0x00000008ff0b7e24 */ /* 0x000fca000f8e00ff */
[----:B------:R-:W-:-:S13]  /*1af0*/  ISETP.GT.U32.AND.EX P0, PT, R11, R22, PT, P0 ;  /* 0x000000160b00720c */ /* 0x000fda0003f04100 */
[----:B------:R-:W-:Y:S05]  /*1b00*/  @!P0 BRA `(.L_x_48) ;  /* 0xfffffffc005c8947 */ /* 0x000fea000383ffff */
[----:B------:R-:W-:-:S05]  /*1b10*/  UMOV UR6, UR14 ;  /* 0x0000000e00067c82 */ /* 0x000fca0008000000 */
.L_x_47:
[----:B------:R-:W0:Y:S01]  /*1b20*/  S2R R11, SR_TID.X ;  /* 0x00000000000b7919 */ /* 0x000e220000002100 */
[C---:B------:R-:W-:Y:S01]  /*1b30*/  VIADD R2, R12.reuse, -UR7 ;  /* 0x800000070c027c36 */ /* 0x040fe20008000000 */
[----:B------:R-:W-:Y:S01]  /*1b40*/  ISETP.LE.U32.AND P1, PT, R12, UR7, PT ;  /* 0x000000070c007c0c */ /* 0x000fe2000bf23070 */
[----:B------:R-:W-:Y:S01]  /*1b50*/  IMAD.U32 R4, RZ, RZ, UR8 ;  /* 0x00000008ff047e24 */ /* 0x000fe2000f8e00ff */
[----:B------:R-:W-:Y:S02]  /*1b60*/  BSSY.RECONVERGENT B1, `(.L_x_46) ;  /* 0x000007e000017945 */ /* 0x000fe40003800200 */
[----:B0-----:R-:W-:-:S04]  /*1b70*/  ISETP.GE.AND P0, PT, R11, R2, PT ;  /* 0x000000020b00720c */ /* 0x001fc80003f06270 */
[----:B------:R-:W-:-:S13]  /*1b80*/  ISETP.GE.U32.OR.EX P0, PT, R4, R3, P0, P1 ;  /* 0x000000030400720c */ /* 0x000fda0000706510 */
[----:B------:R-:W-:Y:S05]  /*1b90*/  @P0 BRA `(.L_x_49) ;  /* 0x0000000400e80947 */ /* 0x000fea0003800000 */
[----:B------:R-:W-:Y:S01]  /*1ba0*/  UIMAD UR5, UR18, 0xe00, URZ ;  /* 0x00000e00120578a4 */ /* 0x000fe2000f8e02ff */
[----:B------:R-:W-:Y:S01]  /*1bb0*/  LOP3.LUT R3, RZ, R11, RZ, 0x33, !PT ;  /* 0x0000000bff037212 */ /* 0x000fe200078e33ff */
[----:B------:R-:W-:Y:S01]  /*1bc0*/  UIMAD UR14, UR4, UR11, URZ ;  /* 0x0000000b040e72a4 */ /* 0x000fe2000f8e02ff */
[----:B------:R-:W-:Y:S01]  /*1bd0*/  BSSY.RECONVERGENT B2, `(.L_x_50) ;  /* 0x0000035000027945 */ /* 0x000fe20003800200 */
[----:B------:R-:W-:Y:S01]  /*1be0*/  UIADD3 UR5, UPT, UPT, UR5, UR6, URZ ;  /* 0x0000000605057290 */ /* 0x000fe2000fffe0ff */
[----:B------:R-:W-:-:S03]  /*1bf0*/  IMAD.MOV.U32 R2, RZ, RZ, R11 ;  /* 0x000000ffff027224 */ /* 0x000fc600078e000b */
[----:B------:R-:W-:Y:S02]  /*1c00*/  IMAD.U32 R5, RZ, RZ, UR14 ;  /* 0x0000000eff057e24 */ /* 0x000fe4000f8e00ff */
[----:B------:R-:W-:-:S05]  /*1c10*/  IADD3 R12, PT, PT, R12, -UR5, R3 ;  /* 0x800000050c0c7c10 */ /* 0x000fca000fffe003 */
[----:B------:R-:W-:-:S05]  /*1c20*/  IMAD R12, R5, -0xe00, R12 ;  /* 0xfffff200050c7824 */ /* 0x000fca00078e020c */
[C---:B------:R-:W-:Y:S02]  /*1c30*/  ISETP.GE.U32.AND P1, PT, R12.reuse, 0x1e00, PT ;  /* 0x00001e000c00780c */ /* 0x040fe40003f26070 */
[----:B------:R-:W-:-:S04]  /*1c40*/  LEA.HI R3, R12, 0x1, RZ, 0x17 ;  /* 0x000000010c037811 */ /* 0x000fc800078fb8ff */
[----:B------:R-:W-:-:S04]  /*1c50*/  LOP3.LUT R4, R3, 0xf, RZ, 0xc0, !PT ;  /* 0x0000000f03047812 */ /* 0x000fc800078ec0ff */
[----:B------:R-:W-:-:S03]  /*1c60*/  ISETP.NE.AND P0, PT, R4, RZ, PT ;  /* 0x000000ff0400720c */ /* 0x000fc60003f05270 */
[----:B------:R-:W-:Y:S10]  /*1c70*/  @!P1 BRA `(.L_x_51) ;  /* 0x0000000000a89947 */ /* 0x000ff40003800000 */
[----:B------:R-:W-:-:S04]  /*1c80*/  LEA.HI R2, R0, 0x1, RZ, 0x17 ;  /* 0x0000000100027811 */ /* 0x000fc800078fb8ff */
[----:B------:R-:W-:Y:S01]  /*1c90*/  LOP3.LUT R5, R2, 0xfffff0, RZ, 0xc0, !PT ;  /* 0x00fffff002057812 */ /* 0x000fe200078ec0ff */
[----:B------:R-:W-:-:S04]  /*1ca0*/  IMAD.MOV.U32 R2, RZ, RZ, R11 ;  /* 0x000000ffff027224 */ /* 0x000fc800078e000b */
[----:B------:R-:W-:-:S07]  /*1cb0*/  IMAD.MOV R5, RZ, RZ, -R5 ;  /* 0x000000ffff057224 */ /* 0x000fce00078e0a05 */
.L_x_52:
[----:B------:R-:W2:Y:S04]  /*1cc0*/  LDG.E.64 R20, desc[UR16][R6.64+-0x8000] ;  /* 0xff80001006147981 */ /* 0x000ea8000c1e1b00 */
[----:B------:R-:W3:Y:S04]  /*1cd0*/  LDG.E.64 R18, desc[UR16][R6.64+-0x7000] ;  /* 0xff90001006127981 */ /* 0x000ee8000c1e1b00 */
[----:B------:R-:W4:Y:S04]  /*1ce0*/  LDG.E.64 R16, desc[UR16][R6.64+-0x6000] ;  /* 0xffa0001006107981 */ /* 0x000f28000c1e1b00 */
[----:B------:R-:W5:Y:S04]  /*1cf0*/  LDG.E.64 R14, desc[UR16][R6.64+-0x5000] ;  /* 0xffb00010060e7981 */ /* 0x000f68000c1e1b00 */
[----:B------:R-:W5:Y:S04]  /*1d00*/  LDG.E.64 R12, desc[UR16][R6.64+-0x4000] ;  /* 0xffc00010060c7981 */ /* 0x000f68000c1e1b00 */
[----:B------:R-:W5:Y:S04]  /*1d10*/  LDG.E.64 R10, desc[UR16][R6.64+-0x3000] ;  /* 0xffd00010060a7981 */ /* 0x000f68000c1e1b00 */
[----:B------:R-:W5:Y:S04]  /*1d20*/  LDG.E.64 R24, desc[UR16][R6.64+-0x2000] ;  /* 0xffe0001006187981 */ /* 0x000f68000c1e1b00 */
[----:B------:R-:W5:Y:S01]  /*1d30*/  LDG.E.64 R22, desc[UR16][R6.64+-0x1000] ;  /* 0xfff0001006167981 */ /* 0x000f62000c1e1b00 */
[----:B--2---:R-:W-:-:S03]  /*1d40*/  DADD R20, R20, R8 ;  /* 0x0000000014147229 */ /* 0x004fc60000000008 */
[----:B------:R-:W2:Y:S05]  /*1d50*/  LDG.E.64 R8, desc[UR16][R6.64] ;  /* 0x0000001006087981 */ /* 0x000eaa000c1e1b00 */
[----:B---3--:R-:W-:Y:S02]  /*1d60*/  DADD R18, R20, R18 ;  /* 0x0000000014127229 */ /* 0x008fe40000000012 */
[----:B------:R-:W3:Y:S06]  /*1d70*/  LDG.E.64 R20, desc[UR16][R6.64+0x1000] ;  /* 0x0010001006147981 */ /* 0x000eec000c1e1b00 */
[----:B----4-:R-:W-:-:S02]  /*1d80*/  DADD R16, R18, R16 ;  /* 0x0000000012107229 */ /* 0x010fc40000000010 */
[----:B------:R-:W4:Y:S06]  /*1d90*/  LDG.E.64 R18, desc[UR16][R6.64+0x2000] ;  /* 0x0020001006127981 */ /* 0x000f2c000c1e1b00 */
[----:B-----5:R-:W-:Y:S02]  /*1da0*/  DADD R14, R16, R14 ;  /* 0x00000000100e7229 */ /* 0x020fe4000000000e */
[----:B------:R-:W5:Y:S06]  /*1db0*/  LDG.E.64 R16, desc[UR16][R6.64+0x3000] ;  /* 0x0030001006107981 */ /* 0x000f6c000c1e1b00 */
[----:B------:R-:W-:-:S02]  /*1dc0*/  DADD R12, R14, R12 ;  /* 0x000000000e0c7229 */ /* 0x000fc4000000000c */
[----:B------:R-:W5:Y:S06]  /*1dd0*/  LDG.E.64 R14, desc[UR16][R6.64+0x4000] ;  /* 0x00400010060e7981 */ /* 0x000f6c000c1e1b00 */
[----:B------:R-:W-:Y:S02]  /*1de0*/  DADD R10, R12, R10 ;  /* 0x000000000c0a7229 */ /* 0x000fe4000000000a */
[----:B------:R-:W5:Y:S06]  /*1df0*/  LDG.E.64 R12, desc[UR16][R6.64+0x5000] ;  /* 0x00500010060c7981 */ /* 0x000f6c000c1e1b00 */
[----:B------:R-:W-:-:S02]  /*1e00*/  DADD R24, R10, R24 ;  /* 0x000000000a187229 */ /* 0x000fc40000000018 */
[----:B------:R-:W5:Y:S06]  /*1e10*/  LDG.E.64 R10, desc[UR16][R6.64+0x6000] ;  /* 0x00600010060a7981 */ /* 0x000f6c000c1e1b00 */
[----:B------:R-:W-:Y:S02]  /*1e20*/  DADD R22, R24, R22 ;  /* 0x0000000018167229 */ /* 0x000fe40000000016 */
[----:B------:R0:W5:Y:S01]  /*1e30*/  LDG.E.64 R24, desc[UR16][R6.64+0x7000] ;  /* 0x0070001006187981 */ /* 0x000162000c1e1b00 */
        /* <DEDUP_REMOVED lines=8> */
[----:B-----5:R-:W-:-:S08]  /*1ec0*/  DADD R8, R8, R16 ;  /* 0x0000000008087229 */ /* 0x020fd00000000010 */
[----:B------:R-:W-:-:S08]  /*1ed0*/  DADD R8, R8, R14 ;  /* 0x0000000008087229 */ /* 0x000fd0000000000e */
[----:B------:R-:W-:-:S08]  /*1ee0*/  DADD R8, R8, R12 ;  /* 0x0000000008087229 */ /* 0x000fd0000000000c */
[----:B------:R-:W-:-:S08]  /*1ef0*/  DADD R8, R8, R10 ;  /* 0x0000000008087229 */ /* 0x000fd0000000000a */
[----:B------:R-:W-:Y:S01]  /*1f00*/  DADD R8, R8, R24 ;  /* 0x0000000008087229 */ /* 0x000fe20000000018 */
[----:B------:R-:W-:Y:S10]  /*1f10*/  @P1 BRA `(.L_x_52) ;  /* 0xfffffffc00681947 */ /* 0x000ff4000383ffff */
.L_x_51:
[----:B------:R-:W-:Y:S05]  /*1f20*/  BSYNC.RECONVERGENT B2 ;  /* 0x0000000000027941 */ /* 0x000fea0003800200 */
.L_x_50:
[----:B------:R-:W-:Y:S05]  /*1f30*/  @!P0 BRA `(.L_x_49) ;  /* 0x0000000400008947 */ /* 0x000fea0003800000 */
[----:B------:R-:W-:Y:S01]  /*1f40*/  ISETP.GE.U32.AND P1, PT, R4, 0x8, PT ;  /* 0x000000080400780c */ /* 0x000fe20003f26070 */
[----:B------:R-:W-:Y:S01]  /*1f50*/  BSSY.RECONVERGENT B2, `(.L_x_53) ;  /* 0x0000019000027945 */ /* 0x000fe20003800200 */
[----:B------:R-:W-:-:S04]  /*1f60*/  LOP3.LUT R24, R3, 0x7, RZ, 0xc0, !PT ;  /* 0x0000000703187812 */ /* 0x000fc800078ec0ff */
[----:B------:R-:W-:-:S07]  /*1f70*/  ISETP.NE.AND P0, PT, R24, RZ, PT ;  /* 0x000000ff1800720c */ /* 0x000fce0003f05270 */
[----:B------:R-:W-:Y:S06]  /*1f80*/  @!P1 BRA `(.L_x_54) ;  /* 0x0000000000549947 */ /* 0x000fec0003800000 */
[----:B------:R-:W-:-:S05]  /*1f90*/  IADD3 R4, P1, PT, R2, UR7, RZ ;  /* 0x0000000702047c10 */ /* 0x000fca000ff3e0ff */
[----:B------:R-:W-:Y:S01]  /*1fa0*/  IMAD.X R5, RZ, RZ, UR8, P1 ;  /* 0x00000008ff057e24 */ /* 0x000fe200088e06ff */
[----:B------:R-:W-:-:S04]  /*1fb0*/  LEA R20, P1, R4, UR12, 0x3 ;  /* 0x0000000c04147c11 */ /* 0x000fc8000f8218ff */
[----:B------:R-:W-:-:S05]  /*1fc0*/  LEA.HI.X R21, R4, UR13, R5, 0x3, P1 ;  /* 0x0000000d04157c11 */ /* 0x000fca00088f1c05 */
        /* <DEDUP_REMOVED lines=8> */
[----:B------:R-:W-:Y:S01]  /*2050*/  VIADD R2, R2, 0x1000 ;  /* 0x0000100002027836 */ /* 0x000fe20000000000 */
[----:B--2---:R-:W-:-:S08]  /*2060*/  DADD R22, R8, R22 ;  /* 0x0000000008167229 */ /* 0x004fd00000000016 */
[----:B---3--:R-:W-:-:S08]  /*2070*/  DADD R16, R22, R16 ;  /* 0x0000000016107229 */ /* 0x008fd00000000010 */
[----:B----4-:R-:W-:-:S08]  /*2080*/  DADD R14, R16, R14 ;  /* 0x00000000100e7229 */ /* 0x010fd0000000000e */
[----:B-----5:R-:W-:-:S08]  /*2090*/  DADD R12, R14, R12 ;  /* 0x000000000e0c7229 */ /* 0x020fd0000000000c */
[----:B------:R-:W-:-:S08]  /*20a0*/  DADD R10, R12, R10 ;  /* 0x000000000c0a7229 */ /* 0x000fd0000000000a */
[----:B------:R-:W-:-:S08]  /*20b0*/  DADD R6, R10, R6 ;  /* 0x000000000a067229 */ /* 0x000fd00000000006 */
[----:B------:R-:W-:-:S08]  /*20c0*/  DADD R4, R6, R4 ;  /* 0x0000000006047229 */ /* 0x000fd00000000004 */
[----:B------:R-:W-:-:S11]  /*20d0*/  DADD R8, R4, R18 ;  /* 0x0000000004087229 */ /* 0x000fd60000000012 */
.L_x_54:
[----:B------:R-:W-:Y:S05]  /*20e0*/  BSYNC.RECONVERGENT B2 ;  /* 0x0000000000027941 */ /* 0x000fea0003800200 */
.L_x_53:
[----:B------:R-:W-:Y:S05]  /*20f0*/  @!P0 BRA `(.L_x_49) ;  /* 0x0000000000908947 */ /* 0x000fea0003800000 */
[----:B------:R-:W-:Y:S01]  /*2100*/  ISETP.GE.U32.AND P1, PT, R24, 0x4, PT ;  /* 0x000000041800780c */ /* 0x000fe20003f26070 */
[----:B------:R-:W-:Y:S01]  /*2110*/  BSSY.RECONVERGENT B2, `(.L_x_55) ;  /* 0x0000010000027945 */ /* 0x000fe20003800200 */
[----:B------:R-:W-:-:S11]  /*2120*/  LOP3.LUT P0, RZ, R3, 0x3, RZ, 0xc0, !PT ;  /* 0x0000000303ff7812 */ /* 0x000fd6000780c0ff */
[----:B------:R-:W-:Y:S05]  /*2130*/  @!P1 BRA `(.L_x_56) ;  /* 0x0000000000349947 */ /* 0x000fea0003800000 */
[----:B------:R-:W-:-:S05]  /*2140*/  IADD3 R3, P1, PT, R2, UR7, RZ ;  /* 0x0000000702037c10 */ /* 0x000fca000ff3e0ff */
[----:B------:R-:W-:Y:S01]  /*2150*/  IMAD.X R6, RZ, RZ, UR8, P1 ;  /* 0x00000008ff067e24 */ /* 0x000fe200088e06ff */
[----:B------:R-:W-:-:S04]  /*2160*/  LEA R4, P1, R3, UR12, 0x3 ;  /* 0x0000000c03047c11 */ /* 0x000fc8000f8218ff */
[----:B------:R-:W-:-:S05]  /*2170*/  LEA.HI.X R5, R3, UR13, R6, 0x3, P1 ;  /* 0x0000000d03057c11 */ /* 0x000fca00088f1c06 */
[----:B------:R-:W2:Y:S04]  /*2180*/  LDG.E.64 R6, desc[UR16][R4.64] ;  /* 0x0000001004067981 */ /* 0x000ea8000c1e1b00 */
[----:B------:R-:W3:Y:S04]  /*2190*/  LDG.E.64 R10, desc[UR16][R4.64+0x1000] ;  /* 0x00100010040a7981 */ /* 0x000ee8000c1e1b00 */
[----:B------:R-:W4:Y:S04]  /*21a0*/  LDG.E.64 R12, desc[UR16][R4.64+0x2000] ;  /* 0x00200010040c7981 */ /* 0x000f28000c1e1b00 */
[----:B------:R-:W5:Y:S01]  /*21b0*/  LDG.E.64 R14, desc[UR16][R4.64+0x3000] ;  /* 0x00300010040e7981 */ /* 0x000f62000c1e1b00 */
[----:B------:R-:W-:Y:S01]  /*21c0*/  VIADD R2, R2, 0x800 ;  /* 0x0000080002027836 */ /* 0x000fe20000000000 */
[----:B--2---:R-:W-:-:S08]  /*21d0*/  DADD R6, R8, R6 ;  /* 0x0000000008067229 */ /* 0x004fd00000000006 */
[----:B---3--:R-:W-:-:S08]  /*21e0*/  DADD R6, R6, R10 ;  /* 0x0000000006067229 */ /* 0x008fd0000000000a */
[----:B----4-:R-:W-:-:S08]  /*21f0*/  DADD R6, R6, R12 ;  /* 0x0000000006067229 */ /* 0x010fd0000000000c */
[----:B-----5:R-:W-:-:S11]  /*2200*/  DADD R8, R6, R14 ;  /* 0x0000000006087229 */ /* 0x020fd6000000000e */
.L_x_56:
[----:B------:R-:W-:Y:S05]  /*2210*/  BSYNC.RECONVERGENT B2 ;  /* 0x0000000000027941 */ /* 0x000fea0003800200 */
.L_x_55:
[----:B------:R-:W-:Y:S05]  /*2220*/  @!P0 BRA `(.L_x_49) ;  /* 0x0000000000448947 */ /* 0x000fea0003800000 */
[----:B------:R-:W-:Y:S02]  /*2230*/  LOP3.LUT R0, R0, 0xffff, RZ, 0xc0, !PT ;  /* 0x0000ffff00007812 */ /* 0x000fe400078ec0ff */
[----:B------:R-:W-:Y:S02]  /*2240*/  IADD3 R2, P0, PT, R2, UR9, RZ ;  /* 0x0000000902027c10 */ /* 0x000fe4000ff1e0ff */
[----:B------:R-:W-:Y:S02]  /*2250*/  LEA.HI R0, R0, 0x1, RZ, 0x17 ;  /* 0x0000000100007811 */ /* 0x000fe400078fb8ff */
[----:B------:R-:W-:Y:S01]  /*2260*/  LEA R4, P1, R2, UR12, 0x3 ;  /* 0x0000000c02047c11 */ /* 0x000fe2000f8218ff */
[----:B------:R-:W-:Y:S01]  /*2270*/  IMAD.X R5, RZ, RZ, UR10, P0 ;  /* 0x0000000aff057e24 */ /* 0x000fe200080e06ff */
[----:B------:R-:W-:-:S04]  /*2280*/  LOP3.LUT R0, R0, 0x3, RZ, 0xc0, !PT ;  /* 0x0000000300007812 */ /* 0x000fc800078ec0ff */
[----:B------:R-:W-:Y:S01]  /*2290*/  LEA.HI.X R5, R2, UR13, R5, 0x3, P1 ;  /* 0x0000000d02057c11 */ /* 0x000fe200088f1c05 */
[----:B------:R-:W-:-:S07]  /*22a0*/  IMAD.MOV R0, RZ, RZ, -R0 ;  /* 0x000000ffff007224 */ /* 0x000fce00078e0a00 */
.L_x_57:
[----:B------:R-:W-:Y:S02]  /*22b0*/  IMAD.MOV.U32 R2, RZ, RZ, R4 ;  /* 0x000000ffff027224 */ /* 0x000fe400078e0004 */
[----:B------:R-:W-:-:S06]  /*22c0*/  IMAD.MOV.U32 R3, RZ, RZ, R5 ;  /* 0x000000ffff037224 */ /* 0x000fcc00078e0005 */
[----:B------:R-:W2:Y:S01]  /*22d0*/  LDG.E.64 R2, desc[UR16][R2.64] ;  /* 0x0000001002027981 */ /* 0x000ea2000c1e1b00 */
[----:B------:R-:W-:Y:S01]  /*22e0*/  VIADD R0, R0, 0x1 ;  /* 0x0000000100007836 */ /* 0x000fe20000000000 */
[----:B------:R-:W-:-:S04]  /*22f0*/  IADD3 R4, P1, PT, R4, 0x1000, RZ ;  /* 0x0000100004047810 */ /* 0x000fc80007f3e0ff */
[----:B------:R-:W-:Y:S01]  /*2300*/  ISETP.NE.AND P0, PT, R0, RZ, PT ;  /* 0x000000ff0000720c */ /* 0x000fe20003f05270 */
[----:B------:R-:W-:Y:S01]  /*2310*/  IMAD.X R5, RZ, RZ, R5, P1 ;  /* 0x000000ffff057224 */ /* 0x000fe200008e0605 */
[----:B--2---:R-:W-:-:S11]  /*2320*/  DADD R8, R2, R8 ;  /* 0x0000000002087229 */ /* 0x004fd60000000008 */
[----:B------:R-:W-:Y:S05]  /*2330*/  @P0 BRA `(.L_x_57) ;  /* 0xfffffffc00dc0947 */ /* 0x000fea000383ffff */
.L_x_49:
[----:B------:R-:W-:Y:S05]  /*2340*/  BSYNC.RECONVERGENT B1 ;  /* 0x0000000000017941 */ /* 0x000fea0003800200 */
.L_x_46:
[----:B------:R-:W0:Y:S01]  /*2350*/  S2R R0, SR_LANEID ;  /* 0x0000000000007919 */ /* 0x000e220000000000 */
[----:B------:R-:W-:Y:S04]  /*2360*/  SHFL.DOWN PT, R2, R8, 0x1, 0x1f ;  /* 0x08201f0008027f89 */ /* 0x000fe800000e0000 */
[----:B------:R-:W1:Y:S01]  /*2370*/  SHFL.DOWN PT, R3, R9, 0x1, 0x1f ;  /* 0x08201f0009037f89 */ /* 0x000e6200000e0000 */
[----:B------:R-:W2:Y:S01]  /*2380*/  S2R R11, SR_TID.X ;  /* 0x00000000000b7919 */ /* 0x000ea20000002100 */
        /* <DEDUP_REMOVED lines=20> */
[----:B------:R-:W-:Y:S02]  /*24d0*/  @!P1 MOV R7, 0x400 ;  /* 0x0000040000079802 */ /* 0x000fe40000000f00 */
[----:B--2---:R-:W-:Y:S01]  /*24e0*/  @!P1 SHF.R.U32.HI R6, RZ, 0x2, R11 ;  /* 0x00000002ff069819 */ /* 0x004fe2000001160b */
[----:B------:R-:W0:Y:S01]  /*24f0*/  SHFL.DOWN PT, R3, R9, 0x8, 0x1f ;  /* 0x09001f0009037f89 */ /* 0x000e2200000e0000 */
[----:B-1----:R-:W-:-:S02]  /*2500*/  @!P1 LEA R7, R10, R7, 0x18 ;  /* 0x000000070a079211 */ /* 0x002fc400078ec0ff */
[----:B------:R-:W-:-:S05]  /*2510*/  @!P1 LOP3.LUT R6, R6, 0xf8, RZ, 0xc0, !PT ;  /* 0x000000f806069812 */ /* 0x000fca00078ec0ff */
        /* <DEDUP_REMOVED lines=14> */
[----:B------:R-:W1:Y:S01]  /*2600*/  S2UR UR5, SR_CgaCtaId ;  /* 0x00000000000579c3 */ /* 0x000e620000008800 */
[----:B------:R-:W-:Y:S02]  /*2610*/  UMOV UR4, 0x400 ;  /* 0x0000040000047882 */ /* 0x000fe40000000000 */
[----:B-1----:R-:W-:-:S09]  /*2620*/  ULEA UR4, UR5, UR4, 0x18 ;  /* 0x0000000405047291 */ /* 0x002fd2000f8ec0ff */
[----:B0-----:R-:W0:Y:S04]  /*2630*/  LDS.64 R2, [UR4+0x18] ;  /* 0x00001804ff027984 */ /* 0x001e280008000a00 */
        /* <DEDUP_REMOVED lines=22> */
.L_x_45:
[----:B------:R-:W-:Y:S05]  /*27a0*/  BSYNC.RECONVERGENT B0 ;  /* 0x0000000000007941 */ /* 0x000fea0003800200 */
.L_x_30:
[----:B------:R-:W-:Y:S05]  /*27b0*/  @P0 EXIT ;  /* 0x000000000000094d */ /* 0x000fea0003800000 */
[----:B------:R-:W3:Y:S02]  /*27c0*/  LDCU.64 UR4, c[0x0][0x388] ;  /* 0x00007100ff0477ac */ /* 0x000ee40008000a00 */
[----:B---3--:R-:W-:-:S06]  /*27d0*/  UIMAD.WIDE.U32 UR4, UR18, 0x8, UR4 ;  /* 0x00000008120478a5 */ /* 0x008fcc000f8e0004 */
[----:B0-----:R-:W-:Y:S02]  /*27e0*/  IMAD.U32 R2, RZ, RZ, UR4 ;  /* 0x00000004ff027e24 */ /* 0x001fe4000f8e00ff */
[----:B--2---:R-:W-:-:S05]  /*27f0*/  IMAD.U32 R3, RZ, RZ, UR5 ;  /* 0x00000005ff037e24 */ /* 0x004fca000f8e00ff */
[----:B------:R-:W-:Y:S01]  /*2800*/  STG.E.64 desc[UR16][R2.64], R8 ;  /* 0x0000000802007986 */ /* 0x000fe2000c101b10 */
[----:B------:R-:W-:Y:S05]  /*2810*/  EXIT ;  /* 0x000000000000794d */ /* 0x000fea0003800000 */
.L_x_58:
        /* <DEDUP_REMOVED lines=14> */
.L_x_229:


//--------------------- .text._ZN3cub18CUB_300001_SM_10006detail6reduce28DeviceReduceSingleTileKernelINS2_10policy_hubIdyN4cuda3std3__44plusIdEEE10Policy1000EN6thrust24THRUST_300001_SM_1000_NS6detail15normal_iteratorINSD_10device_ptrIdEEEEPdyS9_ddNS7_10__identityEEEvT0_T1_T2_T3_T4_T6_ --------------------------
	.section	.text._ZN3cub18CUB_300001_SM_10006detail6reduce28DeviceReduceSingleTileKernelINS2_10policy_hubIdyN4cuda3std3__44plusIdEEE10Policy1000EN6thrust24THRUST_300001_SM_1000_NS6detail15normal_iteratorINSD_10device_ptrIdEEEEPdyS9_ddNS7_10__identityEEEvT0_T1_T2_T3_T4_T6_,"ax",@progbits
	.align	128
        .global         _ZN3cub18CUB_300001_SM_10006detail6reduce28DeviceReduceSingleTileKernelINS2_10policy_hubIdyN4cuda3std3__44plusIdEEE10Policy1000EN6thrust24THRUST_300001_SM_1000_NS6detail15normal_iteratorINSD_10device_ptrIdEEEEPdyS9_ddNS7_10__identityEEEvT0_T1_T2_T3_T4_T6_
        .type           _ZN3cub18CUB_300001_SM_10006detail6reduce28DeviceReduceSingleTileKernelINS2_10policy_hubIdyN4cuda3std3__44plusIdEEE10Policy1000EN6thrust24THRUST_300001_SM_1000_NS6detail15normal_iteratorINSD_10device_ptrIdEEEEPdyS9_ddNS7_10__identityEEEvT0_T1_T2_T3_T4_T6_,@function
        .size           _ZN3cub18CUB_300001_SM_10006detail6reduce28DeviceReduceSingleTileKernelINS2_10policy_hubIdyN4cuda3std3__44plusIdEEE10Policy1000EN6thrust24THRUST_300001_SM_1000_NS6detail15normal_iteratorINSD_10device_ptrIdEEEEPdyS9_ddNS7_10__identityEEEvT0_T1_T2_T3_T4_T6_,(.L_x_230 - _ZN3cub18CUB_300001_SM_10006detail6reduce28DeviceReduceSingleTileKernelINS2_10policy_hubIdyN4cuda3std3__44plusIdEEE10Policy1000EN6thrust24THRUST_300001_SM_1000_NS6detail15normal_iteratorINSD_10device_ptrIdEEEEPdyS9_ddNS7_10__identityEEEvT0_T1_T2_T3_T4_T6_)
        .other          _ZN3cub18CUB_300001_SM_10006detail6reduce28DeviceReduceSingleTileKernelINS2_10policy_hubIdyN4cuda3std3__44plusIdEEE10Policy1000EN6thrust24THRUST_300001_SM_1000_NS6detail15normal_iteratorINSD_10device_ptrIdEEEEPdyS9_ddNS7_10__identityEEEvT0_T1_T2_T3_T4_T6_,@"STO_CUDA_ENTRY STV_DEFAULT"
_ZN3cub18CUB_300001_SM_10006detail6reduce28DeviceReduceSingleTileKernelINS2_10policy_hubIdyN4cuda3std3__44plusIdEEE10Policy1000EN6thrust24THRUST_300001_SM_1000_NS6detail15normal_iteratorINSD_10device_ptrIdEEEEPdyS9_ddNS7_10__identityEEEvT0_T1_T2_T3_T4_T6_:
.text._ZN3cub18CUB_300001_SM_10006detail6reduce28DeviceReduceSingleTileKernelINS2_10policy_hubIdyN4cuda3std3__44plusIdEEE10Policy1000EN6thrust24THRUST_300001_SM_1000_NS6detail15normal_iteratorINSD_10device_ptrIdEEEEPdyS9_ddNS7_10__identityEEEvT0_T1_T2_T3_T4_T6_:
[----:B------:R-:W-:Y:S01]  /*0000*/  LDC R1, c[0x0][0x37c] ;  /* 0x0000df00ff017b82 */ /* 0x000fe20000000800 */
[----:B------:R-:W0:Y:S01]  /*0010*/  LDCU.64 UR4, c[0x0][0x390] ;  /* 0x00007200ff0477ac */ /* 0x000e220008000a00 */
[----:B------:R-:W1:Y:S01]  /*0020*/  LDCU.64 UR6, c[0x0][0x358] ;  /* 0x00006b00ff0677ac */ /* 0x000e620008000a00 */
[----:B0-----:R-:W-:Y:S02]  /*0030*/  IMAD.U32 R8, RZ, RZ, UR4 ;  /* 0x00000004ff087e24 */ /* 0x001fe4000f8e00ff */
[----:B------:R-:W-:-:S03]  /*0040*/  IMAD.U32 R9, RZ, RZ, UR5 ;  /* 0x00000005ff097e24 */ /* 0x000fc6000f8e00ff */
[----:B------:R-:W-:-:S04]  /*0050*/  ISETP.NE.U32.AND P0, PT, R8, RZ, PT ;  /* 0x000000ff0800720c */ /* 0x000fc80003f05070 */
[----:B------:R-:W-:-:S13]  /*0060*/  ISETP.NE.AND.EX P0, PT, R9, RZ, PT, P0 ;  /* 0x000000ff0900720c */ /* 0x000fda0003f05300 */
        /* <DEDUP_REMOVED lines=8> */
.L_x_59:
[----:B------:R-:W-:Y:S01]  /*00f0*/  ISETP.GT.U32.AND P0, PT, R8, 0xdff, PT ;  /* 0x00000dff0800780c */ /* 0x000fe20003f04070 */
[----:B------:R-:W-:Y:S03]  /*0100*/  BSSY.RECONVERGENT B0, `(.L_x_60) ;  /* 0x000024d000007945 */ /* 0x000fe60003800200 */
[----:B------:R-:W-:-:S13]  /*0110*/  ISETP.GT.U32.AND.EX P0, PT, R9, RZ, PT, P0 ;  /* 0x000000ff0900720c */ /* 0x000fda0003f04100 */
[----:B------:R-:W-:Y:S05]  /*0120*/  @P0 BRA `(.L_x_61) ;  /* 0x0000001400340947 */ /* 0x000fea0003800000 */
[----:B------:R-:W0:Y:S01]  /*0130*/  S2R R0, SR_TID.X ;  /* 0x0000000000007919 */ /* 0x000e220000002100 */
[----:B------:R-:W-:Y:S01]  /*0140*/  BSSY.RECONVERGENT B1, `(.L_x_62) ;  /* 0x0000009000017945 */ /* 0x000fe20003800200 */
[----:B------:R-:W-:Y:S02]  /*0150*/  CS2R R4, SRZ ;  /* 0x0000000000047805 */ /* 0x000fe4000001ff00 */
[----:B0-----:R-:W-:Y:S01]  /*0160*/  ISETP.GE.U32.AND P0, PT, R0, R8, PT ;  /* 0x000000080000720c */ /* 0x001fe20003f06070 */
[----:B------:R-:W-:-:S12]  /*0170*/  IMAD.MOV.U32 R2, RZ, RZ, R0 ;  /* 0x000000ffff027224 */ /* 0x000fd800078e0000 */
[----:B------:R-:W-:Y:S05]  /*0180*/  @P0 BRA `(.L_x_63) ;  /* 0x0000000000100947 */ /* 0x000fea0003800000 */
[----:B------:R-:W0:Y:S02]  /*0190*/  LDC.64 R4, c[0x0][0x380] ;  /* 0x0000e000ff047b82 */ /* 0x000e240000000a00 */
[----:B0-----:R-:W-:-:S06]  /*01a0*/  IMAD.WIDE.U32 R4, R0, 0x8, R4 ;  /* 0x0000000800047825 */ /* 0x001fcc00078e0004 */
[----:B------:R-:W5:Y:S01]  /*01b0*/  LDG.E.64 R4, desc[UR6][R4.64] ;  /* 0x0000000604047981 */ /* 0x000f62000c1e1b00 */
[----:B------:R-:W-:-:S07]  /*01c0*/  VIADD R2, R0, 0x200 ;  /* 0x0000020000027836 */ /* 0x000fce0000000000 */
.L_x_63:
[----:B------:R-:W-:Y:S05]  /*01d0*/  BSYNC.RECONVERGENT B1 ;  /* 0x0000000000017941 */ /* 0x000fea0003800200 */
.L_x_62:
[----:B------:R-:W-:Y:S01]  /*01e0*/  ISETP.GE.U32.AND P0, PT, R2, R8, PT ;  /* 0x000000080200720c */ /* 0x000fe20003f06070 */
[----:B------:R-:W-:-:S12]  /*01f0*/  BSSY.RECONVERGENT B1, `(.L_x_64) ;  /* 0x000006d000017945 */ /* 0x000fd80003800200 */
[----:B------:R-:W-:Y:S05]  /*0200*/  @P0 BRA `(.L_x_65) ;  /* 0x0000000400ac0947 */ /* 0x000fea0003800000 */
[----:B------:R-:W-:Y:S01]  /*0210*/  LOP3.LUT R3, RZ, R2, RZ, 0x33, !PT ;  /* 0x00000002ff037212 */ /* 0x000fe200078e33ff */
[----:B------:R-:W-:Y:S04]  /*0220*/  BSSY.RECONVERGENT B2, `(.L_x_66) ;  /* 0x0000033000027945 */ /* 0x000fe80003800200 */
[----:B------:R-:W-:-:S05]  /*0230*/  IMAD.IADD R6, R3, 0x1, R8 ;  /* 0x0000000103067824 */ /* 0x000fca00078e0208 */
[C---:B------:R-:W-:Y:S02]  /*0240*/  ISETP.GE.U32.AND P1, PT, R6.reuse, 0x1e00, PT ;  /* 0x00001e000600780c */ /* 0x040fe40003f26070 */
[----:B------:R-:W-:-:S04]  /*0250*/  LEA.HI R3, R6, 0x1, RZ, 0x17 ;  /* 0x0000000106037811 */ /* 0x000fc800078fb8ff */
[----:B------:R-:W-:-:S04]  /*0260*/  LOP3.LUT R43, R3, 0xf, RZ, 0xc0, !PT ;  /* 0x0000000f032b7812 */ /* 0x000fc800078ec0ff */
[----:B------:R-:W-:-:S03]  /*0270*/  ISETP.NE.AND P0, PT, R43, RZ, PT ;  /* 0x000000ff2b00720c */ /* 0x000fc60003f05270 */
[----:B------:R-:W-:Y:S10]  /*0280*/  @!P1 BRA `(.L_x_67) ;  /* 0x0000000000b09947 */ /* 0x000ff40003800000 */
[----:B------:R-:W0:Y:S01]  /*0290*/  LDC.64 R6, c[0x0][0x380] ;  /* 0x0000e000ff067b82 */ /* 0x000e220000000a00 */
[----:B------:R-:W-:-:S05]  /*02a0*/  LOP3.LUT R42, R3, 0xfffff0, RZ, 0xc0, !PT ;  /* 0x00fffff0032a7812 */ /* 0x000fca00078ec0ff */
[----:B------:R-:W-:Y:S02]  /*02b0*/  IMAD.MOV R42, RZ, RZ, -R42 ;  /* 0x000000ffff2a7224 */ /* 0x000fe400078e0a2a */
[----:B0-----:R-:W-:-:S03]  /*02c0*/  IMAD.WIDE.U32 R6, R2, 0x8, R6 ;  /* 0x0000000802067825 */ /* 0x001fc600078e0006 */
[----:B------:R-:W-:-:S05]  /*02d0*/  IADD3 R6, P1, PT, R6, 0x8000, RZ ;  /* 0x0000800006067810 */ /* 0x000fca0007f3e0ff */
[----:B------:R-:W-:-:S08]  /*02e0*/  IMAD.X R7, RZ, RZ, R7, P1 ;  /* 0x000000ffff077224 */ /* 0x000fd000008e0607 */
.L_x_68:
[----:B------:R-:W2:Y:S04]  /*02f0*/  LDG.E.64 R10, desc[UR6][R6.64+-0x8000] ;  /* 0xff800006060a7981 */ /* 0x000ea8000c1e1b00 */
[----:B------:R-:W3:Y:S04]  /*0300*/  LDG.E.64 R12, desc[UR6][R6.64+-0x7000] ;  /* 0xff900006060c7981 */ /* 0x000ee8000c1e1b00 */
[----:B------:R-:W4:Y:S04]  /*0310*/  LDG.E.64 R14, desc[UR6][R6.64+-0x6000] ;  /* 0xffa00006060e7981 */ /* 0x000f28000c1e1b00 */
        /* <DEDUP_REMOVED lines=12> */
[----:B------:R0:W4:Y:S01]  /*03e0*/  LDG.E.64 R40, desc[UR6][R6.64+0x7000] ;  /* 0x0070000606287981 */ /* 0x000122000c1e1b00 */
[----:B------:R-:W-:-:S02]  /*03f0*/  VIADD R42, R42, 0x10 ;  /* 0x000000102a2a7836 */ /* 0x000fc40000000000 */
[----:B------:R-:W-:-:S03]  /*0400*/  VIADD R2, R2, 0x2000 ;  /* 0x0000200002027836 */ /* 0x000fc60000000000 */
[----:B------:R-:W-:Y:S02]  /*0410*/  ISETP.NE.AND P1, PT, R42, RZ, PT ;  /* 0x000000ff2a00720c */ /* 0x000fe40003f25270 */
[----:B0-----:R-:W-:-:S05]  /*0420*/  IADD3 R6, P2, PT, R6, 0x10000, RZ ;  /* 0x0001000006067810 */ /* 0x001fca0007f5e0ff */
[----:B------:R-:W-:Y:S01]  /*0430*/  IMAD.X R7, RZ, RZ, R7, P2 ;  /* 0x000000ffff077224 */ /* 0x000fe200010e0607 */
        /* <DEDUP_REMOVED lines=16> */
[----:B------:R-:W-:Y:S10]  /*0540*/  @P1 BRA `(.L_x_68) ;  /* 0xfffffffc00681947 */ /* 0x000ff4000383ffff */
.L_x_67:
[----:B------:R-:W-:Y:S05]  /*0550*/  BSYNC.RECONVERGENT B2 ;  /* 0x0000000000027941 */ /* 0x000fea0003800200 */
.L_x_66:
[----:B------:R-:W-:Y:S05]  /*0560*/  @!P0 BRA `(.L_x_65) ;  /* 0x0000000000d48947 */ /* 0x000fea0003800000 */
[----:B------:R-:W-:Y:S01]  /*0570*/  ISETP.GE.U32.AND P0, PT, R43, 0x8, PT ;  /* 0x000000082b00780c */ /* 0x000fe20003f06070 */
[----:B------:R-:W-:Y:S01]  /*0580*/  BSSY.RECONVERGENT B2, `(.L_x_69) ;  /* 0x0000017000027945 */ /* 0x000fe20003800200 */
[----:B------:R-:W-:-:S04]  /*0590*/  LOP3.LUT R26, R3, 0x7, RZ, 0xc0, !PT ;  /* 0x00000007031a7812 */ /* 0x000fc800078ec0ff */
[----:B------:R-:W-:-:S07]  /*05a0*/  ISETP.NE.AND P1, PT, R26, RZ, PT ;  /* 0x000000ff1a00720c */ /* 0x000fce0003f25270 */
[----:B------:R-:W-:Y:S06]  /*05b0*/  @!P0 BRA `(.L_x_70) ;  /* 0x00000000004c8947 */ /* 0x000fec0003800000 */
[----:B------:R-:W0:Y:S02]  /*05c0*/  LDC.64 R6, c[0x0][0x380] ;  /* 0x0000e000ff067b82 */ /* 0x000e240000000a00 */
[----:B0-----:R-:W-:-:S05]  /*05d0*/  IMAD.WIDE R6, R2, 0x8, R6 ;  /* 0x0000000802067825 */ /* 0x001fca00078e0206 */
        /* <DEDUP_REMOVED lines=17> */
.L_x_70:
[----:B------:R-:W-:Y:S05]  /*06f0*/  BSYNC.RECONVERGENT B2 ;  /* 0x0000000000027941 */ /* 0x000fea0003800200 */
.L_x_69:
        /* <DEDUP_REMOVED lines=17> */
.L_x_72:
[----:B------:R-:W-:Y:S05]  /*0810*/  BSYNC.RECONVERGENT B2 ;  /* 0x0000000000027941 */ /* 0x000fea0003800200 */
.L_x_71:
[----:B------:R-:W-:Y:S05]  /*0820*/  @!P1 BRA `(.L_x_65) ;  /* 0x0000000000249947 */ /* 0x000fea0003800000 */
[----:B------:R-:W0:Y:S01]  /*0830*/  LDC.64 R10, c[0x0][0x380] ;  /* 0x0000e000ff0a7b82 */ /* 0x000e220000000a00 */
[----:B------:R-:W-:-:S07]  /*0840*/  IMAD.MOV R3, RZ, RZ, -R3 ;  /* 0x000000ffff037224 */ /* 0x000fce00078e0a03 */
.L_x_73:
[----:B0-----:R-:W-:-:S06]  /*0850*/  IMAD.WIDE R6, R2, 0x8, R10 ;  /* 0x0000000802067825 */ /* 0x001fcc00078e020a */
[----:B------:R-:W2:Y:S01]  /*0860*/  LDG.E.64 R6, desc[UR6][R6.64] ;  /* 0x0000000606067981 */ /* 0x000ea2000c1e1b00 */
[----:B------:R-:W-:Y:S02]  /*0870*/  VIADD R3, R3, 0x1 ;  /* 0x0000000103037836 */ /* 0x000fe40000000000 */
[----:B------:R-:W-:-:S03]  /*0880*/  VIADD R2, R2, 0x200 ;  /* 0x0000020002027836 */ /* 0x000fc60000000000 */
[----:B------:R-:W-:Y:S01]  /*0890*/  ISETP.NE.AND P0, PT, R3, RZ, PT ;  /* 0x000000ff0300720c */ /* 0x000fe20003f05270 */
[----:B--2--5:R-:W-:-:S12]  /*08a0*/  DADD R4, R6, R4 ;  /* 0x0000000006047229 */ /* 0x024fd80000000004 */
[----:B------:R-:W-:Y:S05]  /*08b0*/  @P0 BRA `(.L_x_73) ;  /* 0xfffffffc00e40947 */ /* 0x000fea000383ffff */
.L_x_65:
[----:B------:R-:W-:Y:S05]  /*08c0*/  BSYNC.RECONVERGENT B1 ;  /* 0x0000000000017941 */ /* 0x000fea0003800200 */
.L_x_64:
[----:B------:R-:W-:-:S04]  /*08d0*/  ISETP.GE.U32.AND P0, PT, R8, 0x200, PT ;  /* 0x000002000800780c */ /* 0x000fc80003f06070 */
[----:B------:R-:W-:-:S13]  /*08e0*/  ISETP.GE.U32.AND.EX P0, PT, R9, RZ, PT, P0 ;  /* 0x000000ff0900720c */ /* 0x000fda0003f06100 */
        /* <DEDUP_REMOVED lines=32> */
[----:B------:R-:W-:Y:S02]  /*0af0*/  ISETP.GT.AND P0, PT, R10, 0xf, PT ;  /* 0x0000000f0a00780c */ /* 0x000fe40003f04270 */
[----:B------:R-:W-:Y:S01]  /*0b00*/  @!P1 LOP3.LUT R8, R4, 0xf8, RZ, 0xc0, !PT ;  /* 0x000000f804089812 */ /* 0x000fe200078ec0ff */
[----:B------:R-:W0:Y:S04]  /*0b10*/  SHFL.DOWN PT, R3, R7, 0x10, 0x1f ;  /* 0x0a001f0007037f89 */ /* 0x000e2800000e0000 */
[----:B------:R-:W-:Y:S01]  /*0b20*/  @!P1 IMAD.IADD R9, R8, 0x1, R9 ;  /* 0x0000000108099824 */ /* 0x000fe200078e0209 */
[----:B0-----:R-:W-:-:S07]  /*0b30*/  DADD R4, R2, R6 ;  /* 0x0000000002047229 */ /* 0x001fce0000000006 */
[----:B------:R0:W-:Y:S01]  /*0b40*/  @!P1 STS.64 [R9+0x10], R4 ;  /* 0x0000100409009388 */ /* 0x0001e20000000a00 */
[----:B------:R-:W-:Y:S01]  /*0b50*/  BAR.SYNC.DEFER_BLOCKING 0x0 ;  /* 0x0000000000007b1d */ /* 0x000fe20000010000 */
[----:B------:R-:W-:Y:S02]  /*0b60*/  ISETP.NE.AND P1, PT, R0, RZ, PT ;  /* 0x000000ff0000720c */ /* 0x000fe40003f25270 */
[----:B------:R-:W-:Y:S02]  /*0b70*/  FSEL R2, R6, R4, P0 ;  /* 0x0000000406027208 */ /* 0x000fe40000000000 */
[----:B------:R-:W-:-:S09]  /*0b80*/  FSEL R3, R7, R5, P0 ;  /* 0x0000000507037208 */ /* 0x000fd20000000000 */
[----:B0-----:R-:W-:Y:S05]  /*0b90*/  @P1 BRA `(.L_x_75) ;  /* 0x00000018008c1947 */ /* 0x001fea0003800000 */
        /* <DEDUP_REMOVED lines=27> */
.L_x_74:
[----:B------:R-:W-:Y:S01]  /*0d50*/  LOP3.LUT R2, R0, 0x3e0, RZ, 0xc0, !PT ;  /* 0x000003e000027812 */ /* 0x000fe200078ec0ff */
[----:B------:R-:W0:Y:S03]  /*0d60*/  S2R R12, SR_LANEID ;  /* 0x00000000000c7919 */ /* 0x000e260000000000 */
[----:B------:R-:W-:Y:S01]  /*0d70*/  LOP3.LUT R7, RZ, R2, RZ, 0x33, !PT ;  /* 0x00000002ff077212 */ /* 0x000fe200078e33ff */
[----:B------:R-:W-:-:S04]  /*0d80*/  VIADD R3, R2, 0x20 ;  /* 0x0000002002037836 */ /* 0x000fc80000000000 */
[----:B------:R-:W-:Y:S01]  /*0d90*/  IMAD.IADD R7, R7, 0x1, R8 ;  /* 0x0000000107077824 */ /* 0x000fe200078e0208 */
[----:B------:R-:W-:-:S04]  /*0da0*/  ISETP.GT.U32.AND P0, PT, R3, R8, PT ;  /* 0x000000080300720c */ /* 0x000fc80003f04070 */
[----:B------:R-:W-:-:S05]  /*0db0*/  SEL R13, R7, 0x1f, P0 ;  /* 0x0000001f070d7807 */ /* 0x000fca0000000000 */
[----:B-----5:R-:W-:Y:S04]  /*0dc0*/  SHFL.DOWN PT, R2, R4, 0x1, R13 ;  /* 0x0820000004027989 */ /* 0x020fe800000e000d */
[----:B------:R-:W1:Y:S01]  /*0dd0*/  SHFL.DOWN PT, R3, R5, 0x1, R13 ;  /* 0x0820000005037989 */ /* 0x000e6200000e000d */
[C---:B0-----:R-:W-:Y:S01]  /*0de0*/  ISETP.GE.AND P0, PT, R12.reuse, R13, PT ;  /* 0x0000000d0c00720c */ /* 0x041fe20003f06270 */
[C---:B------:R-:W-:Y:S01]  /*0df0*/  VIADD R10, R12.reuse, 0x2 ;  /* 0x000000020c0a7836 */ /* 0x040fe20000000000 */
[----:B------:R-:W-:Y:S01]  /*0e00*/  ISETP.NE.AND P1, PT, R12, RZ, PT ;  /* 0x000000ff0c00720c */ /* 0x000fe20003f25270 */
[----:B-1----:R-:W-:-:S10]  /*0e10*/  DADD R2, R2, R4 ;  /* 0x0000000002027229 */ /* 0x002fd40000000004 */
[----:B------:R-:W-:Y:S01]  /*0e20*/  FSEL R6, R2, R4, !P0 ;  /* 0x0000000402067208 */ /* 0x000fe20004000000 */
[----:B------:R-:W-:Y:S01]  /*0e30*/  VIADD R4, R12, 0x4 ;  /* 0x000000040c047836 */ /* 0x000fe20000000000 */
[----:B------:R-:W-:Y:S02]  /*0e40*/  FSEL R7, R3, R5, !P0 ;  /* 0x0000000503077208 */ /* 0x000fe40004000000 */
[----:B------:R-:W-:Y:S01]  /*0e50*/  ISETP.GT.AND P0, PT, R10, R13, PT ;  /* 0x0000000d0a00720c */ /* 0x000fe20003f04270 */
[----:B------:R-:W-:Y:S04]  /*0e60*/  SHFL.DOWN PT, R2, R6, 0x2, R13 ;  /* 0x0840000006027989 */ /* 0x000fe800000e000d */
[----:B------:R-:W0:Y:S02]  /*0e70*/  SHFL.DOWN PT, R3, R7, 0x2, R13 ;  /* 0x0840000007037989 */ /* 0x000e2400000e000d */
[----:B0-----:R-:W-:-:S10]  /*0e80*/  DADD R2, R2, R6 ;  /* 0x0000000002027229 */ /* 0x001fd40000000006 */
[----:B------:R-:W-:Y:S01]  /*0e90*/  FSEL R10, R6, R2, P0 ;  /* 0x00000002060a7208 */ /* 0x000fe20000000000 */
[----:B------:R-:W-:Y:S01]  /*0ea0*/  VIADD R6, R12, 0x8 ;  /* 0x000000080c067836 */ /* 0x000fe20000000000 */
[----:B------:R-:W-:Y:S02]  /*0eb0*/  FSEL R11, R7, R3, P0 ;  /* 0x00000003070b7208 */ /* 0x000fe40000000000 */
[----:B------:R-:W-:Y:S01]  /*0ec0*/  ISETP.GT.AND P0, PT, R4, R13, PT ;  /* 0x0000000d0400720c */ /* 0x000fe20003f04270 */
[----:B------:R-:W-:Y:S04]  /*0ed0*/  SHFL.DOWN PT, R2, R10, 0x4, R13 ;  /* 0x088000000a027989 */ /* 0x000fe800000e000d */
[----:B------:R-:W0:Y:S02]  /*0ee0*/  SHFL.DOWN PT, R3, R11, 0x4, R13 ;  /* 0x088000000b037989 */ /* 0x000e2400000e000d */
[----:B0-----:R-:W-:-:S10]  /*0ef0*/  DADD R2, R2, R10 ;  /* 0x0000000002027229 */ /* 0x001fd4000000000a */
[----:B------:R-:W-:Y:S02]  /*0f00*/  FSEL R4, R10, R2, P0 ;  /* 0x000000020a047208 */ /* 0x000fe40000000000 */
[----:B------:R-:W-:Y:S02]  /*0f10*/  FSEL R5, R11, R3, P0 ;  /* 0x000000030b057208 */ /* 0x000fe40000000000 */
[----:B------:R-:W-:Y:S01]  /*0f20*/  ISETP.GT.AND P0, PT, R6, R13, PT ;  /* 0x0000000d0600720c */ /* 0x000fe20003f04270 */
[----:B------:R-:W-:Y:S01]  /*0f30*/  SHFL.DOWN PT, R2, R4, 0x8, R13 ;  /* 0x0900000004027989 */ /* 0x000fe200000e000d */
[----:B------:R-:W-:-:S03]  /*0f40*/  @!P1 MOV R10, 0x400 ;  /* 0x00000400000a9802 */ /* 0x000fc60000000f00 */
[----:B------:R-:W0:Y:S01]  /*0f50*/  SHFL.DOWN PT, R3, R5, 0x8, R13 ;  /* 0x0900000005037989 */ /* 0x000e2200000e000d */
[----:B------:R-:W1:Y:S01]  /*0f60*/  @!P1 S2R R11, SR_CgaCtaId ;  /* 0x00000000000b9919 */ /* 0x000e620000008800 */
[----:B0-----:R-:W-:-:S10]  /*0f70*/  DADD R2, R2, R4 ;  /* 0x0000000002027229 */ /* 0x001fd40000000004 */
[----:B------:R-:W-:Y:S01]  /*0f80*/  FSEL R6, R4, R2, P0 ;  /* 0x0000000204067208 */ /* 0x000fe20000000000 */
[----:B------:R-:W-:Y:S01]  /*0f90*/  VIADD R4, R12, 0x10 ;  /* 0x000000100c047836 */ /* 0x000fe20000000000 */
[----:B------:R-:W-:Y:S02]  /*0fa0*/  FSEL R7, R5, R3, P0 ;  /* 0x0000000305077208 */ /* 0x000fe40000000000 */
[----:B------:R-:W-:Y:S01]  /*0fb0*/  @!P1 SHF.R.U32.HI R5, RZ, 0x2, R0 ;  /* 0x00000002ff059819 */ /* 0x000fe20000011600 */
[----:B------:R-:W-:Y:S01]  /*0fc0*/  SHFL.DOWN PT, R2, R6, 0x10, R13 ;  /* 0x0a00000006027989 */ /* 0x000fe200000e000d */
[----:B-1----:R-:W-:Y:S02]  /*0fd0*/  @!P1 LEA R10, R11, R10, 0x18 ;  /* 0x0000000a0b0a9211 */ /* 0x002fe400078ec0ff */
[----:B------:R-:W-:Y:S01]  /*0fe0*/  @!P1 LOP3.LUT R5, R5, 0xf8, RZ, 0xc0, !PT ;  /* 0x000000f805059812 */ /* 0x000fe200078ec0ff */
[----:B------:R-:W0:Y:S01]  /*0ff0*/  SHFL.DOWN PT, R3, R7, 0x10, R13 ;  /* 0x0a00000007037989 */ /* 0x000e2200000e000d */
[----:B------:R-:W-:-:S03]  /*1000*/  ISETP.GT.AND P0, PT, R4, R13, PT ;  /* 0x0000000d0400720c */ /* 0x000fc60003f04270 */
[----:B------:R-:W-:Y:S01]  /*1010*/  @!P1 IMAD.IADD R5, R5, 0x1, R10 ;  /* 0x0000000105059824 */ /* 0x000fe200078e020a */
[----:B0-----:R-:W-:-:S10]  /*1020*/  DADD R2, R2, R6 ;  /* 0x0000000002027229 */ /* 0x001fd40000000006 */
[----:B------:R-:W-:Y:S02]  /*1030*/  FSEL R2, R6, R2, P0 ;  /* 0x0000000206027208 */ /* 0x000fe40000000000 */
[----:B------:R-:W-:-:S05]  /*1040*/  FSEL R3, R7, R3, P0 ;  /* 0x0000000307037208 */ /* 0x000fca0000000000 */
[----:B------:R0:W-:Y:S01]  /*1050*/  @!P1 STS.64 [R5+0x10], R2 ;  /* 0x0000100205009388 */ /* 0x0001e20000000a00 */
[----:B------:R-:W-:Y:S01]  /*1060*/  BAR.SYNC.DEFER_BLOCKING 0x0 ;  /* 0x0000000000007b1d */ /* 0x000fe20000010000 */
[----:B------:R-:W-:-:S13]  /*1070*/  ISETP.NE.AND P1, PT, R0, RZ, PT ;  /* 0x000000ff0000720c */ /* 0x000fda0003f25270 */
[----:B0-----:R-:W-:Y:S05]  /*1080*/  @P1 BRA `(.L_x_75) ;  /* 0x0000001400501947 */ /* 0x001fea0003800000 */
[----:B------:R-:W0:Y:S01]  /*1090*/  S2UR UR5, SR_CgaCtaId ;  /* 0x00000000000579c3 */ /* 0x000e220000008800 */
[----:B------:R-:W-:Y:S01]  /*10a0*/  UMOV UR4, 0x400 ;  /* 0x0000040000047882 */ /* 0x000fe20000000000 */
[----:B------:R-:W-:-:S04]  /*10b0*/  ISETP.GT.U32.AND P0, PT, R8, 0x20, PT ;  /* 0x000000200800780c */ /* 0x000fc80003f04070 */
[----:B------:R-:W-:Y:S01]  /*10c0*/  ISETP.GT.U32.AND.EX P0, PT, R9, RZ, PT, P0 ;  /* 0x000000ff0900720c */ /* 0x000fe20003f04100 */
[----:B0-----:R-:W-:-:S09]  /*10d0*/  ULEA UR4, UR5, UR4, 0x18 ;  /* 0x0000000405047291 */ /* 0x001fd2000f8ec0ff */
[----:B------:R-:W0:Y:S04]  /*10e0*/  LDS.64 R4, [UR4+0x18] ;  /* 0x00001804ff047984 */ /* 0x000e280008000a00 */
[----:B------:R-:W1:Y:S01]  /*10f0*/  LDS.128 R12, [UR4+0x20] ;  /* 0x00002004ff0c7984 */ /* 0x000e620008000c00 */
[----:B0-----:R-:W-:-:S10]  /*1100*/  DADD R4, R2, R4 ;  /* 0x0000000002047229 */ /* 0x001fd40000000004 */
[----:B------:R-:W-:Y:S02]  /*1110*/  FSEL R2, R4, R2, P0 ;  /* 0x0000000204027208 */ /* 0x000fe40000000000 */
[----:B------:R-:W-:Y:S02]  /*1120*/  FSEL R3, R5, R3, P0 ;  /* 0x0000000305037208 */ /* 0x000fe40000000000 */
[----:B------:R-:W0:Y:S01]  /*1130*/  LDS.128 R4, [UR4+0x30] ;  /* 0x00003004ff047984 */ /* 0x000e220008000c00 */
[----:B------:R-:W-:-:S03]  /*1140*/  ISETP.GT.U32.AND P0, PT, R8, 0x40, PT ;  /* 0x000000400800780c */ /* 0x000fc60003f04070 */
[----:B-1----:R-:W-:Y:S01]  /*1150*/  DADD R12, R12, R2 ;  /* 0x000000000c0c7229 */ /* 0x002fe20000000002 */
[----:B------:R-:W-:-:S09]  /*1160*/  ISETP.GT.U32.AND.EX P0, PT, R9, RZ, PT, P0 ;  /* 0x000000ff0900720c */ /* 0x000fd20003f04100 */
[----:B------:R-:W-:Y:S02]  /*1170*/  FSEL R2, R12, R2, P0 ;  /* 0x000000020c027208 */ /* 0x000fe40000000000 */
[----:B------:R-:W-:Y:S02]  /*1180*/  FSEL R3, R13, R3, P0 ;  /* 0x000000030d037208 */ /* 0x000fe40000000000 */
[----:B------:R-:W-:-:S04]  /*1190*/  ISETP.GT.U32.AND P0, PT, R8, 0x60, PT ;  /* 0x000000600800780c */ /* 0x000fc80003f04070 */
[----:B------:R-:W-:Y:S01]  /*11a0*/  DADD R14, R2, R14 ;  /* 0x00000000020e7229 */ /* 0x000fe2000000000e */
[----:B------:R-:W-:-:S09]  /*11b0*/  ISETP.GT.U32.AND.EX P0, PT, R9, RZ, PT, P0 ;  /* 0x000000ff0900720c */ /* 0x000fd20003f04100 */
[----:B------:R-:W-:Y:S02]  /*11c0*/  FSEL R2, R14, R2, P0 ;  /* 0x000000020e027208 */ /* 0x000fe40000000000 */
[----:B------:R-:W-:Y:S02]  /*11d0*/  FSEL R3, R15, R3, P0 ;  /* 0x000000030f037208 */ /* 0x000fe40000000000 */
[----:B------:R-:W1:Y:S01]  /*11e0*/  LDS.128 R12, [UR4+0x40] ;  /* 0x00004004ff0c7984 */ /* 0x000e620008000c00 */
[----:B------:R-:W-:-:S03]  /*11f0*/  ISETP.GT.U32.AND P0, PT, R8, 0x80, PT ;  /* 0x000000800800780c */ /* 0x000fc60003f04070 */
[----:B0-----:R-:W-:Y:S01]  /*1200*/  DADD R4, R4, R2 ;  /* 0x0000000004047229 */ /* 0x001fe20000000002 */
        /* <DEDUP_REMOVED lines=52> */
[----:B------:R-:W-:-:S04]  /*1550*/  ISETP.GT.U32.AND P0, PT, R8, 0x1c0, PT ;  /* 0x000001c00800780c */ /* 0x000fc80003f04070 */
        /* <DEDUP_REMOVED lines=8> */
[----:B------:R-:W-:Y:S01]  /*15e0*/  FSEL R3, R15, R3, P0 ;  /* 0x000000030f037208 */ /* 0x000fe20000000000 */
[----:B------:R-:W-:Y:S06]  /*15f0*/  BRA `(.L_x_75) ;  /* 0x0000000c00f47947 */ /* 0x000fec0003800000 */
.L_x_61:
[----:B------:R-:W0:Y:S01]  /*1600*/  S2R R0, SR_TID.X ;  /* 0x0000000000007919 */ /* 0x000e220000002100 */
[----:B------:R-:W0:Y:S02]  /*1610*/  LDC.64 R4, c[0x0][0x380] ;  /* 0x0000e000ff047b82 */ /* 0x000e240000000a00 */
[----:B0-----:R-:W-:-:S05]  /*1620*/  IMAD.WIDE.U32 R4, R0, 0x8, R4 ;  /* 0x0000000800047825 */ /* 0x001fca00078e0004 */
[----:B------:R-:W2:Y:S04]  /*1630*/  LDG.E.64 R2, desc[UR6][R4.64] ;  /* 0x0000000604027981 */ /* 0x000ea8000c1e1b00 */
[----:B------:R-:W2:Y:S04]  /*1640*/  LDG.E.64 R6, desc[UR6][R4.64+0x1000] ;  /* 0x0010000604067981 */ /* 0x000ea8000c1e1b00 */
[----:B------:R-:W3:Y:S04]  /*1650*/  LDG.E.64 R10, desc[UR6][R4.64+0x2000] ;  /* 0x00200006040a7981 */ /* 0x000ee8000c1e1b00 */
[----:B------:R-:W4:Y:S04]  /*1660*/  LDG.E.64 R12, desc[UR6][R4.64+0x3000] ;  /* 0x00300006040c7981 */ /* 0x000f28000c1e1b00 */
[----:B------:R-:W5:Y:S04]  /*1670*/  LDG.E.64 R14, desc[UR6][R4.64+0x4000] ;  /* 0x00400006040e7981 */ /* 0x000f68000c1e1b00 */
[----:B------:R-:W5:Y:S04]  /*1680*/  LDG.E.64 R16, desc[UR6][R4.64+0x5000] ;  /* 0x0050000604107981 */ /* 0x000f68000c1e1b00 */
[----:B------:R-:W5:Y:S01]  /*1690*/  LDG.E.64 R18, desc[UR6][R4.64+0x6000] ;  /* 0x0060000604127981 */ /* 0x000f62000c1e1b00 */
[----:B--2---:R-:W-:-:S08]  /*16a0*/  DADD R2, R2, R6 ;  /* 0x0000000002027229 */ /* 0x004fd00000000006 */
[----:B---3--:R-:W-:-:S08]  /*16b0*/  DADD R2, R10, R2 ;  /* 0x000000000a027229 */ /* 0x008fd00000000002 */
[----:B----4-:R-:W-:Y:S01]  /*16c0*/  DADD R2, R12, R2 ;  /* 0x000000000c027229 */ /* 0x010fe20000000002 */
[----:B------:R-:W-:-:S04]  /*16d0*/  IADD3 R12, P1, PT, R8, -0xe00, RZ ;  /* 0xfffff200080c7810 */ /* 0x000fc80007f3e0ff */
[----:B------:R-:W-:Y:S02]  /*16e0*/  ISETP.GE.U32.AND P0, PT, R12, 0xe00, PT ;  /* 0x00000e000c00780c */ /* 0x000fe40003f06070 */
[----:B------:R-:W-:Y:S01]  /*16f0*/  IADD3.X R13, PT, PT, R9, -0x1, RZ, P1, !PT ;  /* 0xffffffff090d7810 */ /* 0x000fe20000ffe4ff */
[----:B-----5:R-:W-:-:S03]  /*1700*/  DADD R2, R14, R2 ;  /* 0x000000000e027229 */ /* 0x020fc60000000002 */
[----:B------:R-:W-:-:S05]  /*1710*/  ISETP.GE.U32.AND.EX P0, PT, R13, RZ, PT, P0 ;  /* 0x000000ff0d00720c */ /* 0x000fca0003f06100 */
[----:B------:R-:W-:-:S08]  /*1720*/  DADD R2, R16, R2 ;  /* 0x0000000010027229 */ /* 0x000fd00000000002 */
[----:B------:R-:W-:Y:S01]  /*1730*/  DADD R6, R18, R2 ;  /* 0x0000000012067229 */ /* 0x000fe20000000002 */
[----:B------:R-:W-:Y:S02]  /*1740*/  IMAD.MOV.U32 R3, RZ, RZ, 0xe00 ;  /* 0x00000e00ff037424 */ /* 0x000fe400078e00ff */
[----:B------:R-:W-:Y:S01]  /*1750*/  IMAD.MOV.U32 R2, RZ, RZ, RZ ;  /* 0x000000ffff027224 */ /* 0x000fe200078e00ff */
[----:B------:R-:W-:Y:S07]  /*1760*/  @!P0 BRA `(.L_x_76) ;  /* 0x0000000000748947 */ /* 0x000fee0003800000 */
[----:B------:R-:W0:Y:S01]  /*1770*/  LDC.64 R8, c[0x0][0x390] ;  /* 0x0000e400ff087b82 */ /* 0x000e220000000a00 */
[----:B------:R-:W-:Y:S02]  /*1780*/  IMAD.MOV.U32 R3, RZ, RZ, 0xe00 ;  /* 0x00000e00ff037424 */ /* 0x000fe400078e00ff */
[----:B------:R-:W-:-:S07]  /*1790*/  IMAD.MOV.U32 R2, RZ, RZ, RZ ;  /* 0x000000ffff027224 */ /* 0x000fce00078e00ff */
.L_x_78:
[----:B------:R-:W-:-:S04]  /*17a0*/  LEA R16, P0, R3, R4, 0x3 ;  /* 0x0000000403107211 */ /* 0x000fc800078018ff */
[----:B------:R-:W-:-:S05]  /*17b0*/  LEA.HI.X R17, R3, R5, R2, 0x3, P0 ;  /* 0x0000000503117211 */ /* 0x000fca00000f1c02 */
[----:B------:R-:W2:Y:S04]  /*17c0*/  LDG.E.64 R18, desc[UR6][R16.64] ;  /* 0x0000000610127981 */ /* 0x000ea8000c1e1b00 */
[----:B------:R-:W3:Y:S04]  /*17d0*/  LDG.E.64 R20, desc[UR6][R16.64+0x1000] ;  /* 0x0010000610147981 */ /* 0x000ee8000c1e1b00 */
[----:B------:R-:W4:Y:S04]  /*17e0*/  LDG.E.64 R22, desc[UR6][R16.64+0x2000] ;  /* 0x0020000610167981 */ /* 0x000f28000c1e1b00 */
[----:B------:R-:W5:Y:S04]  /*17f0*/  LDG.E.64 R24, desc[UR6][R16.64+0x3000] ;  /* 0x0030000610187981 */ /* 0x000f68000c1e1b00 */
[----:B------:R-:W5:Y:S04]  /*1800*/  LDG.E.64 R26, desc[UR6][R16.64+0x4000] ;  /* 0x00400006101a7981 */ /* 0x000f68000c1e1b00 */
[----:B------:R-:W5:Y:S04]  /*1810*/  LDG.E.64 R10, desc[UR6][R16.64+0x5000] ;  /* 0x00500006100a7981 */ /* 0x000f68000c1e1b00 */
[----:B------:R-:W5:Y:S01]  /*1820*/  LDG.E.64 R14, desc[UR6][R16.64+0x6000] ;  /* 0x00600006100e7981 */ /* 0x000f62000c1e1b00 */
[----:B--2---:R-:W-:Y:S01]  /*1830*/  DADD R18, R18, R6 ;  /* 0x0000000012127229 */ /* 0x004fe20000000006 */
[----:B0-----:R-:W-:-:S04]  /*1840*/  IADD3 R6, P1, PT, -R3, R8, RZ ;  /* 0x0000000803067210 */ /* 0x001fc80007f3e1ff */
[----:B------:R-:W-:Y:S01]  /*1850*/  ISETP.GE.U32.AND P0, PT, R6, 0xe00, PT ;  /* 0x00000e000600780c */ /* 0x000fe20003f06070 */
[----:B------:R-:W-:Y:S02]  /*1860*/  IMAD.X R6, R9, 0x1, ~R2, P1 ;  /* 0x0000000109067824 */ /* 0x000fe400008e0e02 */
[----:B---3--:R-:W-:-:S03]  /*1870*/  DADD R18, R20, R18 ;  /* 0x0000000014127229 */ /* 0x008fc60000000012 */
[----:B------:R-:W-:-:S05]  /*1880*/  ISETP.GE.U32.AND.EX P0, PT, R6, RZ, PT, P0 ;  /* 0x000000ff0600720c */ /* 0x000fca0003f06100 */
[----:B----4-:R-:W-:-:S08]  /*1890*/  DADD R18, R22, R18 ;  /* 0x0000000016127229 */ /* 0x010fd00000000012 */
[----:B-----5:R-:W-:-:S08]  /*18a0*/  DADD R18, R24, R18 ;  /* 0x0000000018127229 */ /* 0x020fd00000000012 */
[----:B------:R-:W-:-:S08]  /*18b0*/  DADD R18, R26, R18 ;  /* 0x000000001a127229 */ /* 0x000fd00000000012 */
[----:B------:R-:W-:-:S08]  /*18c0*/  DADD R10, R10, R18 ;  /* 0x000000000a0a7229 */ /* 0x000fd00000000012 */
[----:B------:R-:W-:Y:S01]  /*18d0*/  DADD R6, R14, R10 ;  /* 0x000000000e067229 */ /* 0x000fe2000000000a */
[----:B------:R-:W-:Y:S10]  /*18e0*/  @!P0 BRA `(.L_x_77) ;  /* 0x0000000800208947 */ /* 0x000ff40003800000 */
[----:B------:R-:W-:-:S05]  /*18f0*/  IADD3 R3, P0, PT, R3, 0xe00, RZ ;  /* 0x00000e0003037810 */ /* 0x000fca0007f1e0ff */
[----:B------:R-:W-:Y:S01]  /*1900*/  IMAD.X R2, RZ, RZ, R2, P0 ;  /* 0x000000ffff027224 */ /* 0x000fe200000e0602 */
[----:B------:R-:W-:-:S04]  /*1910*/  ISETP.GT.U32.AND P0, PT, R3, R12, PT ;  /* 0x0000000c0300720c */ /* 0x000fc80003f04070 */
[----:B------:R-:W-:-:S13]  /*1920*/  ISETP.GT.U32.AND.EX P0, PT, R2, R13, PT, P0 ;  /* 0x0000000d0200720c */ /* 0x000fda0003f04100 */
[----:B------:R-:W-:Y:S05]  /*1930*/  @!P0 BRA `(.L_x_78) ;  /* 0xfffffffc00988947 */ /* 0x000fea000383ffff */
.L_x_76:
[----:B------:R-:W-:Y:S01]  /*1940*/  IMAD.IADD R5, R8, 0x1, -R3 ;  /* 0x0000000108057824 */ /* 0x000fe200078e0a03 */
[----:B------:R-:W-:Y:S01]  /*1950*/  ISETP.GE.U32.AND P1, PT, R3, R8, PT ;  /* 0x000000080300720c */ /* 0x000fe20003f26070 */
[----:B------:R-:W-:Y:S03]  /*1960*/  BSSY.RECONVERGENT B1, `(.L_x_77) ;  /* 0x0000080000017945 */ /* 0x000fe60003800200 */
[----:B------:R-:W-:-:S04]  /*1970*/  ISETP.GE.AND P0, PT, R0, R5, PT ;  /* 0x000000050000720c */ /* 0x000fc80003f06270 */
[----:B------:R-:W-:-:S13]  /*1980*/  ISETP.GE.U32.OR.EX P0, PT, R2, R9, P0, P1 ;  /* 0x000000090200720c */ /* 0x000fda0000706510 */
[----:B------:R-:W-:Y:S05]  /*1990*/  @P0 BRA `(.L_x_79) ;  /* 0x0000000400f00947 */ /* 0x000fea0003800000 */
[----:B------:R-:W-:Y:S01]  /*19a0*/  LOP3.LUT R4, RZ, R0, RZ, 0x33, !PT ;  /* 0x00000000ff047212 */ /* 0x000fe200078e33ff */
[----:B------:R-:W-:Y:S01]  /*19b0*/  BSSY.RECONVERGENT B2, `(.L_x_80) ;  /* 0x0000038000027945 */ /* 0x000fe20003800200 */
[----:B------:R-:W-:Y:S02]  /*19c0*/  IMAD.MOV.U32 R42, RZ, RZ, R0 ;  /* 0x000000ffff2a7224 */ /* 0x000fe400078e0000 */
[----:B------:R-:W-:-:S04]  /*19d0*/  IADD3 R8, PT, PT, -R3, R8, R4 ;  /* 0x0000000803087210 */ /* 0x000fc80007ffe104 */
[C---:B------:R-:W-:Y:S02]  /*19e0*/  ISETP.GE.U32.AND P1, PT, R8.reuse, 0x1e00, PT ;  /* 0x00001e000800780c */ /* 0x040fe40003f26070 */
[----:B------:R-:W-:-:S04]  /*19f0*/  LEA.HI R4, R8, 0x1, RZ, 0x17 ;  /* 0x0000000108047811 */ /* 0x000fc800078fb8ff */
[----:B------:R-:W-:-:S04]  /*1a00*/  LOP3.LUT R5, R4, 0xf, RZ, 0xc0, !PT ;  /* 0x0000000f04057812 */ /* 0x000fc800078ec0ff */
[----:B------:R-:W-:-:S03]  /*1a10*/  ISETP.NE.AND P0, PT, R5, RZ, PT ;  /* 0x000000ff0500720c */ /* 0x000fc60003f05270 */
[----:B------:R-:W-:Y:S10]  /*1a20*/  @!P1 BRA `(.L_x_81) ;  /* 0x0000000000c09947 */ /* 0x000ff40003800000 */
[----:B------:R-:W0:Y:S01]  /*1a30*/  LDCU.64 UR4, c[0x0][0x380] ;  /* 0x00007000ff0477ac */ /* 0x000e220008000a00 */
[----:B------:R-:W-:Y:S01]  /*1a40*/  IADD3 R9, P2, PT, R0, R3, RZ ;  /* 0x0000000300097210 */ /* 0x000fe20007f5e0ff */
[----:B------:R-:W-:Y:S01]  /*1a50*/  IMAD.MOV.U32 R42, RZ, RZ, R0 ;  /* 0x000000ffff2a7224 */ /* 0x000fe200078e0000 */
[----:B------:R-:W-:-:S03]  /*1a60*/  LOP3.LUT R43, R4, 0xfffff0, RZ, 0xc0, !PT ;  /* 0x00fffff0042b7812 */ /* 0x000fc600078ec0ff */
[----:B------:R-:W-:Y:S02]  /*1a70*/  IMAD.X R10, RZ, RZ, R2, P2 ;  /* 0x000000ffff0a7224 */ /* 0x000fe400010e0602 */
[----:B------:R-:W-:Y:S01]  /*1a80*/  IMAD.MOV R43, RZ, RZ, -R43 ;  /* 0x000000ffff2b7224 */ /* 0x000fe200078e0a2b */
[----:B0-----:R-:W-:-:S04]  /*1a90*/  LEA R8, P1, R9, UR4, 0x3 ;  /* 0x0000000409087c11 */ /* 0x001fc8000f8218ff */
[----:B------:R-:W-:Y:S02]  /*1aa0*/  IADD3 R8, P2, PT, R8, 0x8000, RZ ;  /* 0x0000800008087810 */ /* 0x000fe40007f5e0ff */
[----:B------:R-:W-:-:S05]  /*1ab0*/  LEA.HI.X R9, R9, UR5, R10, 0x3, P1 ;  /* 0x0000000509097c11 */ /* 0x000fca00088f1c0a */
[----:B------:R-:W-:-:S07]  /*1ac0*/  IMAD.X R9, RZ, RZ, R9, P2 ;  /* 0x000000ffff097224 */ /* 0x000fce00010e0609 */
.L_x_82:
[----:B------:R-:W2:Y:S04]  /*1ad0*/  LDG.E.64 R10, desc[UR6][R8.64+-0x8000] ;  /* 0xff800006080a7981 */ /* 0x000ea8000c1e1b00 */
[----:B------:R-:W3:Y:S04]  /*1ae0*/  LDG.E.64 R12, desc[UR6][R8.64+-0x7000] ;  /* 0xff900006080c7981 */ /* 0x000ee8000c1e1b00 */
[----:B------:R-:W4:Y:S04]  /*1af0*/  LDG.E.64 R14, desc[UR6][R8.64+-0x6000] ;  /* 0xffa00006080e7981 */ /* 0x000f28000c1e1b00 */
[----:B------:R-:W5:Y:S04]  /*1b00*/  LDG.E.64 R16, desc[UR6][R8.64+-0x5000] ;  /* 0xffb0000608107981 */ /* 0x000f68000c1e1b00 */
        /* <DEDUP_REMOVED lines=11> */
[----:B------:R0:W5:Y:S01]  /*1bc0*/  LDG.E.64 R40, desc[UR6][R8.64+0x7000] ;  /* 0x0070000608287981 */ /* 0x000162000c1e1b00 */
[----:B------:R-:W-:-:S02]  /*1bd0*/  VIADD R43, R43, 0x10 ;  /* 0x000000102b2b7836 */ /* 0x000fc40000000000 */
        /* <DEDUP_REMOVED lines=21> */
.L_x_81:
[----:B------:R-:W-:Y:S05]  /*1d30*/  BSYNC.RECONVERGENT B2 ;  /* 0x0000000000027941 */ /* 0x000fea0003800200 */
.L_x_80:
[----:B------:R-:W-:Y:S05]  /*1d40*/  @!P0 BRA `(.L_x_79) ;  /* 0x0000000400048947 */ /* 0x000fea0003800000 */
[----:B------:R-:W-:Y:S01]  /*1d50*/  ISETP.GE.U32.AND P1, PT, R5, 0x8, PT ;  /* 0x000000080500780c */ /* 0x000fe20003f26070 */
[----:B------:R-:W-:Y:S01]  /*1d60*/  BSSY.RECONVERGENT B2, `(.L_x_83) ;  /* 0x000001a000027945 */ /* 0x000fe20003800200 */
[----:B------:R-:W-:-:S04]  /*1d70*/  LOP3.LUT R26, R4, 0x7, RZ, 0xc0, !PT ;  /* 0x00000007041a7812 */ /* 0x000fc800078ec0ff */
[----:B------:R-:W-:-:S07]  /*1d80*/  ISETP.NE.AND P0, PT, R26, RZ, PT ;  /* 0x000000ff1a00720c */ /* 0x000fce0003f05270 */
[----:B------:R-:W-:Y:S06]  /*1d90*/  @!P1 BRA `(.L_x_84) ;  /* 0x0000000000589947 */ /* 0x000fec0003800000 */
[----:B------:R-:W0:Y:S01]  /*1da0*/  LDCU.64 UR4, c[0x0][0x380] ;  /* 0x00007000ff0477ac */ /* 0x000e220008000a00 */
[----:B------:R-:W-:-:S05]  /*1db0*/  IADD3 R5, P1, PT, R42, R3, RZ ;  /* 0x000000032a057210 */ /* 0x000fca0007f3e0ff */
[----:B------:R-:W-:Y:S01]  /*1dc0*/  IMAD.X R10, RZ, RZ, R2, P1 ;  /* 0x000000ffff0a7224 */ /* 0x000fe200008e0602 */
[----:B0-----:R-:W-:-:S04]  /*1dd0*/  LEA R8, P1, R5, UR4, 0x3 ;  /* 0x0000000405087c11 */ /* 0x001fc8000f8218ff */
        /* <DEDUP_REMOVED lines=18> */
.L_x_84:
[----:B------:R-:W-:Y:S05]  /*1f00*/  BSYNC.RECONVERGENT B2 ;  /* 0x0000000000027941 */ /* 0x000fea0003800200 */
.L_x_83:
        /* <DEDUP_REMOVED lines=20> */
.L_x_86:
[----:B------:R-:W-:Y:S05]  /*2050*/  BSYNC.RECONVERGENT B2 ;  /* 0x0000000000027941 */ /* 0x000fea0003800200 */
.L_x_85:
[----:B------:R-:W-:Y:S05]  /*2060*/  @!P0 BRA `(.L_x_79) ;  /* 0x00000000003c8947 */ /* 0x000fea0003800000 */
[----:B------:R-:W0:Y:S01]  /*2070*/  LDCU.64 UR4, c[0x0][0x380] ;  /* 0x00007000ff0477ac */ /* 0x000e220008000a00 */
[----:B------:R-:W-:Y:S01]  /*2080*/  IADD3 R3, P0, PT, R42, R3, RZ ;  /* 0x000000032a037210 */ /* 0x000fe20007f1e0ff */
[----:B------:R-:W-:-:S04]  /*2090*/  IMAD.MOV R4, RZ, RZ, -R16 ;  /* 0x000000ffff047224 */ /* 0x000fc800078e0a10 */
[----:B------:R-:W-:Y:S01]  /*20a0*/  IMAD.X R2, RZ, RZ, R2, P0 ;  /* 0x000000ffff027224 */ /* 0x000fe200000e0602 */
[----:B0-----:R-:W-:-:S04]  /*20b0*/  LEA R5, P1, R3, UR4, 0x3 ;  /* 0x0000000403057c11 */ /* 0x001fc8000f8218ff */
[----:B------:R-:W-:-:S09]  /*20c0*/  LEA.HI.X R8, R3, UR5, R2, 0x3, P1 ;  /* 0x0000000503087c11 */ /* 0x000fd200088f1c02 */
.L_x_87:
        /* <DEDUP_REMOVED lines=9> */
.L_x_79:
[----:B------:R-:W-:Y:S05]  /*2160*/  BSYNC.RECONVERGENT B1 ;  /* 0x0000000000017941 */ /* 0x000fea0003800200 */
.L_x_77:
        /* <DEDUP_REMOVED lines=40> */
[----:B------:R-:W-:-:S03]  /*23f0*/  FSEL R5, R5, R3, P0 ;  /* 0x0000000305057208 */ /* 0x000fc60000000000 */
[----:B0-----:R-:W-:Y:S02]  /*2400*/  IMAD.MOV.U32 R2, RZ, RZ, R0 ;  /* 0x000000ffff027224 */ /* 0x001fe400078e0000 */
[----:B------:R-:W-:-:S04]  /*2410*/  IMAD.MOV.U32 R3, RZ, RZ, R5 ;  /* 0x000000ffff037224 */ /* 0x000fc800078e0005 */
[----:B------:R-:W-:Y:S05]  /*2420*/  @P1 BRA `(.L_x_75) ;  /* 0x0000000000681947 */ /* 0x000fea0003800000 */
        /* <DEDUP_REMOVED lines=26> */
.L_x_75:
[----:B------:R-:W-:Y:S05]  /*25d0*/  BSYNC.RECONVERGENT B0 ;  /* 0x0000000000007941 */ /* 0x000fea0003800200 */
.L_x_60:
[----:B------:R-:W-:Y:S05]  /*25e0*/  @P1 EXIT ;  /* 0x000000000000194d */ /* 0x000fea0003800000 */
[----:B------:R-:W0:Y:S01]  /*25f0*/  LDCU.64 UR4, c[0x0][0x3a0] ;  /* 0x00007400ff0477ac */ /* 0x000e220008000a00 */
[----:B------:R-:W1:Y:S01]  /*2600*/  LDC.64 R4, c[0x0][0x388] ;  /* 0x0000e200ff047b82 */ /* 0x000e620000000a00 */
[----:B0-----:R-:W-:-:S07]  /*2610*/  DADD R2, R2, UR4 ;  /* 0x0000000402027e29 */ /* 0x001fce0008000000 */
[----:B-1----:R-:W-:Y:S01]  /*2620*/  STG.E.64 desc[UR6][R4.64], R2 ;  /* 0x0000000204007986 */ /* 0x002fe2000c101b06 */
[----:B------:R-:W-:Y:S05]  /*2630*/  EXIT ;  /* 0x000000000000794d */ /* 0x000fea0003800000 */
.L_x_88:
        /* <DEDUP_REMOVED lines=12> */
.L_x_230:


//--------------------- .text._ZN3cub18CUB_300001_SM_10006detail6reduce28DeviceReduceSingleTileKernelINS2_10policy_hubIdjN4cuda3std3__44plusIdEEE10Policy1000EPdSC_iS9_ddNS7_10__identityEEEvT0_T1_T2_T3_T4_T6_ --------------------------
	.section	.text._ZN3cub18CUB_300001_SM_10006detail6reduce28DeviceReduceSingleTileKernelINS2_10policy_hubIdjN4cuda3std3__44plusIdEEE10Policy1000EPdSC_iS9_ddNS7_10__identityEEEvT0_T1_T2_T3_T4_T6_,"ax",@progbits
	.align	128
        .global         _ZN3cub18CUB_300001_SM_10006detail6reduce28DeviceReduceSingleTileKernelINS2_10policy_hubIdjN4cuda3std3__44plusIdEEE10Policy1000EPdSC_iS9_ddNS7_10__identityEEEvT0_T1_T2_T3_T4_T6_
        .type           _ZN3cub18CUB_300001_SM_10006detail6reduce28DeviceReduceSingleTileKernelINS2_10policy_hubIdjN4cuda3std3__44plusIdEEE10Policy1000EPdSC_iS9_ddNS7_10__identityEEEvT0_T1_T2_T3_T4_T6_,@function
        .size           _ZN3cub18CUB_300001_SM_10006detail6reduce28DeviceReduceSingleTileKernelINS2_10policy_hubIdjN4cuda3std3__44plusIdEEE10Policy1000EPdSC_iS9_ddNS7_10__identityEEEvT0_T1_T2_T3_T4_T6_,(.L_x_231 - _ZN3cub18CUB_300001_SM_10006detail6reduce28DeviceReduceSingleTileKernelINS2_10policy_hubIdjN4cuda3std3__44plusIdEEE10Policy1000EPdSC_iS9_ddNS7_10__identityEEEvT0_T1_T2_T3_T4_T6_)
        .other          _ZN3cub18CUB_300001_SM_10006detail6reduce28DeviceReduceSingleTileKernelINS2_10policy_hubIdjN4cuda3std3__44plusIdEEE10Policy1000EPdSC_iS9_ddNS7_10__identityEEEvT0_T1_T2_T3_T4_T6_,@"STO_CUDA_ENTRY STV_DEFAULT"
_ZN3cub18CUB_300001_SM_10006detail6reduce28DeviceReduceSingleTileKernelINS2_10policy_hubIdjN4cuda3std3__44plusIdEEE10Policy1000EPdSC_iS9_ddNS7_10__identityEEEvT0_T1_T2_T3_T4_T6_:
.text._ZN3cub18CUB_300001_SM_10006detail6reduce28DeviceReduceSingleTileKernelINS2_10policy_hubIdjN4cuda3std3__44plusIdEEE10Policy1000EPdSC_iS9_ddNS7_10__identityEEEvT0_T1_T2_T3_T4_T6_:
        /* <DEDUP_REMOVED lines=13> */
.L_x_89:
        /* <DEDUP_REMOVED lines=13> */
.L_x_93:
[----:B------:R-:W-:Y:S05]  /*01a0*/  BSYNC.RECONVERGENT B1 ;  /* 0x0000000000017941 */ /* 0x000fea0003800200 */
.L_x_92:
[----:B------:R-:W-:Y:S01]  /*01b0*/  ISETP.GE.AND P0, PT, R5, R4, PT ;  /* 0x000000040500720c */ /* 0x000fe20003f06270 */
[----:B------:R-:W-:-:S12]  /*01c0*/  BSSY.RECONVERGENT B1, `(.L_x_94) ;  /* 0x0000078000017945 */ /* 0x000fd80003800200 */
[----:B------:R-:W-:Y:S05]  /*01d0*/  @P0 BRA `(.L_x_95) ;  /* 0x0000000400d80947 */ /* 0x000fea0003800000 */
[----:B------:R-:W-:Y:S01]  /*01e0*/  LOP3.LUT R9, RZ, R5, RZ, 0x33, !PT ;  /* 0x00000005ff097212 */ /* 0x000fe200078e33ff */
[----:B------:R-:W-:Y:S04]  /*01f0*/  BSSY.RECONVERGENT B2, `(.L_x_96) ;  /* 0x0000019000027945 */ /* 0x000fe80003800200 */
[----:B------:R-:W-:-:S04]  /*0200*/  IMAD.IADD R9, R9, 0x1, R4 ;  /* 0x0000000109097824 */ /* 0x000fc800078e0204 */
[C---:B------:R-:W-:Y:S01]  /*0210*/  IMAD.HI.U32 R0, R9.reuse, -0x33333333, RZ ;  /* 0xcccccccd09007827 */ /* 0x040fe200078e00ff */
[----:B------:R-:W-:-:S04]  /*0220*/  ISETP.GE.U32.AND P0, PT, R9, 0x780, PT ;  /* 0x000007800900780c */ /* 0x000fc80003f06070 */
[----:B------:R-:W-:-:S04]  /*0230*/  SHF.R.U32.HI R0, RZ, 0x9, R0 ;  /* 0x00000009ff007819 */ /* 0x000fc80000011600 */
[----:B------:R-:W-:-:S04]  /*0240*/  LOP3.LUT R2, R0, 0x3, RZ, 0xc0, !PT ;  /* 0x0000000300027812 */ /* 0x000fc800078ec0ff */
[----:B------:R-:W-:-:S13]  /*0250*/  ISETP.NE.AND P1, PT, R2, 0x3, PT ;  /* 0x000000030200780c */ /* 0x000fda0003f25270 */
[----:B------:R-:W-:Y:S05]  /*0260*/  @!P1 BRA `(.L_x_97) ;  /* 0x0000000000449947 */ /* 0x000fea0003800000 */
[----:B------:R-:W0:Y:S01]  /*0270*/  LDC.64 R8, c[0x0][0x380] ;  /* 0x0000e000ff087b82 */ /* 0x000e220000000a00 */
[----:B------:R-:W-:-:S05]  /*0280*/  VIADD R0, R0, 0x1 ;  /* 0x0000000100007836 */ /* 0x000fca0000000000 */
[----:B------:R-:W-:-:S05]  /*0290*/  LOP3.LUT R0, R0, 0x3, RZ, 0xc0, !PT ;  /* 0x0000000300007812 */ /* 0x000fca00078ec0ff */
[----:B------:R-:W-:Y:S02]  /*02a0*/  IMAD.MOV R0, RZ, RZ, -R0 ;  /* 0x000000ffff007224 */ /* 0x000fe400078e0a00 */
[----:B0-----:R-:W-:-:S04]  /*02b0*/  IMAD.WIDE.U32 R8, R5, 0x8, R8 ;  /* 0x0000000805087825 */ /* 0x001fc800078e0008 */
[----:B------:R-:W-:Y:S02]  /*02c0*/  IMAD.MOV.U32 R2, RZ, RZ, R8 ;  /* 0x000000ffff027224 */ /* 0x000fe400078e0008 */
[----:B------:R-:W-:-:S07]  /*02d0*/  IMAD.MOV.U32 R11, RZ, RZ, R9 ;  /* 0x000000ffff0b7224 */ /* 0x000fce00078e0009 */
.L_x_98:
        /* <DEDUP_REMOVED lines=10> */
.L_x_97:
[----:B------:R-:W-:Y:S05]  /*0380*/  BSYNC.RECONVERGENT B2 ;  /* 0x0000000000027941 */ /* 0x000fea0003800200 */
.L_x_96:
        /* <DEDUP_REMOVED lines=8> */
.L_x_101:
        /* <DEDUP_REMOVED lines=43> */
.L_x_100:
[----:B------:R-:W-:Y:S05]  /*06c0*/  BSYNC.RECONVERGENT B2 ;  /* 0x0000000000027941 */ /* 0x000fea0003800200 */
.L_x_99:
        /* <DEDUP_REMOVED lines=26> */
.L_x_103:
[----:B------:R-:W-:Y:S05]  /*0870*/  BSYNC.RECONVERGENT B2 ;  /* 0x0000000000027941 */ /* 0x000fea0003800200 */
.L_x_102:
        /* <DEDUP_REMOVED lines=12> */
.L_x_95:
[----:B------:R-:W-:Y:S05]  /*0940*/  BSYNC.RECONVERGENT B1 ;  /* 0x0000000000017941 */ /* 0x000fea0003800200 */
.L_x_94:
        /* <DEDUP_REMOVED lines=47> */
[----:B------:R-:W0:Y:S04]  /*0c40*/  LDS.128 R8, [UR4+0x20] ;  /* 0x00002004ff087984 */ /* 0x000e280008000c00 */
[----:B------:R-:W1:Y:S04]  /*0c50*/  LDS.128 R16, [UR4+0x30] ;  /* 0x00003004ff107984 */ /* 0x000e680008000c00 */
[----:B--2---:R-:W2:Y:S01]  /*0c60*/  LDS.128 R4, [UR4+0x40] ;  /* 0x00004004ff047984 */ /* 0x004ea20008000c00 */
[----:B0-----:R-:W-:-:S03]  /*0c70*/  DADD R8, R12, R8 ;  /* 0x000000000c087229 */ /* 0x001fc60000000008 */
[----:B------:R-:W-:Y:S05]  /*0c80*/  LDS.128 R12, [UR4+0x60] ;  /* 0x00006004ff0c7984 */ /* 0x000fea0008000c00 */
[----:B------:R-:W-:Y:S02]  /*0c90*/  DADD R2, R8, R10 ;  /* 0x0000000008027229 */ /* 0x000fe4000000000a */
[----:B------:R-:W0:Y:S06]  /*0ca0*/  LDS.128 R8, [UR4+0x50] ;  /* 0x00005004ff087984 */ /* 0x000e2c0008000c00 */
[----:B-1----:R-:W-:-:S08]  /*0cb0*/  DADD R2, R2, R16 ;  /* 0x0000000002027229 */ /* 0x002fd00000000010 */
[----:B------:R-:W-:-:S08]  /*0cc0*/  DADD R2, R2, R18 ;  /* 0x0000000002027229 */ /* 0x000fd00000000012 */
[----:B--2---:R-:W-:-:S08]  /*0cd0*/  DADD R2, R2, R4 ;  /* 0x0000000002027229 */ /* 0x004fd00000000004 */
[----:B------:R-:W-:Y:S01]  /*0ce0*/  DADD R2, R2, R6 ;  /* 0x0000000002027229 */ /* 0x000fe20000000006 */
[----:B------:R-:W1:Y:S07]  /*0cf0*/  LDS.128 R4, [UR4+0x70] ;  /* 0x00007004ff047984 */ /* 0x000e6e0008000c00 */
[----:B0-----:R-:W-:-:S08]  /*0d00*/  DADD R2, R2, R8 ;  /* 0x0000000002027229 */ /* 0x001fd00000000008 */
[----:B------:R-:W-:Y:S01]  /*0d10*/  DADD R2, R2, R10 ;  /* 0x0000000002027229 */ /* 0x000fe2000000000a */
[----:B------:R-:W0:Y:S07]  /*0d20*/  LDS.128 R8, [UR4+0x80] ;  /* 0x00008004ff087984 */ /* 0x000e2e0008000c00 */
[----:B------:R-:W-:-:S08]  /*0d30*/  DADD R2, R2, R12 ;  /* 0x0000000002027229 */ /* 0x000fd0000000000c */
[----:B------:R-:W-:Y:S01]  /*0d40*/  DADD R2, R2, R14 ;  /* 0x0000000002027229 */ /* 0x000fe2000000000e */
[----:B------:R-:W2:Y:S07]  /*0d50*/  LDS.128 R12, [UR4+0x90] ;  /* 0x00009004ff0c7984 */ /* 0x000eae0008000c00 */
[----:B-1----:R-:W-:-:S08]  /*0d60*/  DADD R2, R2, R4 ;  /* 0x0000000002027229 */ /* 0x002fd00000000004 */
[----:B------:R-:W-:Y:S01]  /*0d70*/  DADD R2, R2, R6 ;  /* 0x0000000002027229 */ /* 0x000fe20000000006 */
[----:B------:R-:W1:Y:S07]  /*0d80*/  LDS.128 R4, [UR4+0xa0] ;  /* 0x0000a004ff047984 */ /* 0x000e6e0008000c00 */
[----:B0-----:R-:W-:Y:S01]  /*0d90*/  DADD R2, R2, R8 ;  /* 0x0000000002027229 */ /* 0x001fe20000000008 */
[----:B------:R-:W0:Y:S07]  /*0da0*/  LDS.64 R8, [UR4+0xb0] ;  /* 0x0000b004ff087984 */ /* 0x000e2e0008000a00 */
[----:B------:R-:W-:-:S08]  /*0db0*/  DADD R2, R2, R10 ;  /* 0x0000000002027229 */ /* 0x000fd0000000000a */
[----:B--2---:R-:W-:-:S08]  /*0dc0*/  DADD R2, R2, R12 ;  /* 0x0000000002027229 */ /* 0x004fd0000000000c */
[----:B------:R-:W-:-:S08]  /*0dd0*/  DADD R2, R2, R14 ;  /* 0x0000000002027229 */ /* 0x000fd0000000000e */
[----:B-1----:R-:W-:-:S08]  /*0de0*/  DADD R2, R2, R4 ;  /* 0x0000000002027229 */ /* 0x002fd00000000004 */
[----:B------:R-:W-:-:S08]  /*0df0*/  DADD R2, R2, R6 ;  /* 0x0000000002027229 */ /* 0x000fd00000000006 */
[----:B0-----:R-:W-:Y:S01]  /*0e00*/  DADD R12, R2, R8 ;  /* 0x00000000020c7229 */ /* 0x001fe20000000008 */
[----:B------:R-:W-:Y:S10]  /*0e10*/  BRA `(.L_x_105) ;  /* 0x0000001800487947 */ /* 0x000ff40003800000 */
.L_x_104:
        /* <DEDUP_REMOVED lines=32> */
[----:B------:R-:W-:Y:S01]  /*1020*/  VIADD R0, R2, 0x10 ;  /* 0x0000001002007836 */ /* 0x000fe20000000000 */
[----:B------:R-:W-:Y:S02]  /*1030*/  @!P1 SHF.R.U32.HI R2, RZ, 0x2, R3 ;  /* 0x00000002ff029819 */ /* 0x000fe40000011603 */
[----:B------:R-:W1:Y:S02]  /*1040*/  SHFL.DOWN PT, R7, R11, 0x8, R5 ;  /* 0x090000000b077989 */ /* 0x000e6400000e0005 */
[----:B------:R-:W-:Y:S01]  /*1050*/  @!P1 LOP3.LUT R2, R2, 0xf8, RZ, 0xc0, !PT ;  /* 0x000000f802029812 */ /* 0x000fe200078ec0ff */
[----:B-1----:R-:W-:-:S10]  /*1060*/  DADD R6, R6, R10 ;  /* 0x0000000006067229 */ /* 0x002fd4000000000a */
[----:B------:R-:W-:Y:S02]  /*1070*/  FSEL R8, R10, R6, P0 ;  /* 0x000000060a087208 */ /* 0x000fe40000000000 */
[----:B------:R-:W-:Y:S02]  /*1080*/  FSEL R9, R11, R7, P0 ;  /* 0x000000070b097208 */ /* 0x000fe40000000000 */
[----:B------:R-:W-:Y:S01]  /*1090*/  @!P1 MOV R10, 0x400 ;  /* 0x00000400000a9802 */ /* 0x000fe20000000f00 */
[----:B------:R-:W-:Y:S01]  /*10a0*/  SHFL.DOWN PT, R6, R8, 0x10, R5 ;  /* 0x0a00000008067989 */ /* 0x000fe200000e0005 */
[----:B------:R-:W-:Y:S02]  /*10b0*/  ISETP.GT.AND P0, PT, R0, R5, PT ;  /* 0x000000050000720c */ /* 0x000fe40003f04270 */
[----:B0-----:R-:W-:Y:S01]  /*10c0*/  @!P1 LEA R11, R13, R10, 0x18 ;  /* 0x0000000a0d0b9211 */ /* 0x001fe200078ec0ff */
        /* <DEDUP_REMOVED lines=13> */
[----:B------:R-:W0:Y:S04]  /*11a0*/  LDS.128 R16, [UR4+0x20] ;  /* 0x00002004ff107984 */ /* 0x000e280008000c00 */
[----:B-1----:R-:W1:Y:S01]  /*11b0*/  LDS.128 R8, [UR4+0x30] ;  /* 0x00003004ff087984 */ /* 0x002e620008000c00 */
[----:B0-----:R-:W-:-:S10]  /*11c0*/  DADD R16, R12, R16 ;  /* 0x000000000c107229 */ /* 0x001fd40000000010 */
[----:B------:R-:W-:Y:S02]  /*11d0*/  FSEL R2, R16, R12, P1 ;  /* 0x0000000c10027208 */ /* 0x000fe40000800000 */
[----:B------:R-:W-:Y:S02]  /*11e0*/  FSEL R3, R17, R13, P1 ;  /* 0x0000000d11037208 */ /* 0x000fe40000800000 */
[----:B------:R-:W-:Y:S01]  /*11f0*/  ISETP.GT.AND P1, PT, R4, 0x40, PT ;  /* 0x000000400400780c */ /* 0x000fe20003f24270 */
[----:B------:R-:W0:Y:S03]  /*1200*/  LDS.128 R12, [UR4+0x40] ;  /* 0x00004004ff0c7984 */ /* 0x000e260008000c00 */
        /* <DEDUP_REMOVED lines=65> */
[----:B------:R-:W1:Y:S01]  /*1620*/  LDS.64 R2, [UR4+0xb0] ;  /* 0x0000b004ff027984 */ /* 0x000e620008000a00 */
        /* <DEDUP_REMOVED lines=11> */
[----:B------:R-:W-:Y:S01]  /*16e0*/  FSEL R13, R3, R7, P1 ;  /* 0x00000007030d7208 */ /* 0x000fe20000800000 */
[----:B------:R-:W-:Y:S06]  /*16f0*/  BRA `(.L_x_105) ;  /* 0x0000001000107947 */ /* 0x000fec0003800000 */
.L_x_91:
[----:B------:R-:W0:Y:S01]  /*1700*/  S2R R0, SR_TID.X ;  /* 0x0000000000007919 */ /* 0x000e220000002100 */
[----:B------:R-:W0:Y:S02]  /*1710*/  LDC.64 R6, c[0x0][0x380] ;  /* 0x0000e000ff067b82 */ /* 0x000e240000000a00 */
[----:B0-----:R-:W-:-:S05]  /*1720*/  IMAD.WIDE.U32 R6, R0, 0x8, R6 ;  /* 0x0000000800067825 */ /* 0x001fca00078e0006 */
[----:B------:R-:W2:Y:S04]  /*1730*/  LDG.E.64.CONSTANT R20, desc[UR6][R6.64] ;  /* 0x0000000606147981 */ /* 0x000ea8000c1e9b00 */
[----:B------:R-:W2:Y:S04]  /*1740*/  LDG.E.64.CONSTANT R2, desc[UR6][R6.64+0x1400] ;  /* 0x0014000606027981 */ /* 0x000ea8000c1e9b00 */
[----:B------:R-:W3:Y:S04]  /*1750*/  LDG.E.64.CONSTANT R8, desc[UR6][R6.64+0x2800] ;  /* 0x0028000606087981 */ /* 0x000ee8000c1e9b00 */
[----:B------:R-:W4:Y:S04]  /*1760*/  LDG.E.64.CONSTANT R10, desc[UR6][R6.64+0x3c00] ;  /* 0x003c0006060a7981 */ /* 0x000f28000c1e9b00 */
[----:B------:R-:W5:Y:S04]  /*1770*/  LDG.E.64.CONSTANT R12, desc[UR6][R6.64+0x5000] ;  /* 0x00500006060c7981 */ /* 0x000f68000c1e9b00 */
[----:B------:R-:W5:Y:S04]  /*1780*/  LDG.E.64.CONSTANT R14, desc[UR6][R6.64+0x6400] ;  /* 0x00640006060e7981 */ /* 0x000f68000c1e9b00 */
[----:B------:R-:W5:Y:S04]  /*1790*/  LDG.E.64.CONSTANT R16, desc[UR6][R6.64+0x7800] ;  /* 0x0078000606107981 */ /* 0x000f68000c1e9b00 */
[----:B------:R-:W5:Y:S01]  /*17a0*/  LDG.E.64.CONSTANT R18, desc[UR6][R6.64+0x8c00] ;  /* 0x008c000606127981 */ /* 0x000f62000c1e9b00 */
[----:B------:R-:W-:Y:S01]  /*17b0*/  ISETP.GE.U32.AND P0, PT, R4, 0x2800, PT ;  /* 0x000028000400780c */ /* 0x000fe20003f06070 */
[----:B--2---:R-:W-:-:S08]  /*17c0*/  DADD R2, R20, R2 ;  /* 0x0000000014027229 */ /* 0x004fd00000000002 */
[----:B---3--:R-:W-:Y:S01]  /*17d0*/  DADD R2, R8, R2 ;  /* 0x0000000008027229 */ /* 0x008fe20000000002 */
[----:B------:R-:W-:-:S07]  /*17e0*/  IMAD.MOV.U32 R9, RZ, RZ, 0x1400 ;  /* 0x00001400ff097424 */ /* 0x000fce00078e00ff */
[----:B----4-:R-:W-:-:S08]  /*17f0*/  DADD R2, R10, R2 ;  /* 0x000000000a027229 */ /* 0x010fd00000000002 */
[----:B-----5:R-:W-:-:S08]  /*1800*/  DADD R2, R12, R2 ;  /* 0x000000000c027229 */ /* 0x020fd00000000002 */
[----:B------:R-:W-:-:S08]  /*1810*/  DADD R2, R14, R2 ;  /* 0x000000000e027229 */ /* 0x000fd00000000002 */
[----:B------:R-:W-:-:S08]  /*1820*/  DADD R2, R16, R2 ;  /* 0x0000000010027229 */ /* 0x000fd00000000002 */
[----:B------:R-:W-:Y:S01]  /*1830*/  DADD R2, R18, R2 ;  /* 0x0000000012027229 */ /* 0x000fe20000000002 */
[----:B------:R-:W-:Y:S10]  /*1840*/  @!P0 BRA `(.L_x_106) ;  /* 0x00000000006c8947 */ /* 0x000ff40003800000 */
[----:B------:R-:W0:Y:S01]  /*1850*/  LDC R26, c[0x0][0x390] ;  /* 0x0000e400ff1a7b82 */ /* 0x000e220000000800 */
[----:B------:R-:W-:Y:S02]  /*1860*/  VIADD R8, R4, 0xffffec00 ;  /* 0xffffec0004087836 */ /* 0x000fe40000000000 */
[----:B------:R-:W-:-:S07]  /*1870*/  IMAD.MOV.U32 R9, RZ, RZ, 0x1400 ;  /* 0x00001400ff097424 */ /* 0x000fce00078e00ff */
.L_x_108:
[----:B------:R-:W-:-:S05]  /*1880*/  IMAD.WIDE R12, R9, 0x8, R6 ;  /* 0x00000008090c7825 */ /* 0x000fca00078e0206 */
[----:B------:R-:W2:Y:S04]  /*1890*/  LDG.E.64.CONSTANT R4, desc[UR6][R12.64] ;  /* 0x000000060c047981 */ /* 0x000ea8000c1e9b00 */
[----:B------:R-:W3:Y:S04]  /*18a0*/  LDG.E.64.CONSTANT R14, desc[UR6][R12.64+0x1400] ;  /* 0x001400060c0e7981 */ /* 0x000ee8000c1e9b00 */
[----:B------:R-:W4:Y:S04]  /*18b0*/  LDG.E.64.CONSTANT R16, desc[UR6][R12.64+0x2800] ;  /* 0x002800060c107981 */ /* 0x000f28000c1e9b00 */
[----:B------:R-:W5:Y:S04]  /*18c0*/  LDG.E.64.CONSTANT R18, desc[UR6][R12.64+0x3c00] ;  /* 0x003c00060c127981 */ /* 0x000f68000c1e9b00 */
        /* <DEDUP_REMOVED lines=8> */
[----:B------:R-:W-:-:S08]  /*1950*/  DADD R4, R20, R4 ;  /* 0x0000000014047229 */ /* 0x000fd00000000004 */
[----:B------:R-:W-:Y:S01]  /*1960*/  DADD R22, R22, R4 ;  /* 0x0000000016167229 */ /* 0x000fe20000000004 */
[----:B0-----:R-:W-:-:S04]  /*1970*/  IMAD.MOV.U32 R4, RZ, RZ, R26 ;  /* 0x000000ffff047224 */ /* 0x001fc800078e001a */
[----:B------:R-:W-:-:S03]  /*1980*/  IMAD.IADD R2, R4, 0x1, -R9 ;  /* 0x0000000104027824 */ /* 0x000fc600078e0a09 */
[----:B------:R-:W-:Y:S02]  /*1990*/  DADD R22, R24, R22 ;  /* 0x0000000018167229 */ /* 0x000fe40000000016 */
[----:B------:R-:W-:-:S06]  /*19a0*/  ISETP.GE.AND P0, PT, R2, 0x1400, PT ;  /* 0x000014000200780c */ /* 0x000fcc0003f06270 */
[----:B------:R-:W-:-:S07]  /*19b0*/  DADD R2, R10, R22 ;  /* 0x000000000a027229 */ /* 0x000fce0000000016 */
[----:B------:R-:W-:Y:S05]  /*19c0*/  @!P0 BRA `(.L_x_107) ;  /* 0x0000000800348947 */ /* 0x000fea0003800000 */
[----:B------:R-:W-:-:S05]  /*19d0*/  VIADD R9, R9, 0x1400 ;  /* 0x0000140009097836 */ /* 0x000fca0000000000 */
[----:B------:R-:W-:-:S13]  /*19e0*/  ISETP.GT.AND P0, PT, R9, R8, PT ;  /* 0x000000080900720c */ /* 0x000fda0003f04270 */
[----:B------:R-:W-:Y:S05]  /*19f0*/  @!P0 BRA `(.L_x_108) ;  /* 0xfffffffc00a08947 */ /* 0x000fea000383ffff */
.L_x_106:
[----:B------:R-:W-:-:S13]  /*1a00*/  ISETP.GE.AND P0, PT, R9, R4, PT ;  /* 0x000000040900720c */ /* 0x000fda0003f06270 */
[----:B------:R-:W-:Y:S05]  /*1a10*/  @P0 BRA `(.L_x_107) ;  /* 0x0000000800200947 */ /* 0x000fea0003800000 */
[----:B------:R-:W-:Y:S01]  /*1a20*/  IMAD.IADD R39, R4, 0x1, -R9 ;  /* 0x0000000104277824 */ /* 0x000fe200078e0a09 */
[----:B------:R-:W-:Y:S04]  /*1a30*/  BSSY.RECONVERGENT B1, `(.L_x_107) ;  /* 0x0000086000017945 */ /* 0x000fe80003800200 */
[----:B------:R-:W-:-:S13]  /*1a40*/  ISETP.GE.AND P0, PT, R0, R39, PT ;  /* 0x000000270000720c */ /* 0x000fda0003f06270 */
[----:B------:R-:W-:Y:S05]  /*1a50*/  @P0 BRA `(.L_x_109) ;  /* 0x00000008000c0947 */ /* 0x000fea0003800000 */
[----:B------:R-:W-:Y:S01]  /*1a60*/  LOP3.LUT R5, RZ, R0, RZ, 0x33, !PT ;  /* 0x00000000ff057212 */ /* 0x000fe200078e33ff */
[----:B------:R-:W-:Y:S01]  /*1a70*/  BSSY.RECONVERGENT B2, `(.L_x_110) ;  /* 0x0000017000027945 */ /* 0x000fe20003800200 */
[----:B------:R-:W-:Y:S02]  /*1a80*/  IMAD.MOV.U32 R38, RZ, RZ, R0 ;  /* 0x000000ffff267224 */ /* 0x000fe400078e0000 */
[----:B------:R-:W-:-:S04]  /*1a90*/  IADD3 R5, PT, PT, -R9, R4, R5 ;  /* 0x0000000409057210 */ /* 0x000fc80007ffe105 */
[C---:B------:R-:W-:Y:S01]  /*1aa0*/  ISETP.GE.U32.AND P1, PT, R5.reuse, 0x780, PT ;  /* 0x000007800500780c */ /* 0x040fe20003f26070 */
[----:B------:R-:W-:-:S05]  /*1ab0*/  IMAD.HI.U32 R4, R5, -0x33333333, RZ ;  /* 0xcccccccd05047827 */ /* 0x000fca00078e00ff */
[----:B------:R-:W-:-:S04]  /*1ac0*/  SHF.R.U32.HI R4, RZ, 0x9, R4 ;  /* 0x00000009ff047819 */ /* 0x000fc80000011604 */
[----:B------:R-:W-:-:S04]  /*1ad0*/  LOP3.LUT R6, R4, 0x3, RZ, 0xc0, !PT ;  /* 0x0000000304067812 */ /* 0x000fc800078ec0ff */
[----:B------:R-:W-:-:S13]  /*1ae0*/  ISETP.NE.AND P0, PT, R6, 0x3, PT ;  /* 0x000000030600780c */ /* 0x000fda0003f05270 */
[----:B------:R-:W-:Y:S05]  /*1af0*/  @!P0 BRA `(.L_x_111) ;  /* 0x0000000000388947 */ /* 0x000fea0003800000 */
[----:B------:R-:W0:Y:S01]  /*1b00*/  LDC.64 R6, c[0x0][0x380] ;  /* 0x0000e000ff067b82 */ /* 0x000e220000000a00 */
[----:B------:R-:W-:Y:S02]  /*1b10*/  VIADD R4, R4, 0x1 ;  /* 0x0000000104047836 */ /* 0x000fe40000000000 */
[----:B------:R-:W-:Y:S02]  /*1b20*/  IMAD.IADD R11, R0, 0x1, R9 ;  /* 0x00000001000b7824 */ /* 0x000fe400078e0209 */
[----:B------:R-:W-:Y:S01]  /*1b30*/  IMAD.MOV.U32 R38, RZ, RZ, R0 ;  /* 0x000000ffff267224 */ /* 0x000fe200078e0000 */
[----:B------:R-:W-:-:S05]  /*1b40*/  LOP3.LUT R4, R4, 0x3, RZ, 0xc0, !PT ;  /* 0x0000000304047812 */ /* 0x000fca00078ec0ff */
[----:B------:R-:W-:-:S07]  /*1b50*/  IMAD.MOV R8, RZ, RZ, -R4 ;  /* 0x000000ffff087224 */ /* 0x000fce00078e0a04 */
.L_x_112:
[----:B0-----:R-:W-:-:S06]  /*1b60*/  IMAD.WIDE.U32 R4, R11, 0x8, R6 ;  /* 0x000000080b047825 */ /* 0x001fcc00078e0006 */
[----:B------:R-:W2:Y:S01]  /*1b70*/  LDG.E.64.CONSTANT R4, desc[UR6][R4.64] ;  /* 0x0000000604047981 */ /* 0x000ea2000c1e9b00 */
[----:B------:R-:W-:Y:S02]  /*1b80*/  VIADD R8, R8, 0x1 ;  /* 0x0000000108087836 */ /* 0x000fe40000000000 */
[----:B------:R-:W-:Y:S02]  /*1b90*/  VIADD R38, R38, 0x280 ;  /* 0x0000028026267836 */ /* 0x000fe40000000000 */
[----:B------:R-:W-:Y:S01]  /*1ba0*/  VIADD R11, R11, 0x280 ;  /* 0x000002800b0b7836 */ /* 0x000fe20000000000 */
[----:B------:R-:W-:Y:S01]  /*1bb0*/  ISETP.NE.AND P0, PT, R8, RZ, PT ;  /* 0x000000ff0800720c */ /* 0x000fe20003f05270 */
[----:B--2---:R-:W-:-:S12]  /*1bc0*/  DADD R2, R4, R2 ;  /* 0x0000000004027229 */ /* 0x004fd80000000002 */
[----:B------:R-:W-:Y:S05]  /*1bd0*/  @P0 BRA `(.L_x_112) ;  /* 0xfffffffc00e00947 */ /* 0x000fea000383ffff */
.L_x_111:
[----:B------:R-:W-:Y:S05]  /*1be0*/  BSYNC.RECONVERGENT B2 ;  /* 0x0000000000027941 */ /* 0x000fea0003800200 */
.L_x_110:
[----:B------:R-:W-:Y:S05]  /*1bf0*/  @!P1 BRA `(.L_x_109) ;  /* 0x0000000400a49947 */ /* 0x000fea0003800000 */
[----:B------:R-:W0:Y:S01]  /*1c00*/  LDCU.64 UR4, c[0x0][0x380] ;  /* 0x00007000ff0477ac */ /* 0x000e220008000a00 */
[----:B------:R-:W-:Y:S01]  /*1c10*/  IMAD.IADD R7, R39, 0x1, -R38 ;  /* 0x0000000127077824 */ /* 0x000fe200078e0a26 */
[C---:B------:R-:W-:Y:S01]  /*1c20*/  IADD3 R5, P0, PT, R38.reuse, R9, RZ ;  /* 0x0000000926057210 */ /* 0x040fe20007f1e0ff */
[----:B------:R-:W-:Y:S01]  /*1c30*/  BSSY.RECONVERGENT B2, `(.L_x_113) ;  /* 0x000003a000027945 */ /* 0x000fe20003800200 */
[----:B------:R-:W-:Y:S02]  /*1c40*/  IMAD.IADD R40, R38, 0x1, R9 ;  /* 0x0000000126287824 */ /* 0x000fe400078e0209 */
        /* <DEDUP_REMOVED lines=10> */
.L_x_115:
[----:B------:R-:W0:Y:S01]  /*1cf0*/  LDC.64 R30, c[0x0][0x380] ;  /* 0x0000e000ff1e7b82 */ /* 0x000e220000000a00 */
[----:B------:R-:W2:Y:S04]  /*1d00*/  LDG.E.64.CONSTANT R8, desc[UR6][R4.64+-0x1400] ;  /* 0xffec000604087981 */ /* 0x000ea8000c1e9b00 */
[----:B------:R-:W3:Y:S01]  /*1d10*/  LDG.E.64.CONSTANT R10, desc[UR6][R4.64] ;  /* 0x00000006040a7981 */ /* 0x000ee2000c1e9b00 */
[----:B------:R-:W-:-:S03]  /*1d20*/  VIADD R15, R40, 0xa00 ;  /* 0x00000a00280f7836 */ /* 0x000fc60000000000 */
[----:B------:R-:W4:Y:S04]  /*1d30*/  LDG.E.64.CONSTANT R12, desc[UR6][R4.64+0x1400] ;  /* 0x00140006040c7981 */ /* 0x000f28000c1e9b00 */
[----:B------:R-:W5:Y:S04]  /*1d40*/  LDG.E.64.CONSTANT R16, desc[UR6][R4.64+0x3c00] ;  /* 0x003c000604107981 */ /* 0x000f68000c1e9b00 */
[----:B------:R-:W5:Y:S01]  /*1d50*/  LDG.E.64.CONSTANT R18, desc[UR6][R4.64+0x5000] ;  /* 0x0050000604127981 */ /* 0x000f62000c1e9b00 */
[----:B------:R-:W-:-:S03]  /*1d60*/  VIADD R23, R40, 0x1400 ;  /* 0x0000140028177836 */ /* 0x000fc60000000000 */
[----:B------:R-:W5:Y:S01]  /*1d70*/  LDG.E.64.CONSTANT R20, desc[UR6][R4.64+0x6400] ;  /* 0x0064000604147981 */ /* 0x000f62000c1e9b00 */
[----:B0-----:R-:W-:-:S03]  /*1d80*/  IMAD.WIDE.U32 R6, R40, 0x8, R30 ;  /* 0x0000000828067825 */ /* 0x001fc600078e001e */
[----:B------:R-:W5:Y:S04]  /*1d90*/  LDG.E.64.CONSTANT R24, desc[UR6][R4.64+0x8c00] ;  /* 0x008c000604187981 */ /* 0x000f68000c1e9b00 */
[----:B------:R-:W5:Y:S04]  /*1da0*/  LDG.E.64.CONSTANT R26, desc[UR6][R4.64+0xa000] ;  /* 0x00a00006041a7981 */ /* 0x000f68000c1e9b00 */
[----:B------:R-:W2:Y:S01]  /*1db0*/  LDG.E.64.CONSTANT R6, desc[UR6][R6.64] ;  /* 0x0000000606067981 */ /* 0x000ea2000c1e9b00 */
[----:B------:R-:W-:-:S03]  /*1dc0*/  IMAD.WIDE.U32 R14, R15, 0x8, R30 ;  /* 0x000000080f0e7825 */ /* 0x000fc600078e001e */
[----:B------:R-:W5:Y:S04]  /*1dd0*/  LDG.E.64.CONSTANT R28, desc[UR6][R4.64+0xb400] ;  /* 0x00b40006041c7981 */ /* 0x000f68000c1e9b00 */
[----:B------:R-:W5:Y:S01]  /*1de0*/  LDG.E.64.CONSTANT R14, desc[UR6][R14.64] ;  /* 0x000000060e0e7981 */ /* 0x000f62000c1e9b00 */
[----:B------:R-:W-:-:S03]  /*1df0*/  IMAD.WIDE.U32 R22, R23, 0x8, R30 ;  /* 0x0000000817167825 */ /* 0x000fc600078e001e */
[----:B------:R-:W5:Y:S04]  /*1e00*/  LDG.E.64.CONSTANT R34, desc[UR6][R4.64+0xf000] ;  /* 0x00f0000604227981 */ /* 0x000f68000c1e9b00 */
[----:B------:R-:W5:Y:S01]  /*1e10*/  LDG.E.64.CONSTANT R22, desc[UR6][R22.64] ;  /* 0x0000000616167981 */ /* 0x000f62000c1e9b00 */
[----:B------:R-:W-:-:S03]  /*1e20*/  VIADD R33, R40, 0x1e00 ;  /* 0x00001e0028217836 */ /* 0x000fc60000000000 */
[----:B------:R-:W5:Y:S01]  /*1e30*/  LDG.E.64.CONSTANT R36, desc[UR6][R4.64+0x10400] ;  /* 0x0104000604247981 */ /* 0x000f62000c1e9b00 */
[----:B------:R-:W-:-:S03]  /*1e40*/  IMAD.WIDE.U32 R30, R33, 0x8, R30 ;  /* 0x00000008211e7825 */ /* 0x000fc600078e001e */
[----:B------:R0:W5:Y:S04]  /*1e50*/  LDG.E.64.CONSTANT R32, desc[UR6][R4.64+0xdc00] ;  /* 0x00dc000604207981 */ /* 0x000168000c1e9b00 */
[----:B------:R-:W5:Y:S01]  /*1e60*/  LDG.E.64.CONSTANT R30, desc[UR6][R30.64] ;  /* 0x000000061e1e7981 */ /* 0x000f62000c1e9b00 */
[----:B------:R-:W-:-:S05]  /*1e70*/  VIADD R38, R38, 0x2800 ;  /* 0x0000280026267836 */ /* 0x000fca0000000000 */
[----:B------:R-:W-:Y:S02]  /*1e80*/  ISETP.GE.AND P1, PT, R38, R41, PT ;  /* 0x000000292600720c */ /* 0x000fe40003f26270 */
[----:B0-----:R-:W-:Y:S01]  /*1e90*/  IADD3 R4, P2, PT, R4, 0x14000, RZ ;  /* 0x0001400004047810 */ /* 0x001fe20007f5e0ff */
[----:B------:R-:W-:-:S04]  /*1ea0*/  VIADD R40, R40, 0x2800 ;  /* 0x0000280028287836 */ /* 0x000fc80000000000 */
[----:B------:R-:W-:Y:S01]  /*1eb0*/  IMAD.X R5, RZ, RZ, R5, P2 ;  /* 0x000000ffff057224 */ /* 0x000fe200010e0605 */
[----:B--2---:R-:W-:-:S08]  /*1ec0*/  DADD R6, R6, R2 ;  /* 0x0000000006067229 */ /* 0x004fd00000000002 */
[----:B------:R-:W-:-:S08]  /*1ed0*/  DADD R6, R6, R8 ;  /* 0x0000000006067229 */ /* 0x000fd00000000008 */
        /* <DEDUP_REMOVED lines=15> */
.L_x_114:
[----:B------:R-:W-:Y:S05]  /*1fd0*/  BSYNC.RECONVERGENT B2 ;  /* 0x0000000000027941 */ /* 0x000fea0003800200 */
.L_x_113:
[----:B------:R-:W-:Y:S01]  /*1fe0*/  IMAD.IADD R6, R39, 0x1, -R38 ;  /* 0x0000000127067824 */ /* 0x000fe200078e0a26 */
[----:B------:R-:W-:Y:S04]  /*1ff0*/  BSSY.RECONVERGENT B2, `(.L_x_116) ;  /* 0x000001d000027945 */ /* 0x000fe80003800200 */
[----:B------:R-:W-:-:S13]  /*2000*/  ISETP.GT.AND P1, PT, R6, 0xa00, PT ;  /* 0x00000a000600780c */ /* 0x000fda0003f24270 */
[----:B------:R-:W-:Y:S05]  /*2010*/  @!P1 BRA `(.L_x_117) ;  /* 0x0000000000689947 */ /* 0x000fea0003800000 */
[----:B------:R-:W0:Y:S01]  /*2020*/  LDC.64 R14, c[0x0][0x380] ;  /* 0x0000e000ff0e7b82 */ /* 0x000e220000000a00 */
[----:B------:R-:W2:Y:S04]  /*2030*/  LDG.E.64.CONSTANT R8, desc[UR6][R4.64+-0x1400] ;  /* 0xffec000604087981 */ /* 0x000ea8000c1e9b00 */
[----:B------:R-:W3:Y:S01]  /*2040*/  LDG.E.64.CONSTANT R10, desc[UR6][R4.64] ;  /* 0x00000006040a7981 */ /* 0x000ee2000c1e9b00 */
[----:B------:R-:W-:-:S03]  /*2050*/  VIADD R17, R40, 0xa00 ;  /* 0x00000a0028117836 */ /* 0x000fc60000000000 */
[----:B------:R-:W4:Y:S04]  /*2060*/  LDG.E.64.CONSTANT R12, desc[UR6][R4.64+0x1400] ;  /* 0x00140006040c7981 */ /* 0x000f28000c1e9b00 */
[----:B------:R-:W5:Y:S04]  /*2070*/  LDG.E.64.CONSTANT R18, desc[UR6][R4.64+0x5000] ;  /* 0x0050000604127981 */ /* 0x000f68000c1e9b00 */
[----:B------:R1:W5:Y:S01]  /*2080*/  LDG.E.64.CONSTANT R20, desc[UR6][R4.64+0x6400] ;  /* 0x0064000604147981 */ /* 0x000362000c1e9b00 */
[----:B0-----:R-:W-:-:S06]  /*2090*/  IMAD.WIDE.U32 R6, R40, 0x8, R14 ;  /* 0x0000000828067825 */ /* 0x001fcc00078e000e */
[----:B------:R-:W2:Y:S01]  /*20a0*/  LDG.E.64.CONSTANT R6, desc[UR6][R6.64] ;  /* 0x0000000606067981 */ /* 0x000ea2000c1e9b00 */
[----:B------:R-:W-:-:S03]  /*20b0*/  IMAD.WIDE.U32 R14, R17, 0x8, R14 ;  /* 0x00000008110e7825 */ /* 0x000fc600078e000e */
[----:B------:R-:W5:Y:S04]  /*20c0*/  LDG.E.64.CONSTANT R16, desc[UR6][R4.64+0x3c00] ;  /* 0x003c000604107981 */ /* 0x000f68000c1e9b00 */
[----:B------:R-:W5:Y:S01]  /*20d0*/  LDG.E.64.CONSTANT R14, desc[UR6][R14.64] ;  /* 0x000000060e0e7981 */ /* 0x000f62000c1e9b00 */
[----:B------:R-:W-:Y:S01]  /*20e0*/  PLOP3.LUT P0, PT, PT, PT, PT, 0x8, 0x80 ;  /* 0x000000000080781c */ /* 0x000fe20003f0e170 */
[----:B------:R-:W-:Y:S02]  /*20f0*/  VIADD R38, R38, 0x1400 ;  /* 0x0000140026267836 */ /* 0x000fe40000000000 */
[----:B------:R-:W-:Y:S01]  /*2100*/  VIADD R40, R40, 0x1400 ;  /* 0x0000140028287836 */ /* 0x000fe20000000000 */
[----:B--2---:R-:W-:-:S08]  /*2110*/  DADD R2, R2, R6 ;  /* 0x0000000002027229 */ /* 0x004fd00000000006 */
[----:B------:R-:W-:-:S08]  /*2120*/  DADD R2, R2, R8 ;  /* 0x0000000002027229 */ /* 0x000fd00000000008 */
[----:B---3--:R-:W-:-:S08]  /*2130*/  DADD R2, R2, R10 ;  /* 0x0000000002027229 */ /* 0x008fd0000000000a */
[----:B----4-:R-:W-:-:S08]  /*2140*/  DADD R2, R2, R12 ;  /* 0x0000000002027229 */ /* 0x010fd0000000000c */
[----:B-----5:R-:W-:-:S08]  /*2150*/  DADD R2, R2, R14 ;  /* 0x0000000002027229 */ /* 0x020fd0000000000e */
[----:B------:R-:W-:Y:S01]  /*2160*/  DADD R2, R2, R16 ;  /* 0x0000000002027229 */ /* 0x000fe20000000010 */
[----:B------:R-:W-:-:S07]  /*2170*/  IADD3 R6, P1, PT, R4, 0xa000, RZ ;  /* 0x0000a00004067810 */ /* 0x000fce0007f3e0ff */
[----:B------:R-:W-:Y:S01]  /*2180*/  DADD R2, R2, R18 ;  /* 0x0000000002027229 */ /* 0x000fe20000000012 */
[----:B-1----:R-:W-:Y:S02]  /*2190*/  IMAD.X R5, RZ, RZ, R5, P1 ;  /* 0x000000ffff057224 */ /* 0x002fe400008e0605 */
[----:B------:R-:W-:-:S05]  /*21a0*/  IMAD.MOV.U32 R4, RZ, RZ, R6 ;  /* 0x000000ffff047224 */ /* 0x000fca00078e0006 */
[----:B------:R-:W-:-:S11]  /*21b0*/  DADD R2, R2, R20 ;  /* 0x0000000002027229 */ /* 0x000fd60000000014 */
.L_x_117:
[----:B------:R-:W-:Y:S05]  /*21c0*/  BSYNC.RECONVERGENT B2 ;  /* 0x0000000000027941 */ /* 0x000fea0003800200 */
.L_x_116:
[----:B------:R-:W-:-:S13]  /*21d0*/  ISETP.LT.OR P0, PT, R38, R39, P0 ;  /* 0x000000272600720c */ /* 0x000fda0000701670 */
[----:B------:R-:W-:Y:S05]  /*21e0*/  @!P0 BRA `(.L_x_109) ;  /* 0x0000000000288947 */ /* 0x000fea0003800000 */
[----:B------:R-:W0:Y:S01]  /*21f0*/  LDC.64 R6, c[0x0][0x380] ;  /* 0x0000e000ff067b82 */ /* 0x000e220000000a00 */
[----:B------:R-:W2:Y:S04]  /*2200*/  LDG.E.64.CONSTANT R8, desc[UR6][R4.64] ;  /* 0x0000000604087981 */ /* 0x000ea8000c1e9b00 */
[----:B------:R-:W3:Y:S01]  /*2210*/  LDG.E.64.CONSTANT R10, desc[UR6][R4.64+0x1400] ;  /* 0x00140006040a7981 */ /* 0x000ee2000c1e9b00 */
[----:B0-----:R-:W-:-:S03]  /*2220*/  IMAD.WIDE.U32 R40, R40, 0x8, R6 ;  /* 0x0000000828287825 */ /* 0x001fc600078e0006 */
[----:B------:R-:W4:Y:S04]  /*2230*/  LDG.E.64.CONSTANT R6, desc[UR6][R4.64+-0x1400] ;  /* 0xffec000604067981 */ /* 0x000f28000c1e9b00 */
[----:B------:R-:W5:Y:S02]  /*2240*/  LDG.E.64.CONSTANT R40, desc[UR6][R40.64] ;  /* 0x0000000628287981 */ /* 0x000f64000c1e9b00 */
[----:B-----5:R-:W-:-:S08]  /*2250*/  DADD R2, R2, R40 ;  /* 0x0000000002027229 */ /* 0x020fd00000000028 */
[----:B----4-:R-:W-:-:S08]  /*2260*/  DADD R2, R2, R6 ;  /* 0x0000000002027229 */ /* 0x010fd00000000006 */
[----:B--2---:R-:W-:-:S08]  /*2270*/  DADD R2, R2, R8 ;  /* 0x0000000002027229 */ /* 0x004fd00000000008 */
[----:B---3--:R-:W-:-:S11]  /*2280*/  DADD R2, R2, R10 ;  /* 0x0000000002027229 */ /* 0x008fd6000000000a */
.L_x_109:
[----:B------:R-:W-:Y:S05]  /*2290*/  BSYNC.RECONVERGENT B1 ;  /* 0x0000000000017941 */ /* 0x000fea0003800200 */
.L_x_107:
        /* <DEDUP_REMOVED lines=16> */
[----:B------:R-:W-:Y:S01]  /*23a0*/  SHFL.DOWN PT, R2, R4, 0x4, 0x1f ;  /* 0x08801f0004027f89 */ /* 0x000fe200000e0000 */
[----:B------:R-:W-:Y:S02]  /*23b0*/  @!P1 MOV R7, 0x400 ;  /* 0x0000040000079802 */ /* 0x000fe40000000f00 */
[----:B------:R-:W-:Y:S01]  /*23c0*/  @!P1 SHF.R.U32.HI R6, RZ, 0x2, R0 ;  /* 0x00000002ff069819 */ /* 0x000fe20000011600 */
[----:B------:R-:W0:Y:S01]  /*23d0*/  SHFL.DOWN PT, R3, R5, 0x4, 0x1f ;  /* 0x08801f0005037f89 */ /* 0x000e2200000e0000 */
[----:B-1----:R-:W-:-:S02]  /*23e0*/  @!P1 LEA R7, R12, R7, 0x18 ;  /* 0x000000070c079211 */ /* 0x002fc400078ec0ff */
[----:B------:R-:W-:-:S05]  /*23f0*/  @!P1 LOP3.LUT R6, R6, 0xf8, RZ, 0xc0, !PT ;  /* 0x000000f806069812 */ /* 0x000fca00078ec0ff */
[----:B------:R-:W-:Y:S01]  /*2400*/  @!P1 IMAD.IADD R7, R6, 0x1, R7 ;  /* 0x0000000106079824 */ /* 0x000fe200078e0207 */
        /* <DEDUP_REMOVED lines=22> */
[----:B------:R-:W1:Y:S04]  /*2570*/  LDS.128 R8, [UR4+0x20] ;  /* 0x00002004ff087984 */ /* 0x000e680008000c00 */
[----:B------:R-:W2:Y:S04]  /*2580*/  LDS.128 R16, [UR4+0x30] ;  /* 0x00003004ff107984 */ /* 0x000ea80008000c00 */
[----:B0-----:R-:W0:Y:S01]  /*2590*/  LDS.128 R4, [UR4+0x40] ;  /* 0x00004004ff047984 */ /* 0x001e220008000c00 */
[----:B-1----:R-:W-:-:S03]  /*25a0*/  DADD R8, R12, R8 ;  /* 0x000000000c087229 */ /* 0x002fc60000000008 */
[----:B------:R-:W-:Y:S05]  /*25b0*/  LDS.128 R12, [UR4+0x60] ;  /* 0x00006004ff0c7984 */ /* 0x000fea0008000c00 */
[----:B------:R-:W-:Y:S02]  /*25c0*/  DADD R2, R8, R10 ;  /* 0x0000000008027229 */ /* 0x000fe4000000000a */
[----:B------:R-:W1:Y:S06]  /*25d0*/  LDS.128 R8, [UR4+0x50] ;  /* 0x00005004ff087984 */ /* 0x000e6c0008000c00 */
[----:B--2---:R-:W-:-:S08]  /*25e0*/  DADD R2, R2, R16 ;  /* 0x0000000002027229 */ /* 0x004fd00000000010 */
[----:B------:R-:W-:-:S08]  /*25f0*/  DADD R2, R2, R18 ;  /* 0x0000000002027229 */ /* 0x000fd00000000012 */
[----:B0-----:R-:W-:-:S08]  /*2600*/  DADD R2, R2, R4 ;  /* 0x0000000002027229 */ /* 0x001fd00000000004 */
[----:B------:R-:W-:Y:S01]  /*2610*/  DADD R2, R2, R6 ;  /* 0x0000000002027229 */ /* 0x000fe20000000006 */
[----:B------:R-:W0:Y:S07]  /*2620*/  LDS.128 R4, [UR4+0x70] ;  /* 0x00007004ff047984 */ /* 0x000e2e0008000c00 */
[----:B-1----:R-:W-:-:S08]  /*2630*/  DADD R2, R2, R8 ;  /* 0x0000000002027229 */ /* 0x002fd00000000008 */
[----:B------:R-:W-:Y:S01]  /*2640*/  DADD R2, R2, R10 ;  /* 0x0000000002027229 */ /* 0x000fe2000000000a */
[----:B------:R-:W1:Y:S07]  /*2650*/  LDS.128 R8, [UR4+0x80] ;  /* 0x00008004ff087984 */ /* 0x000e6e0008000c00 */
[----:B------:R-:W-:-:S08]  /*2660*/  DADD R2, R2, R12 ;  /* 0x0000000002027229 */ /* 0x000fd0000000000c */
[----:B------:R-:W-:Y:S01]  /*2670*/  DADD R2, R2, R14 ;  /* 0x0000000002027229 */ /* 0x000fe2000000000e */
[----:B------:R-:W2:Y:S07]  /*2680*/  LDS.128 R12, [UR4+0x90] ;  /* 0x00009004ff0c7984 */ /* 0x000eae0008000c00 */
[----:B0-----:R-:W-:-:S08]  /*2690*/  DADD R2, R2, R4 ;  /* 0x0000000002027229 */ /* 0x001fd00000000004 */
[----:B------:R-:W-:Y:S01]  /*26a0*/  DADD R2, R2, R6 ;  /* 0x0000000002027229 */ /* 0x000fe20000000006 */
[----:B------:R-:W0:Y:S07]  /*26b0*/  LDS.128 R4, [UR4+0xa0] ;  /* 0x0000a004ff047984 */ /* 0x000e2e0008000c00 */
[----:B-1----:R-:W-:Y:S01]  /*26c0*/  DADD R2, R2, R8 ;  /* 0x0000000002027229 */ /* 0x002fe20000000008 */
[----:B------:R-:W1:Y:S07]  /*26d0*/  LDS.64 R8, [UR4+0xb0] ;  /* 0x0000b004ff087984 */ /* 0x000e6e0008000a00 */
[----:B------:R-:W-:-:S08]  /*26e0*/  DADD R2, R2, R10 ;  /* 0x0000000002027229 */ /* 0x000fd0000000000a */
[----:B--2---:R-:W-:-:S08]  /*26f0*/  DADD R2, R2, R12 ;  /* 0x0000000002027229 */ /* 0x004fd0000000000c */
[----:B------:R-:W-:-:S08]  /*2700*/  DADD R2, R2, R14 ;  /* 0x0000000002027229 */ /* 0x000fd0000000000e */
[----:B0-----:R-:W-:-:S08]  /*2710*/  DADD R2, R2, R4 ;  /* 0x0000000002027229 */ /* 0x001fd00000000004 */
[----:B------:R-:W-:-:S08]  /*2720*/  DADD R2, R2, R6 ;  /* 0x0000000002027229 */ /* 0x000fd00000000006 */
[----:B-1----:R-:W-:-:S11]  /*2730*/  DADD R12, R2, R8 ;  /* 0x00000000020c7229 */ /* 0x002fd60000000008 */
.L_x_105:
[----:B------:R-:W-:Y:S05]  /*2740*/  BSYNC.RECONVERGENT B0 ;  /* 0x0000000000007941 */ /* 0x000fea0003800200 */
.L_x_90:
[----:B------:R-:W-:Y:S05]  /*2750*/  @P0 EXIT ;  /* 0x000000000000094d */ /* 0x000fea0003800000 */
[----:B------:R-:W1:Y:S01]  /*2760*/  LDCU.64 UR4, c[0x0][0x398] ;  /* 0x00007300ff0477ac */ /* 0x000e620008000a00 */
[----:B0-----:R-:W0:Y:S01]  /*2770*/  LDC.64 R2, c[0x0][0x388] ;  /* 0x0000e200ff027b82 */ /* 0x001e220000000a00 */
[----:B-1----:R-:W-:-:S07]  /*2780*/  DADD R12, R12, UR4 ;  /* 0x000000040c0c7e29 */ /* 0x002fce0008000000 */
[----:B0-----:R-:W-:Y:S01]  /*2790*/  STG.E.64 desc[UR6][R2.64], R12 ;  /* 0x0000000c02007986 */ /* 0x001fe2000c101b06 */
[----:B------:R-:W-:Y:S05]  /*27a0*/  EXIT ;  /* 0x000000000000794d */ /* 0x000fea0003800000 */
.L_x_118:
        /* <DEDUP_REMOVED lines=13> */
.L_x_231:


//--------------------- .text._ZN3cub18CUB_300001_SM_10006detail6reduce18DeviceReduceKernelINS2_10policy_hubIdjN4cuda3std3__44plusIdEEE10Policy1000EN6thrust24THRUST_300001_SM_1000_NS6detail15normal_iteratorINSD_10device_ptrIdEEEEjS9_dNS7_10__identityEEEvT0_PT3_T1_NS0_13GridEvenShareISN_EET2_T4_ --------------------------
	.section	.text._ZN3cub18CUB_300001_SM_10006detail6reduce18DeviceReduceKernelINS2_10policy_hubIdjN4cuda3std3__44plusIdEEE10Policy1000EN6thrust24THRUST_300001_SM_1000_NS6detail15normal_iteratorINSD_10device_ptrIdEEEEjS9_dNS7_10__identityEEEvT0_PT3_T1_NS0_13GridEvenShareISN_EET2_T4_,"ax",@progbits
	.align	128
        .global         _ZN3cub18CUB_300001_SM_10006detail6reduce18DeviceReduceKernelINS2_10policy_hubIdjN4cuda3std3__44plusIdEEE10Policy1000EN6thrust24THRUST_300001_SM_1000_NS6detail15normal_iteratorINSD_10device_ptrIdEEEEjS9_dNS7_10__identityEEEvT0_PT3_T1_NS0_13GridEvenShareISN_EET2_T4_
        .type           _ZN3cub18CUB_300001_SM_10006detail6reduce18DeviceReduceKernelINS2_10policy_hubIdjN4cuda3std3__44plusIdEEE10Policy1000EN6thrust24THRUST_300001_SM_1000_NS6detail15normal_iteratorINSD_10device_ptrIdEEEEjS9_dNS7_10__identityEEEvT0_PT3_T1_NS0_13GridEvenShareISN_EET2_T4_,@function
        .size           _ZN3cub18CUB_300001_SM_10006detail6reduce18DeviceReduceKernelINS2_10policy_hubIdjN4cuda3std3__44plusIdEEE10Policy1000EN6thrust24THRUST_300001_SM_1000_NS6detail15normal_iteratorINSD_10device_ptrIdEEEEjS9_dNS7_10__identityEEEvT0_PT3_T1_NS0_13GridEvenShareISN_EET2_T4_,(.L_x_232 - _ZN3cub18CUB_300001_SM_10006detail6reduce18DeviceReduceKernelINS2_10policy_hubIdjN4cuda3std3__44plusIdEEE10Policy1000EN6thrust24THRUST_300001_SM_1000_NS6detail15normal_iteratorINSD_10device_ptrIdEEEEjS9_dNS7_10__identityEEEvT0_PT3_T1_NS0_13GridEvenShareISN_EET2_T4_)
        .other          _ZN3cub18CUB_300001_SM_10006detail6reduce18DeviceReduceKernelINS2_10policy_hubIdjN4cuda3std3__44plusIdEEE10Policy1000EN6thrust24THRUST_300001_SM_1000_NS6detail15normal_iteratorINSD_10device_ptrIdEEEEjS9_dNS7_10__identityEEEvT0_PT3_T1_NS0_13GridEvenShareISN_EET2_T4_,@"STO_CUDA_ENTRY STV_DEFAULT"
_ZN3cub18CUB_300001_SM_10006detail6reduce18DeviceReduceKernelINS2_10policy_hubIdjN4cuda3std3__44plusIdEEE10Policy1000EN6thrust24THRUST_300001_SM_1000_NS6detail15normal_iteratorINSD_10device_ptrIdEEEEjS9_dNS7_10__identityEEEvT0_PT3_T1_NS0_13GridEvenShareISN_EET2_T4_:
.text._ZN3cub18CUB_300001_SM_10006detail6reduce18DeviceReduceKernelINS2_10policy_hubIdjN4cuda3std3__44plusIdEEE10Policy1000EN6thrust24THRUST_300001_SM_1000_NS6detail15normal_iteratorINSD_10device_ptrIdEEEEjS9_dNS7_10__identityEEEvT0_PT3_T1_NS0_13GridEvenShareISN_EET2_T4_:
[----:B------:R-:W-:Y:S08]  /*0000*/  LDC R1, c[0x0][0x37c] ;  /* 0x0000df00ff017b82 */ /* 0x000ff00000000800 */
[----:B------:R-:W0:Y:S01]  /*0010*/  S2UR UR9, SR_CTAID.X ;  /* 0x00000000000979c3 */ /* 0x000e220000002500 */
[----:B------:R-:W1:Y:S01]  /*0020*/  LDCU.64 UR12, c[0x0][0x3a8] ;  /* 0x00007500ff0c77ac */ /* 0x000e620008000a00 */
[----:B------:R-:W-:Y:S01]  /*0030*/  BSSY.RECONVERGENT B0, `(.L_x_119) ;  /* 0x00002d4000007945 */ /* 0x000fe20003800200 */
[----:B------:R-:W2:Y:S01]  /*0040*/  LDCU.64 UR10, c[0x0][0x358] ;  /* 0x00006b00ff0a77ac */ /* 0x000ea20008000a00 */
[----:B-1----:R-:W-:Y:S01]  /*0050*/  IMAD.U32 R4, RZ, RZ, UR12 ;  /* 0x0000000cff047e24 */ /* 0x002fe2000f8e00ff */
[----:B------:R-:W-:-:S02]  /*0060*/  UIMAD UR8, UR13, 0x1400, URZ ;  /* 0x000014000d0878a4 */ /* 0x000fc4000f8e02ff */
[----:B0-----:R-:W-:-:S06]  /*0070*/  UIMAD UR4, UR9, 0x1400, URZ ;  /* 0x00001400090478a4 */ /* 0x001fcc000f8e02ff */
[----:B------:R-:W-:-:S05]  /*0080*/  VIADD R0, R4, -UR4 ;  /* 0x8000000404007c36 */ /* 0x000fca0008000000 */
[----:B------:R-:W-:-:S13]  /*0090*/  ISETP.GT.U32.AND P0, PT, R0, 0x13ff, PT ;  /* 0x000013ff0000780c */ /* 0x000fda0003f04070 */
[----:B--2---:R-:W-:Y:S05]  /*00a0*/  @P0 BRA `(.L_x_120) ;  /* 0x0000001800380947 */ /* 0x004fea0003800000 */
[----:B------:R-:W0:Y:S01]  /*00b0*/  S2R R3, SR_TID.X ;  /* 0x0000000000037919 */ /* 0x000e220000002100 */
[----:B------:R-:W-:Y:S01]  /*00c0*/  BSSY.RECONVERGENT B1, `(.L_x_121) ;  /* 0x000000a000017945 */ /* 0x000fe20003800200 */
[----:B------:R-:W-:Y:S02]  /*00d0*/  CS2R R20, SRZ ;  /* 0x0000000000147805 */ /* 0x000fe4000001ff00 */
[----:B0-----:R-:W-:Y:S01]  /*00e0*/  ISETP.GE.U32.AND P0, PT, R3, R0, PT ;  /* 0x000000000300720c */ /* 0x001fe20003f06070 */
[----:B------:R-:W-:-:S12]  /*00f0*/  IMAD.MOV.U32 R19, RZ, RZ, R3 ;  /* 0x000000ffff137224 */ /* 0x000fd800078e0003 */
[----:B------:R-:W-:Y:S05]  /*0100*/  @P0 BRA `(.L_x_122) ;  /* 0x0000000000140947 */ /* 0x000fea0003800000 */
[----:B------:R-:W0:Y:S01]  /*0110*/  LDC.64 R20, c[0x0][0x380] ;  /* 0x0000e000ff147b82 */ /* 0x000e220000000a00 */
[----:B------:R-:W-:-:S04]  /*0120*/  VIADD R5, R3, UR4 ;  /* 0x0000000403057c36 */ /* 0x000fc80008000000 */
[----:B0-----:R-:W-:-:S06]  /*0130*/  IMAD.WIDE.U32 R20, R5, 0x8, R20 ;  /* 0x0000000805147825 */ /* 0x001fcc00078e0014 */
[----:B------:R-:W5:Y:S01]  /*0140*/  LDG.E.64 R20, desc[UR10][R20.64] ;  /* 0x0000000a14147981 */ /* 0x000f62000c1e1b00 */
[----:B------:R-:W-:-:S07]  /*0150*/  VIADD R19, R3, 0x280 ;  /* 0x0000028003137836 */ /* 0x000fce0000000000 */
.L_x_122:
[----:B------:R-:W-:Y:S05]  /*0160*/  BSYNC.RECONVERGENT B1 ;  /* 0x0000000000017941 */ /* 0x000fea0003800200 */
.L_x_121:
[----:B------:R-:W-:Y:S01]  /*0170*/  ISETP.GE.U32.AND P0, PT, R19, R0, PT ;  /* 0x000000001300720c */ /* 0x000fe20003f06070 */
[----:B------:R-:W-:-:S12]  /*0180*/  BSSY.RECONVERGENT B1, `(.L_x_123) ;  /* 0x00000a5000017945 */ /* 0x000fd80003800200 */
[----:B------:R-:W-:Y:S05]  /*0190*/  @P0 BRA `(.L_x_124) ;  /* 0x00000008008c0947 */ /* 0x000fea0003800000 */
[----:B------:R-:W-:Y:S01]  /*01a0*/  LOP3.LUT R5, RZ, R19, RZ, 0x33, !PT ;  /* 0x00000013ff057212 */ /* 0x000fe200078e33ff */
[----:B------:R-:W-:Y:S03]  /*01b0*/  BSSY.RECONVERGENT B2, `(.L_x_125) ;  /* 0x0000053000027945 */ /* 0x000fe60003800200 */
[----:B------:R-:W-:-:S04]  /*01c0*/  IADD3 R5, PT, PT, R4, -UR4, R5 ;  /* 0x8000000404057c10 */ /* 0x000fc8000fffe005 */
[C---:B------:R-:W-:Y:S01]  /*01d0*/  ISETP.GE.U32.AND P0, PT, R5.reuse, 0x2580, PT ;  /* 0x000025800500780c */ /* 0x040fe20003f06070 */
[----:B------:R-:W-:-:S05]  /*01e0*/  IMAD.HI.U32 R4, R5, -0x33333333, RZ ;  /* 0xcccccccd05047827 */ /* 0x000fca00078e00ff */
[----:B------:R-:W-:-:S04]  /*01f0*/  LEA.HI R4, R4, 0x1, RZ, 0x17 ;  /* 0x0000000104047811 */ /* 0x000fc800078fb8ff */
[----:B------:R-:W-:-:S03]  /*0200*/  LOP3.LUT R5, R4, 0xf, RZ, 0xc0, !PT ;  /* 0x0000000f04057812 */ /* 0x000fc600078ec0ff */
[----:B------:R-:W-:Y:S05]  /*0210*/  @!P0 BRA `(.L_x_126) ;  /* 0x0000000400308947 */ /* 0x000fea0003800000 */
[----:B------:R-:W-:Y:S01]  /*0220*/  LOP3.LUT R24, R4, 0xfffff0, RZ, 0xc0, !PT ;  /* 0x00fffff004187812 */ /* 0x000fe200078ec0ff */
[----:B------:R-:W-:Y:S01]  /*0230*/  BSSY.RECONVERGENT B3, `(.L_x_127) ;  /* 0x0000049000037945 */ /* 0x000fe20003800200 */
[C---:B------:R-:W-:Y:S02]  /*0240*/  VIADD R2, R19.reuse, 0x1400 ;  /* 0x0000140013027836 */ /* 0x040fe40000000000 */
[----:B------:R-:W-:Y:S02]  /*0250*/  VIADD R25, R19, UR4 ;  /* 0x0000000413197c36 */ /* 0x000fe40008000000 */
[----:B------:R-:W-:-:S07]  /*0260*/  IMAD.MOV R24, RZ, RZ, -R24 ;  /* 0x000000ffff187224 */ /* 0x000fce00078e0a18 */
.L_x_128:
[----:B------:R-:W0:Y:S02]  /*0270*/  LDC.64 R22, c[0x0][0x380] ;  /* 0x0000e000ff167b82 */ /* 0x000e240000000a00 */
[----:B0-----:R-:W-:-:S06]  /*0280*/  IMAD.WIDE.U32 R18, R25, 0x8, R22 ;  /* 0x0000000819127825 */ /* 0x001fcc00078e0016 */
[----:B------:R-:W2:Y:S01]  /*0290*/  LDG.E.64 R18, desc[UR10][R18.64] ;  /* 0x0000000a12127981 */ /* 0x000ea2000c1e1b00 */
[C---:B------:R-:W-:Y:S02]  /*02a0*/  VIADD R7, R25.reuse, 0x280 ;  /* 0x0000028019077836 */ /* 0x040fe40000000000 */
[----:B------:R-:W-:Y:S02]  /*02b0*/  VIADD R17, R25, 0x500 ;  /* 0x0000050019117836 */ /* 0x000fe40000000000 */
[----:B------:R-:W-:-:S04]  /*02c0*/  IMAD.WIDE.U32 R6, R7, 0x8, R22 ;  /* 0x0000000807067825 */ /* 0x000fc800078e0016 */
[--C-:B------:R-:W-:Y:S02]  /*02d0*/  IMAD.WIDE.U32 R16, R17, 0x8, R22.reuse ;  /* 0x0000000811107825 */ /* 0x100fe400078e0016 */
[----:B------:R-:W3:Y:S02]  /*02e0*/  LDG.E.64 R6, desc[UR10][R6.64] ;  /* 0x0000000a06067981 */ /* 0x000ee4000c1e1b00 */
[C---:B------:R-:W-:Y:S02]  /*02f0*/  VIADD R15, R25.reuse, 0x780 ;  /* 0x00000780190f7836 */ /* 0x040fe40000000000 */
[----:B------:R-:W4:Y:S01]  /*0300*/  LDG.E.64 R16, desc[UR10][R16.64] ;  /* 0x0000000a10107981 */ /* 0x000f22000c1e1b00 */
[----:B------:R-:W-:Y:S02]  /*0310*/  VIADD R13, R25, 0xa00 ;  /* 0x00000a00190d7836 */ /* 0x000fe40000000000 */
[----:B------:R-:W-:-:S04]  /*0320*/  IMAD.WIDE.U32 R14, R15, 0x8, R22 ;  /* 0x000000080f0e7825 */ /* 0x000fc800078e0016 */
[--C-:B------:R-:W-:Y:S02]  /*0330*/  IMAD.WIDE.U32 R12, R13, 0x8, R22.reuse ;  /* 0x000000080d0c7825 */ /* 0x100fe400078e0016 */
[----:B------:R-:W4:Y:S02]  /*0340*/  LDG.E.64 R14, desc[UR10][R14.64] ;  /* 0x0000000a0e0e7981 */ /* 0x000f24000c1e1b00 */
[C---:B------:R-:W-:Y:S02]  /*0350*/  VIADD R11, R25.reuse, 0xc80 ;  /* 0x00000c80190b7836 */ /* 0x040fe40000000000 */
[----:B------:R-:W4:Y:S01]  /*0360*/  LDG.E.64 R12, desc[UR10][R12.64] ;  /* 0x0000000a0c0c7981 */ /* 0x000f22000c1e1b00 */
[----:B------:R-:W-:Y:S02]  /*0370*/  VIADD R9, R25, 0xf00 ;  /* 0x00000f0019097836 */ /* 0x000fe40000000000 */
[----:B------:R-:W-:-:S04]  /*0380*/  IMAD.WIDE.U32 R10, R11, 0x8, R22 ;  /* 0x000000080b0a7825 */ /* 0x000fc800078e0016 */
[----:B------:R-:W-:Y:S02]  /*0390*/  IMAD.WIDE.U32 R8, R9, 0x8, R22 ;  /* 0x0000000809087825 */ /* 0x000fe400078e0016 */
[----:B------:R-:W4:Y:S04]  /*03a0*/  LDG.E.64 R10, desc[UR10][R10.64] ;  /* 0x0000000a0a0a7981 */ /* 0x000f28000c1e1b00 */
[----:B------:R-:W4:Y:S01]  /*03b0*/  LDG.E.64 R8, desc[UR10][R8.64] ;  /* 0x0000000a08087981 */ /* 0x000f22000c1e1b00 */
[----:B--2--5:R-:W-:Y:S01]  /*03c0*/  DADD R18, R18, R20 ;  /* 0x0000000012127229 */ /* 0x024fe20000000014 */
[----:B------:R-:W-:-:S04]  /*03d0*/  VIADD R21, R25, 0x1180 ;  /* 0x0000118019157836 */ /* 0x000fc80000000000 */
[----:B------:R-:W-:-:S06]  /*03e0*/  IMAD.WIDE.U32 R20, R21, 0x8, R22 ;  /* 0x0000000815147825 */ /* 0x000fcc00078e0016 */
[----:B------:R-:W2:Y:S01]  /*03f0*/  LDG.E.64 R20, desc[UR10][R20.64] ;  /* 0x0000000a14147981 */ /* 0x000ea2000c1e1b00 */
[----:B---3--:R-:W-:Y:S01]  /*0400*/  DADD R18, R18, R6 ;  /* 0x0000000012127229 */ /* 0x008fe20000000006 */
[----:B------:R-:W-:-:S04]  /*0410*/  VIADD R7, R25, 0x1400 ;  /* 0x0000140019077836 */ /* 0x000fc80000000000 */
[----:B------:R-:W-:-:S03]  /*0420*/  IMAD.WIDE.U32 R6, R7, 0x8, R22 ;  /* 0x0000000807067825 */ /* 0x000fc600078e0016 */
[----:B----4-:R-:W-:Y:S01]  /*0430*/  DADD R16, R18, R16 ;  /* 0x0000000012107229 */ /* 0x010fe20000000010 */
[----:B------:R-:W-:Y:S02]  /*0440*/  VIADD R19, R25, 0x1680 ;  /* 0x0000168019137836 */ /* 0x000fe40000000000 */
[----:B------:R-:W3:Y:S02]  /*0450*/  LDG.E.64 R6, desc[UR10][R6.64] ;  /* 0x0000000a06067981 */ /* 0x000ee4000c1e1b00 */
[----:B------:R-:W-:-:S03]  /*0460*/  IMAD.WIDE.U32 R18, R19, 0x8, R22 ;  /* 0x0000000813127825 */ /* 0x000fc600078e0016 */
[----:B------:R-:W-:Y:S01]  /*0470*/  DADD R14, R16, R14 ;  /* 0x00000000100e7229 */ /* 0x000fe2000000000e */
[----:B------:R-:W-:Y:S02]  /*0480*/  VIADD R17, R25, 0x1900 ;  /* 0x0000190019117836 */ /* 0x000fe40000000000 */
[----:B------:R-:W4:Y:S02]  /*0490*/  LDG.E.64 R18, desc[UR10][R18.64] ;  /* 0x0000000a12127981 */ /* 0x000f24000c1e1b00 */
        /* <DEDUP_REMOVED lines=12> */
[----:B------:R-:W-:-:S06]  /*0560*/  IMAD.WIDE.U32 R10, R11, 0x8, R22 ;  /* 0x000000080b0a7825 */ /* 0x000fcc00078e0016 */
[----:B------:R-:W4:Y:S01]  /*0570*/  LDG.E.64 R10, desc[UR10][R10.64] ;  /* 0x0000000a0a0a7981 */ /* 0x000f22000c1e1b00 */
[C---:B------:R-:W-:Y:S01]  /*0580*/  VIADD R27, R25.reuse, 0x2580 ;  /* 0x00002580191b7836 */ /* 0x040fe20000000000 */
[----:B--2---:R-:W-:Y:S01]  /*0590*/  DADD R20, R8, R20 ;  /* 0x0000000008147229 */ /* 0x004fe20000000014 */
[----:B------:R-:W-:-:S04]  /*05a0*/  VIADD R9, R25, 0x2300 ;  /* 0x0000230019097836 */ /* 0x000fc80000000000 */
[----:B------:R-:W-:-:S04]  /*05b0*/  IMAD.WIDE.U32 R8, R9, 0x8, R22 ;  /* 0x0000000809087825 */ /* 0x000fc800078e0016 */
[----:B------:R-:W-:Y:S02]  /*05c0*/  IMAD.WIDE.U32 R22, R27, 0x8, R22 ;  /* 0x000000081b167825 */ /* 0x000fe400078e0016 */
[----:B------:R-:W2:Y:S04]  /*05d0*/  LDG.E.64 R8, desc[UR10][R8.64] ;  /* 0x0000000a08087981 */ /* 0x000ea8000c1e1b00 */
[----:B------:R-:W2:Y:S01]  /*05e0*/  LDG.E.64 R22, desc[UR10][R22.64] ;  /* 0x0000000a16167981 */ /* 0x000ea2000c1e1b00 */
[----:B---3--:R-:W-:-:S08]  /*05f0*/  DADD R6, R20, R6 ;  /* 0x0000000014067229 */ /* 0x008fd00000000006 */
[----:B----4-:R-:W-:-:S08]  /*0600*/  DADD R6, R6, R18 ;  /* 0x0000000006067229 */ /* 0x010fd00000000012 */
[----:B------:R-:W-:-:S08]  /*0610*/  DADD R6, R6, R16 ;  /* 0x0000000006067229 */ /* 0x000fd00000000010 */
[----:B------:R-:W-:Y:S01]  /*0620*/  DADD R6, R6, R14 ;  /* 0x0000000006067229 */ /* 0x000fe2000000000e */
[----:B------:R-:W-:-:S07]  /*0630*/  VIADD R24, R24, 0x10 ;  /* 0x0000001018187836 */ /* 0x000fce0000000000 */
[----:B------:R-:W-:Y:S01]  /*0640*/  DADD R6, R6, R12 ;  /* 0x0000000006067229 */ /* 0x000fe2000000000c */
[----:B------:R-:W-:-:S07]  /*0650*/  ISETP.NE.AND P0, PT, R24, RZ, PT ;  /* 0x000000ff1800720c */ /* 0x000fce0003f05270 */
[----:B------:R-:W-:Y:S01]  /*0660*/  DADD R6, R6, R10 ;  /* 0x0000000006067229 */ /* 0x000fe2000000000a */
[----:B------:R-:W-:Y:S02]  /*0670*/  VIADD R2, R2, 0x2800 ;  /* 0x0000280002027836 */ /* 0x000fe40000000000 */
[----:B------:R-:W-:-:S05]  /*0680*/  VIADD R25, R25, 0x2800 ;  /* 0x0000280019197836 */ /* 0x000fca0000000000 */
[----:B--2---:R-:W-:-:S08]  /*0690*/  DADD R6, R6, R8 ;  /* 0x0000000006067229 */ /* 0x004fd00000000008 */
[----:B------:R-:W-:Y:S01]  /*06a0*/  DADD R20, R6, R22 ;  /* 0x0000000006147229 */ /* 0x000fe20000000016 */
[----:B------:R-:W-:Y:S10]  /*06b0*/  @P0 BRA `(.L_x_128) ;  /* 0xfffffff800ec0947 */ /* 0x000ff4000383ffff */
[----:B------:R-:W-:Y:S05]  /*06c0*/  BSYNC.RECONVERGENT B3 ;  /* 0x0000000000037941 */ /* 0x000fea0003800200 */
.L_x_127:
[----:B------:R-:W-:-:S07]  /*06d0*/  VIADD R19, R2, 0xffffec00 ;  /* 0xffffec0002137836 */ /* 0x000fce0000000000 */
.L_x_126:
[----:B------:R-:W-:Y:S05]  /*06e0*/  BSYNC.RECONVERGENT B2 ;  /* 0x0000000000027941 */ /* 0x000fea0003800200 */
.L_x_125:
[----:B------:R-:W-:-:S13]  /*06f0*/  ISETP.NE.AND P0, PT, R5, RZ, PT ;  /* 0x000000ff0500720c */ /* 0x000fda0003f05270 */
[----:B------:R-:W-:Y:S05]  /*0700*/  @!P0 BRA `(.L_x_124) ;  /* 0x0000000400308947 */ /* 0x000fea0003800000 */
[----:B------:R-:W-:Y:S01]  /*0710*/  ISETP.GE.U32.AND P0, PT, R5, 0x8, PT ;  /* 0x000000080500780c */ /* 0x000fe20003f06070 */
[----:B------:R-:W-:Y:S01]  /*0720*/  BSSY.RECONVERGENT B2, `(.L_x_129) ;  /* 0x0000026000027945 */ /* 0x000fe20003800200 */
[----:B------:R-:W-:-:S04]  /*0730*/  LOP3.LUT R2, R4, 0x7, RZ, 0xc0, !PT ;  /* 0x0000000704027812 */ /* 0x000fc800078ec0ff */
[----:B------:R-:W-:-:S07]  /*0740*/  ISETP.NE.AND P1, PT, R2, RZ, PT ;  /* 0x000000ff0200720c */ /* 0x000fce0003f25270 */
[----:B------:R-:W-:Y:S06]  /*0750*/  @!P0 BRA `(.L_x_130) ;  /* 0x0000000000888947 */ /* 0x000fec0003800000 */
[----:B------:R-:W0:Y:S01]  /*0760*/  LDC.64 R22, c[0x0][0x380] ;  /* 0x0000e000ff167b82 */ /* 0x000e220000000a00 */
[----:B------:R-:W-:-:S04]  /*0770*/  VIADD R5, R19, UR4 ;  /* 0x0000000413057c36 */ /* 0x000fc80008000000 */
[C---:B------:R-:W-:Y:S02]  /*0780*/  VIADD R15, R5.reuse, 0x280 ;  /* 0x00000280050f7836 */ /* 0x040fe40000000000 */
[C---:B------:R-:W-:Y:S02]  /*0790*/  VIADD R13, R5.reuse, 0x500 ;  /* 0x00000500050d7836 */ /* 0x040fe40000000000 */
[----:B0-----:R-:W-:-:S04]  /*07a0*/  IMAD.WIDE.U32 R16, R5, 0x8, R22 ;  /* 0x0000000805107825 */ /* 0x001fc800078e0016 */
[--C-:B------:R-:W-:Y:S02]  /*07b0*/  IMAD.WIDE.U32 R14, R15, 0x8, R22.reuse ;  /* 0x000000080f0e7825 */ /* 0x100fe400078e0016 */
[----:B------:R-:W2:Y:S02]  /*07c0*/  LDG.E.64 R16, desc[UR10][R16.64] ;  /* 0x0000000a10107981 */ /* 0x000ea4000c1e1b00 */
[----:B------:R-:W-:Y:S02]  /*07d0*/  IMAD.WIDE.U32 R12, R13, 0x8, R22 ;  /* 0x000000080d0c7825 */ /* 0x000fe400078e0016 */
[----:B------:R-:W3:Y:S02]  /*07e0*/  LDG.E.64 R14, desc[UR10][R14.64] ;  /* 0x0000000a0e0e7981 */ /* 0x000ee4000c1e1b00 */
[C---:B------:R-:W-:Y:S02]  /*07f0*/  VIADD R11, R5.reuse, 0x780 ;  /* 0x00000780050b7836 */ /* 0x040fe40000000000 */
[----:B------:R-:W4:Y:S01]  /*0800*/  LDG.E.64 R12, desc[UR10][R12.64] ;  /* 0x0000000a0c0c7981 */ /* 0x000f22000c1e1b00 */
[----:B------:R-:W-:-:S02]  /*0810*/  VIADD R9, R5, 0xa00 ;  /* 0x00000a0005097836 */ /* 0x000fc40000000000 */
[----:B------:R-:W-:-:S04]  /*0820*/  IMAD.WIDE.U32 R10, R11, 0x8, R22 ;  /* 0x000000080b0a7825 */ /* 0x000fc800078e0016 */
[--C-:B------:R-:W-:Y:S02]  /*0830*/  IMAD.WIDE.U32 R8, R9, 0x8, R22.reuse ;  /* 0x0000000809087825 */ /* 0x100fe400078e0016 */
[----:B------:R-:W4:Y:S02]  /*0840*/  LDG.E.64 R10, desc[UR10][R10.64] ;  /* 0x0000000a0a0a7981 */ /* 0x000f24000c1e1b00 */
[C---:B------:R-:W-:Y:S02]  /*0850*/  VIADD R7, R5.reuse, 0xc80 ;  /* 0x00000c8005077836 */ /* 0x040fe40000000000 */
[----:B------:R-:W4:Y:S01]  /*0860*/  LDG.E.64 R8, desc[UR10][R8.64] ;  /* 0x0000000a08087981 */ /* 0x000f22000c1e1b00 */
[----:B------:R-:W-:Y:S02]  /*0870*/  VIADD R25, R5, 0xf00 ;  /* 0x00000f0005197836 */ /* 0x000fe40000000000 */
[----:B------:R-:W-:-:S04]  /*0880*/  IMAD.WIDE.U32 R6, R7, 0x8, R22 ;  /* 0x0000000807067825 */ /* 0x000fc800078e0016 */
[--C-:B------:R-:W-:Y:S02]  /*0890*/  IMAD.WIDE.U32 R24, R25, 0x8, R22.reuse ;  /* 0x0000000819187825 */ /* 0x100fe400078e0016 */
[----:B------:R-:W4:Y:S02]  /*08a0*/  LDG.E.64 R6, desc[UR10][R6.64] ;  /* 0x0000000a06067981 */ /* 0x000f24000c1e1b00 */
[----:B------:R-:W-:Y:S02]  /*08b0*/  VIADD R5, R5, 0x1180 ;  /* 0x0000118005057836 */ /* 0x000fe40000000000 */
[----:B------:R-:W4:Y:S02]  /*08c0*/  LDG.E.64 R24, desc[UR10][R24.64] ;  /* 0x0000000a18187981 */ /* 0x000f24000c1e1b00 */
[----:B------:R-:W-:-:S06]  /*08d0*/  IMAD.WIDE.U32 R22, R5, 0x8, R22 ;  /* 0x0000000805167825 */ /* 0x000fcc00078e0016 */
        /* <DEDUP_REMOVED lines=10> */
.L_x_130:
[----:B------:R-:W-:Y:S05]  /*0980*/  BSYNC.RECONVERGENT B2 ;  /* 0x0000000000027941 */ /* 0x000fea0003800200 */
.L_x_129:
        /* <DEDUP_REMOVED lines=13> */
[--C-:B------:R-:W-:Y:S02]  /*0a60*/  IMAD.WIDE.U32 R12, R13, 0x8, R8.reuse ;  /* 0x000000080d0c7825 */ /* 0x100fe400078e0008 */
[----:B------:R-:W3:Y:S02]  /*0a70*/  LDG.E.64 R10, desc[UR10][R10.64] ;  /* 0x0000000a0a0a7981 */ /* 0x000ee4000c1e1b00 */
        /* <DEDUP_REMOVED lines=8> */
[----:B------:R-:W-:-:S11]  /*0b00*/  DADD R20, R20, R8 ;  /* 0x0000000014147229 */ /* 0x000fd60000000008 */
.L_x_132:
[----:B------:R-:W-:Y:S05]  /*0b10*/  BSYNC.RECONVERGENT B2 ;  /* 0x0000000000027941 */ /* 0x000fea0003800200 */
.L_x_131:
[----:B------:R-:W-:Y:S05]  /*0b20*/  @!P1 BRA `(.L_x_124) ;  /* 0x0000000000289947 */ /* 0x000fea0003800000 */
[----:B------:R-:W0:Y:S01]  /*0b30*/  LDC.64 R6, c[0x0][0x380] ;  /* 0x0000e000ff067b82 */ /* 0x000e220000000a00 */
[----:B------:R-:W-:Y:S02]  /*0b40*/  VIADD R9, R19, UR4 ;  /* 0x0000000413097c36 */ /* 0x000fe40008000000 */
[----:B------:R-:W-:-:S07]  /*0b50*/  IMAD.MOV R2, RZ, RZ, -R4 ;  /* 0x000000ffff027224 */ /* 0x000fce00078e0a04 */
.L_x_133:
[----:B0-----:R-:W-:-:S06]  /*0b60*/  IMAD.WIDE.U32 R4, R9, 0x8, R6 ;  /* 0x0000000809047825 */ /* 0x001fcc00078e0006 */
[----:B------:R-:W2:Y:S01]  /*0b70*/  LDG.E.64 R4, desc[UR10][R4.64] ;  /* 0x0000000a04047981 */ /* 0x000ea2000c1e1b00 */
[----:B------:R-:W-:Y:S02]  /*0b80*/  VIADD R2, R2, 0x1 ;  /* 0x0000000102027836 */ /* 0x000fe40000000000 */
[----:B------:R-:W-:-:S03]  /*0b90*/  VIADD R9, R9, 0x280 ;  /* 0x0000028009097836 */ /* 0x000fc60000000000 */
[----:B------:R-:W-:Y:S01]  /*0ba0*/  ISETP.NE.AND P0, PT, R2, RZ, PT ;  /* 0x000000ff0200720c */ /* 0x000fe20003f05270 */
[----:B--2--5:R-:W-:-:S12]  /*0bb0*/  DADD R20, R4, R20 ;  /* 0x0000000004147229 */ /* 0x024fd80000000014 */
[----:B------:R-:W-:Y:S05]  /*0bc0*/  @P0 BRA `(.L_x_133) ;  /* 0xfffffffc00e40947 */ /* 0x000fea000383ffff */
.L_x_124:
[----:B------:R-:W-:Y:S05]  /*0bd0*/  BSYNC.RECONVERGENT B1 ;  /* 0x0000000000017941 */ /* 0x000fea0003800200 */
.L_x_123:
[----:B------:R-:W-:-:S13]  /*0be0*/  ISETP.GE.U32.AND P0, PT, R0, 0x280, PT ;  /* 0x000002800000780c */ /* 0x000fda0003f06070 */
        /* <DEDUP_REMOVED lines=50> */
[----:B------:R-:W1:Y:S05]  /*0f10*/  LDS.128 R4, [UR4+0x50] ;  /* 0x00005004ff047984 */ /* 0x000e6a0008000c00 */
[----:B------:R-:W-:-:S08]  /*0f20*/  DADD R16, R16, R18 ;  /* 0x0000000010107229 */ /* 0x000fd00000000012 */
[----:B--2---:R-:W-:-:S08]  /*0f30*/  DADD R12, R16, R12 ;  /* 0x00000000100c7229 */ /* 0x004fd0000000000c */
[----:B------:R-:W-:Y:S02]  /*0f40*/  DADD R2, R12, R14 ;  /* 0x000000000c027229 */ /* 0x000fe4000000000e */
[----:B------:R-:W2:Y:S06]  /*0f50*/  LDS.128 R12, [UR4+0x60] ;  /* 0x00006004ff0c7984 */ /* 0x000eac0008000c00 */
[----:B0-----:R-:W-:-:S08]  /*0f60*/  DADD R2, R2, R8 ;  /* 0x0000000002027229 */ /* 0x001fd00000000008 */
[----:B------:R-:W-:Y:S01]  /*0f70*/  DADD R2, R2, R10 ;  /* 0x0000000002027229 */ /* 0x000fe2000000000a */
[----:B------:R-:W0:Y:S07]  /*0f80*/  LDS.128 R8, [UR4+0x70] ;  /* 0x00007004ff087984 */ /* 0x000e2e0008000c00 */
        /* <DEDUP_REMOVED lines=16> */
[----:B-1----:R-:W-:Y:S01]  /*1090*/  DADD R4, R2, R4 ;  /* 0x0000000002047229 */ /* 0x002fe20000000004 */
[----:B------:R-:W-:Y:S10]  /*10a0*/  BRA `(.L_x_135) ;  /* 0x0000001c00307947 */ /* 0x000ff40003800000 */
.L_x_134:
[----:B------:R-:W-:-:S04]  /*10b0*/  LOP3.LUT R2, R3, 0x3e0, RZ, 0xc0, !PT ;  /* 0x000003e003027812 */ /* 0x000fc800078ec0ff */
[----:B------:R-:W-:Y:S01]  /*10c0*/  LOP3.LUT R7, RZ, R2, RZ, 0x33, !PT ;  /* 0x00000002ff077212 */ /* 0x000fe200078e33ff */
[----:B------:R-:W-:Y:S02]  /*10d0*/  VIADD R5, R2, 0x20 ;  /* 0x0000002002057836 */ /* 0x000fe40000000000 */
[----:B------:R-:W0:Y:S02]  /*10e0*/  S2R R2, SR_LANEID ;  /* 0x0000000000027919 */ /* 0x000e240000000000 */
[----:B------:R-:W-:Y:S01]  /*10f0*/  IMAD.IADD R7, R0, 0x1, R7 ;  /* 0x0000000100077824 */ /* 0x000fe200078e0207 */
[----:B------:R-:W-:-:S04]  /*1100*/  ISETP.GT.U32.AND P0, PT, R5, R0, PT ;  /* 0x000000000500720c */ /* 0x000fc80003f04070 */
[----:B------:R-:W-:-:S05]  /*1110*/  SEL R7, R7, 0x1f, P0 ;  /* 0x0000001f07077807 */ /* 0x000fca0000000000 */
[----:B-----5:R-:W-:Y:S04]  /*1120*/  SHFL.DOWN PT, R4, R20, 0x1, R7 ;  /* 0x0820000014047989 */ /* 0x020fe800000e0007 */
[----:B------:R-:W1:Y:S01]  /*1130*/  SHFL.DOWN PT, R5, R21, 0x1, R7 ;  /* 0x0820000015057989 */ /* 0x000e6200000e0007 */
[C---:B0-----:R-:W-:Y:S01]  /*1140*/  ISETP.GE.AND P0, PT, R2.reuse, R7, PT ;  /* 0x000000070200720c */ /* 0x041fe20003f06270 */
[----:B------:R-:W-:Y:S01]  /*1150*/  VIADD R6, R2, 0x2 ;  /* 0x0000000202067836 */ /* 0x000fe20000000000 */
[----:B-1----:R-:W-:-:S10]  /*1160*/  DADD R4, R4, R20 ;  /* 0x0000000004047229 */ /* 0x002fd40000000014 */
        /* <DEDUP_REMOVED lines=11> */
[----:B------:R-:W-:-:S03]  /*1220*/  VIADD R6, R2, 0x8 ;  /* 0x0000000802067836 */ /* 0x000fc60000000000 */
[----:B------:R-:W0:Y:S02]  /*1230*/  SHFL.DOWN PT, R5, R11, 0x4, R7 ;  /* 0x088000000b057989 */ /* 0x000e2400000e0007 */
[----:B------:R-:W-:Y:S01]  /*1240*/  ISETP.GT.AND P1, PT, R6, R7, PT ;  /* 0x000000070600720c */ /* 0x000fe20003f24270 */
[----:B0-----:R-:W-:-:S10]  /*1250*/  DADD R4, R4, R10 ;  /* 0x0000000004047229 */ /* 0x001fd4000000000a */
[----:B------:R-:W-:Y:S02]  /*1260*/  FSEL R8, R10, R4, P0 ;  /* 0x000000040a087208 */ /* 0x000fe40000000000 */
[----:B------:R-:W-:Y:S02]  /*1270*/  FSEL R9, R11, R5, P0 ;  /* 0x000000050b097208 */ /* 0x000fe40000000000 */
[C---:B------:R-:W-:Y:S01]  /*1280*/  ISETP.NE.AND P0, PT, R2.reuse, RZ, PT ;  /* 0x000000ff0200720c */ /* 0x040fe20003f05270 */
[----:B------:R-:W-:Y:S01]  /*1290*/  SHFL.DOWN PT, R4, R8, 0x8, R7 ;  /* 0x0900000008047989 */ /* 0x000fe200000e0007 */
[----:B------:R-:W-:-:S03]  /*12a0*/  VIADD R2, R2, 0x10 ;  /* 0x0000001002027836 */ /* 0x000fc60000000000 */
[----:B------:R-:W0:Y:S08]  /*12b0*/  SHFL.DOWN PT, R5, R9, 0x8, R7 ;  /* 0x0900000009057989 */ /* 0x000e3000000e0007 */
[----:B------:R-:W1:Y:S01]  /*12c0*/  @!P0 S2R R13, SR_CgaCtaId ;  /* 0x00000000000d8919 */ /* 0x000e620000008800 */
[----:B------:R-:W-:-:S04]  /*12d0*/  @!P0 SHF.R.U32.HI R6, RZ, 0x2, R3 ;  /* 0x00000002ff068819 */ /* 0x000fc80000011603 */
[----:B------:R-:W-:Y:S01]  /*12e0*/  @!P0 LOP3.LUT R6, R6, 0xf8, RZ, 0xc0, !PT ;  /* 0x000000f806068812 */ /* 0x000fe200078ec0ff */
        /* <DEDUP_REMOVED lines=18> */
[----:B------:R-:W-:Y:S01]  /*1410*/  ISETP.GT.U32.AND P1, PT, R0, 0x20, PT ;  /* 0x000000200000780c */ /* 0x000fe20003f24070 */
[----:B0-----:R-:W-:-:S09]  /*1420*/  ULEA UR4, UR5, UR4, 0x18 ;  /* 0x0000000405047291 */ /* 0x001fd2000f8ec0ff */
[----:B------:R-:W0:Y:S04]  /*1430*/  LDS.128 R12, [UR4+0x20] ;  /* 0x00002004ff0c7984 */ /* 0x000e280008000c00 */
[----:B------:R-:W1:Y:S01]  /*1440*/  LDS.128 R8, [UR4+0x30] ;  /* 0x00003004ff087984 */ /* 0x000e620008000c00 */
[----:B0-----:R-:W-:-:S10]  /*1450*/  DADD R12, R4, R12 ;  /* 0x00000000040c7229 */ /* 0x001fd4000000000c */
[----:B------:R-:W-:Y:S02]  /*1460*/  FSEL R2, R12, R4, P1 ;  /* 0x000000040c027208 */ /* 0x000fe40000800000 */
[----:B------:R-:W-:Y:S02]  /*1470*/  FSEL R3, R13, R5, P1 ;  /* 0x000000050d037208 */ /* 0x000fe40000800000 */
[----:B------:R-:W-:Y:S01]  /*1480*/  ISETP.GT.U32.AND P1, PT, R0, 0x40, PT ;  /* 0x000000400000780c */ /* 0x000fe20003f24070 */
[----:B------:R-:W0:Y:S03]  /*1490*/  LDS.128 R4, [UR4+0x40] ;  /* 0x00004004ff047984 */ /* 0x000e260008000c00 */
[----:B------:R-:W-:-:S10]  /*14a0*/  DADD R14, R2, R14 ;  /* 0x00000000020e7229 */ /* 0x000fd4000000000e */
[----:B------:R-:W-:Y:S02]  /*14b0*/  FSEL R2, R14, R2, P1 ;  /* 0x000000020e027208 */ /* 0x000fe40000800000 */
[----:B------:R-:W-:Y:S02]  /*14c0*/  FSEL R3, R15, R3, P1 ;  /* 0x000000030f037208 */ /* 0x000fe40000800000 */
[----:B------:R-:W-:-:S04]  /*14d0*/  ISETP.GT.U32.AND P1, PT, R0, 0x60, PT ;  /* 0x000000600000780c */ /* 0x000fc80003f24070 */
[----:B-1----:R-:W-:-:S10]  /*14e0*/  DADD R8, R8, R2 ;  /* 0x0000000008087229 */ /* 0x002fd40000000002 */
[----:B------:R-:W-:Y:S02]  /*14f0*/  FSEL R2, R8, R2, P1 ;  /* 0x0000000208027208 */ /* 0x000fe40000800000 */
[----:B------:R-:W-:Y:S02]  /*1500*/  FSEL R3, R9, R3, P1 ;  /* 0x0000000309037208 */ /* 0x000fe40000800000 */
[----:B------:R-:W-:-:S04]  /*1510*/  ISETP.GT.U32.AND P1, PT, R0, 0x80, PT ;  /* 0x000000800000780c */ /* 0x000fc80003f24070 */
[----:B------:R-:W-:-:S10]  /*1520*/  DADD R10, R2, R10 ;  /* 0x00000000020a7229 */ /* 0x000fd4000000000a */
[----:B------:R-:W-:Y:S02]  /*1530*/  FSEL R2, R10, R2, P1 ;  /* 0x000000020a027208 */ /* 0x000fe40000800000 */
[----:B------:R-:W-:Y:S02]  /*1540*/  FSEL R3, R11, R3, P1 ;  /* 0x000000030b037208 */ /* 0x000fe40000800000 */
[----:B------:R-:W1:Y:S01]  /*1550*/  LDS.128 R8, [UR4+0x50] ;  /* 0x00005004ff087984 */ /* 0x000e620008000c00 */
[----:B------:R-:W-:-:S03]  /*1560*/  ISETP.GT.U32.AND P1, PT, R0, 0xa0, PT ;  /* 0x000000a00000780c */ /* 0x000fc60003f24070 */
[----:B0-----:R-:W-:-:S10]  /*1570*/  DADD R4, R4, R2 ;  /* 0x0000000004047229 */ /* 0x001fd40000000002 */
[----:B------:R-:W-:Y:S02]  /*1580*/  FSEL R2, R4, R2, P1 ;  /* 0x0000000204027208 */ /* 0x000fe40000800000 */
[----:B------:R-:W-:Y:S02]  /*1590*/  FSEL R3, R5, R3, P1 ;  /* 0x0000000305037208 */ /* 0x000fe40000800000 */
[----:B------:R-:W-:-:S04]  /*15a0*/  ISETP.GT.U32.AND P1, PT, R0, 0xc0, PT ;  /* 0x000000c00000780c */ /* 0x000fc80003f24070 */
[----:B------:R-:W-:-:S10]  /*15b0*/  DADD R6, R2, R6 ;  /* 0x0000000002067229 */ /* 0x000fd40000000006 */
[----:B------:R-:W-:Y:S02]  /*15c0*/  FSEL R2, R6, R2, P1 ;  /* 0x0000000206027208 */ /* 0x000fe40000800000 */
[----:B------:R-:W-:Y:S02]  /*15d0*/  FSEL R3, R7, R3, P1 ;  /* 0x0000000307037208 */ /* 0x000fe40000800000 */
[----:B------:R-:W0:Y:S01]  /*15e0*/  LDS.128 R4, [UR4+0x60] ;  /* 0x00006004ff047984 */ /* 0x000e220008000c00 */
[----:B------:R-:W-:-:S03]  /*15f0*/  ISETP.GT.U32.AND P1, PT, R0, 0xe0, PT ;  /* 0x000000e00000780c */ /* 0x000fc60003f24070 */
        /* <DEDUP_REMOVED lines=43> */
[----:B------:R-:W1:Y:S01]  /*18b0*/  LDS.64 R2, [UR4+0xb0] ;  /* 0x0000b004ff027984 */ /* 0x000e620008000a00 */
        /* <DEDUP_REMOVED lines=8> */
[----:B------:R-:W-:-:S04]  /*1940*/  ISETP.GT.U32.AND P1, PT, R0, 0x260, PT ;  /* 0x000002600000780c */ /* 0x000fc80003f24070 */
[----:B-1----:R-:W-:-:S10]  /*1950*/  DADD R2, R2, R4 ;  /* 0x0000000002027229 */ /* 0x002fd40000000004 */
[----:B------:R-:W-:Y:S02]  /*1960*/  FSEL R4, R2, R4, P1 ;  /* 0x0000000402047208 */ /* 0x000fe40000800000 */
[----:B------:R-:W-:Y:S01]  /*1970*/  FSEL R5, R3, R5, P1 ;  /* 0x0000000503057208 */ /* 0x000fe20000800000 */
[----:B------:R-:W-:Y:S06]  /*1980*/  BRA `(.L_x_135) ;  /* 0x0000001000f87947 */ /* 0x000fec0003800000 */
.L_x_120:
[----:B------:R-:W0:Y:S01]  /*1990*/  S2R R5, SR_TID.X ;  /* 0x0000000000057919 */ /* 0x000e220000002100 */
[----:B------:R-:W1:Y:S02]  /*19a0*/  LDCU.64 UR6, c[0x0][0x380] ;  /* 0x00007000ff0677ac */ /* 0x000e640008000a00 */
[----:B-1----:R-:W-:Y:S02]  /*19b0*/  IMAD.U32 R6, RZ, RZ, UR6 ;  /* 0x00000006ff067e24 */ /* 0x002fe4000f8e00ff */
[----:B------:R-:W-:Y:S01]  /*19c0*/  IMAD.U32 R7, RZ, RZ, UR7 ;  /* 0x00000007ff077e24 */ /* 0x000fe2000f8e00ff */
[----:B0-----:R-:W-:-:S05]  /*19d0*/  IADD3 R21, PT, PT, R5, UR4, RZ ;  /* 0x0000000405157c10 */ /* 0x001fca000fffe0ff */
[----:B------:R-:W-:-:S05]  /*19e0*/  IMAD.WIDE.U32 R20, R21, 0x8, R6 ;  /* 0x0000000815147825 */ /* 0x000fca00078e0006 */
[----:B------:R-:W2:Y:S04]  /*19f0*/  LDG.E.64 R14, desc[UR10][R20.64] ;  /* 0x0000000a140e7981 */ /* 0x000ea8000c1e1b00 */
[----:B------:R-:W2:Y:S04]  /*1a00*/  LDG.E.64 R16, desc[UR10][R20.64+0x1400] ;  /* 0x0014000a14107981 */ /* 0x000ea8000c1e1b00 */
[----:B------:R-:W3:Y:S04]  /*1a10*/  LDG.E.64 R18, desc[UR10][R20.64+0x2800] ;  /* 0x0028000a14127981 */ /* 0x000ee8000c1e1b00 */
[----:B------:R-:W4:Y:S04]  /*1a20*/  LDG.E.64 R12, desc[UR10][R20.64+0x3c00] ;  /* 0x003c000a140c7981 */ /* 0x000f28000c1e1b00 */
[----:B------:R-:W5:Y:S04]  /*1a30*/  LDG.E.64 R10, desc[UR10][R20.64+0x5000] ;  /* 0x0050000a140a7981 */ /* 0x000f68000c1e1b00 */
[----:B------:R-:W5:Y:S04]  /*1a40*/  LDG.E.64 R8, desc[UR10][R20.64+0x6400] ;  /* 0x0064000a14087981 */ /* 0x000f68000c1e1b00 */
[----:B------:R-:W5:Y:S04]  /*1a50*/  LDG.E.64 R2, desc[UR10][R20.64+0x7800] ;  /* 0x0078000a14027981 */ /* 0x000f68000c1e1b00 */
[----:B------:R-:W5:Y:S01]  /*1a60*/  LDG.E.64 R28, desc[UR10][R20.64+0x8c00] ;  /* 0x008c000a141c7981 */ /* 0x000f62000c1e1b00 */
[----:B------:R-:W-:Y:S01]  /*1a70*/  ISETP.GE.U32.AND P0, PT, R0, UR8, PT ;  /* 0x0000000800007c0c */ /* 0x000fe2000bf06070 */
[----:B--2---:R-:W-:-:S08]  /*1a80*/  DADD R14, R14, R16 ;  /* 0x000000000e0e7229 */ /* 0x004fd00000000010 */
[----:B---3--:R-:W-:-:S08]  /*1a90*/  DADD R14, R18, R14 ;  /* 0x00000000120e7229 */ /* 0x008fd0000000000e */
[----:B----4-:R-:W-:-:S08]  /*1aa0*/  DADD R12, R12, R14 ;  /* 0x000000000c0c7229 */ /* 0x010fd0000000000e */
[----:B-----5:R-:W-:-:S08]  /*1ab0*/  DADD R10, R10, R12 ;  /* 0x000000000a0a7229 */ /* 0x020fd0000000000c */
[----:B------:R-:W-:-:S08]  /*1ac0*/  DADD R8, R8, R10 ;  /* 0x0000000008087229 */ /* 0x000fd0000000000a */
[----:B------:R-:W-:-:S08]  /*1ad0*/  DADD R2, R2, R8 ;  /* 0x0000000002027229 */ /* 0x000fd00000000008 */
[----:B------:R-:W-:Y:S01]  /*1ae0*/  DADD R28, R28, R2 ;  /* 0x000000001c1c7229 */ /* 0x000fe20000000002 */
[----:B------:R-:W-:Y:S10]  /*1af0*/  @!P0 BRA `(.L_x_136) ;  /* 0x0000000c00708947 */ /* 0x000ff40003800000 */
[----:B------:R-:W-:Y:S01]  /*1b00*/  UIMAD UR12, UR13, 0x1400, UR4 ;  /* 0x000014000d0c78a4 */ /* 0x000fe2000f8e0204 */
[----:B------:R-:W-:Y:S01]  /*1b10*/  VIADD R0, R4, 0xffffec00 ;  /* 0xffffec0004007836 */ /* 0x000fe20000000000 */
[----:B------:R-:W-:Y:S01]  /*1b20*/  UIADD3 UR5, UPT, UPT, UR9, UR13, URZ ;  /* 0x0000000d09057290 */ /* 0x000fe2000fffe0ff */
[----:B------:R-:W-:-:S03]  /*1b30*/  LOP3.LUT R3, RZ, R5, RZ, 0x33, !PT ;  /* 0x00000005ff037212 */ /* 0x000fc600078e33ff */
[----:B------:R-:W-:Y:S01]  /*1b40*/  ISETP.LT.U32.AND P0, PT, R0, UR12, PT ;  /* 0x0000000c00007c0c */ /* 0x000fe2000bf01070 */
[----:B------:R-:W-:Y:S01]  /*1b50*/  UIMAD UR5, UR5, 0x1400, URZ ;  /* 0x00001400050578a4 */ /* 0x000fe2000f8e02ff */
[----:B------:R-:W-:-:S05]  /*1b60*/  IADD3 R3, PT, PT, R4, -UR8, R3 ;  /* 0x8000000804037c10 */ /* 0x000fca000fffe003 */
[----:B------:R-:W-:Y:S01]  /*1b70*/  IMAD.U32 R8, RZ, RZ, UR5 ;  /* 0x00000005ff087e24 */ /* 0x000fe2000f8e00ff */
[----:B------:R-:W-:Y:S01]  /*1b80*/  UMOV UR6, UR5 ;  /* 0x0000000500067c82 */ /* 0x000fe20008000000 */
[----:B------:R-:W-:Y:S01]  /*1b90*/  VIADD R2, R3, -UR4 ;  /* 0x8000000403027c36 */ /* 0x000fe20008000000 */
[----:B------:R-:W-:Y:S02]  /*1ba0*/  UMOV UR4, URZ ;  /* 0x000000ff00047c82 */ /* 0x000fe40008000000 */
[----:B------:R-:W-:Y:S01]  /*1bb0*/  IADD3 R5, PT, PT, R8, 0x1400, R5 ;  /* 0x0000140008057810 */ /* 0x000fe20007ffe005 */
[----:B------:R-:W-:Y:S06]  /*1bc0*/  @P0 BRA `(.L_x_137) ;  /* 0x0000000000840947 */ /* 0x000fec0003800000 */
[----:B------:R-:W0:Y:S01]  /*1bd0*/  LDC R4, c[0x0][0x3a8] ;  /* 0x0000ea00ff047b82 */ /* 0x000e220000000800 */
[----:B------:R-:W1:Y:S07]  /*1be0*/  LDCU UR7, c[0x0][0x3ac] ;  /* 0x00007580ff0777ac */ /* 0x000e6e0008000800 */
[----:B------:R-:W2:Y:S02]  /*1bf0*/  LDC.64 R6, c[0x0][0x380] ;  /* 0x0000e000ff067b82 */ /* 0x000ea40000000a00 */
.L_x_138:
[----:B------:R-:W3:Y:S02]  /*1c00*/  S2R R25, SR_TID.X ;  /* 0x0000000000197919 */ /* 0x000ee40000002100 */
[----:B---3--:R-:W-:-:S04]  /*1c10*/  VIADD R25, R25, UR12 ;  /* 0x0000000c19197c36 */ /* 0x008fc80008000000 */
[----:B--2---:R-:W-:-:S05]  /*1c20*/  IMAD.WIDE.U32 R24, R25, 0x8, R6 ;  /* 0x0000000819187825 */ /* 0x004fca00078e0006 */
        /* <DEDUP_REMOVED lines=8> */
[----:B0-----:R-:W-:-:S05]  /*1cb0*/  VIADD R3, R4, -UR12 ;  /* 0x8000000c04037c36 */ /* 0x001fca0008000000 */
[----:B------:R-:W-:Y:S01]  /*1cc0*/  ISETP.GE.U32.AND P0, PT, R3, UR8, PT ;  /* 0x0000000803007c0c */ /* 0x000fe2000bf06070 */
        /* <DEDUP_REMOVED lines=8> */
[----:B------:R-:W-:Y:S10]  /*1d50*/  @!P0 BRA `(.L_x_136) ;  /* 0x0000000800d88947 */ /* 0x000ff40003800000 */
[----:B-1----:R-:W-:Y:S01]  /*1d60*/  UMOV UR13, UR7 ;  /* 0x00000007000d7c82 */ /* 0x002fe20008000000 */
[----:B------:R-:W-:Y:S01]  /*1d70*/  UIADD3 UR4, UPT, UPT, UR4, 0x1, URZ ;  /* 0x0000000104047890 */ /* 0x000fe2000fffe0ff */
[----:B------:R-:W-:Y:S01]  /*1d80*/  VIADD R2, R2, -UR8 ;  /* 0x8000000802027c36 */ /* 0x000fe20008000000 */
[----:B------:R-:W-:Y:S01]  /*1d90*/  UIMAD UR12, UR13, 0x1400, UR12 ;  /* 0x000014000d0c78a4 */ /* 0x000fe2000f8e020c */
[----:B------:R-:W-:Y:S01]  /*1da0*/  VIADD R5, R5, UR8 ;  /* 0x0000000805057c36 */ /* 0x000fe20008000000 */
[----:B------:R-:W-:-:S04]  /*1db0*/  UIADD3 UR6, UPT, UPT, UR8, UR6, URZ ;  /* 0x0000000608067290 */ /* 0x000fc8000fffe0ff */
[----:B------:R-:W-:-:S13]  /*1dc0*/  ISETP.LT.U32.AND P0, PT, R0, UR12, PT ;  /* 0x0000000c00007c0c */ /* 0x000fda000bf01070 */
[----:B------:R-:W-:Y:S05]  /*1dd0*/  @!P0 BRA `(.L_x_138) ;  /* 0xfffffffc00888947 */ /* 0x000fea000383ffff */
.L_x_137:
[----:B------:R-:W0:Y:S01]  /*1de0*/  S2R R9, SR_TID.X ;  /* 0x0000000000097919 */ /* 0x000e220000002100 */
[----:B------:R-:W-:Y:S01]  /*1df0*/  VIADD R0, R4, -UR12 ;  /* 0x8000000c04007c36 */ /* 0x000fe20008000000 */
[----:B------:R-:W-:Y:S04]  /*1e00*/  BSSY.RECONVERGENT B1, `(.L_x_136) ;  /* 0x00000ab000017945 */ /* 0x000fe80003800200 */
[----:B0-----:R-:W-:-:S04]  /*1e10*/  ISETP.GE.AND P0, PT, R9, R0, PT ;  /* 0x000000000900720c */ /* 0x001fc80003f06270 */
[----:B------:R-:W-:-:S13]  /*1e20*/  ISETP.LE.U32.OR P0, PT, R4, UR12, P0 ;  /* 0x0000000c04007c0c */ /* 0x000fda0008703470 */
[----:B------:R-:W-:Y:S05]  /*1e30*/  @P0 BRA `(.L_x_139) ;  /* 0x00000008009c0947 */ /* 0x000fea0003800000 */
[----:B------:R-:W-:Y:S01]  /*1e40*/  UIMAD UR7, UR4, UR13, URZ ;  /* 0x0000000d040772a4 */ /* 0x000fe2000f8e02ff */
[----:B------:R-:W-:Y:S01]  /*1e50*/  LOP3.LUT R3, RZ, R9, RZ, 0x33, !PT ;  /* 0x00000009ff037212 */ /* 0x000fe200078e33ff */
[----:B------:R-:W-:Y:S01]  /*1e60*/  BSSY.RECONVERGENT B2, `(.L_x_140) ;  /* 0x0000056000027945 */ /* 0x000fe20003800200 */
[----:B------:R-:W-:Y:S02]  /*1e70*/  IMAD.MOV.U32 R0, RZ, RZ, R9 ;  /* 0x000000ffff007224 */ /* 0x000fe400078e0009 */
[----:B------:R-:W-:Y:S01]  /*1e80*/  IADD3 R4, PT, PT, R4, -UR5, R3 ;  /* 0x8000000504047c10 */ /* 0x000fe2000fffe003 */
[----:B------:R-:W-:-:S04]  /*1e90*/  IMAD.U32 R3, RZ, RZ, UR7 ;  /* 0x00000007ff037e24 */ /* 0x000fc8000f8e00ff */
[----:B------:R-:W-:-:S04]  /*1ea0*/  IMAD R4, R3, -0x1400, R4 ;  /* 0xffffec0003047824 */ /* 0x000fc800078e0204 */
[C---:B------:R-:W-:Y:S01]  /*1eb0*/  IMAD.HI.U32 R3, R4.reuse, -0x33333333, RZ ;  /* 0xcccccccd04037827 */ /* 0x040fe200078e00ff */
[----:B------:R-:W-:-:S04]  /*1ec0*/  ISETP.GE.U32.AND P0, PT, R4, 0x2580, PT ;  /* 0x000025800400780c */ /* 0x000fc80003f06070 */
[----:B------:R-:W-:-:S04]  /*1ed0*/  LEA.HI R3, R3, 0x1, RZ, 0x17 ;  /* 0x0000000103037811 */ /* 0x000fc800078fb8ff */
[----:B------:R-:W-:-:S05]  /*1ee0*/  LOP3.LUT R4, R3, 0xf, RZ, 0xc0, !PT ;  /* 0x0000000f03047812 */ /* 0x000fca00078ec0ff */
[----:B------:R-:W-:Y:S05]  /*1ef0*/  @!P0 BRA `(.L_x_141) ;  /* 0x0000000400308947 */ /* 0x000fea0003800000 */
[----:B------:R-:W-:Y:S01]  /*1f00*/  IMAD.HI.U32 R0, R2, -0x33333333, RZ ;  /* 0xcccccccd02007827 */ /* 0x000fe200078e00ff */
[----:B------:R-:W-:Y:S04]  /*1f10*/  BSSY.RECONVERGENT B3, `(.L_x_142) ;  /* 0x0000049000037945 */ /* 0x000fe80003800200 */
[----:B------:R-:W-:-:S04]  /*1f20*/  LEA.HI R0, R0, 0x1, RZ, 0x17 ;  /* 0x0000000100007811 */ /* 0x000fc800078fb8ff */
[----:B------:R-:W-:Y:S02]  /*1f30*/  LOP3.LUT R26, R0, 0xfffff0, RZ, 0xc0, !PT ;  /* 0x00fffff0001a7812 */ /* 0x000fe400078ec0ff */
[----:B------:R-:W-:-:S03]  /*1f40*/  LOP3.LUT R0, R9, 0x1400, RZ, 0xfc, !PT ;  /* 0x0000140009007812 */ /* 0x000fc600078efcff */
[----:B------:R-:W-:-:S07]  /*1f50*/  IMAD.MOV R26, RZ, RZ, -R26 ;  /* 0x000000ffff1a7224 */ /* 0x000fce00078e0a1a */
.L_x_143:
[C---:B------:R-:W-:Y:S02]  /*1f60*/  VIADD R23, R5.reuse, 0xffffec00 ;  /* 0xffffec0005177836 */ /* 0x040fe40000000000 */
[----:B------:R-:W-:Y:S02]  /*1f70*/  VIADD R19, R5, 0xffffee80 ;  /* 0xffffee8005137836 */ /* 0x000fe40000000000 */
[----:B------:R-:W-:-:S04]  /*1f80*/  IMAD.WIDE.U32 R22, R23, 0x8, R6 ;  /* 0x0000000817167825 */ /* 0x000fc800078e0006 */
[--C-:B------:R-:W-:Y:S02]  /*1f90*/  IMAD.WIDE.U32 R18, R19, 0x8, R6.reuse ;  /* 0x0000000813127825 */ /* 0x100fe400078e0006 */
[----:B------:R-:W2:Y:S02]  /*1fa0*/  LDG.E.64 R22, desc[UR10][R22.64] ;  /* 0x0000000a16167981 */ /* 0x000ea4000c1e1b00 */
[C---:B------:R-:W-:Y:S02]  /*1fb0*/  VIADD R17, R5.reuse, 0xfffff100 ;  /* 0xfffff10005117836 */ /* 0x040fe40000000000 */
[----:B------:R-:W3:Y:S01]  /*1fc0*/  LDG.E.64 R18, desc[UR10][R18.64] ;  /* 0x0000000a12127981 */ /* 0x000ee2000c1e1b00 */
[----:B------:R-:W-:Y:S02]  /*1fd0*/  VIADD R15, R5, 0xfffff380 ;  /* 0xfffff380050f7836 */ /* 0x000fe40000000000 */
[----:B------:R-:W-:-:S04]  /*1fe0*/  IMAD.WIDE.U32 R16, R17, 0x8, R6 ;  /* 0x0000000811107825 */ /* 0x000fc800078e0006 */
[--C-:B------:R-:W-:Y:S02]  /*1ff0*/  IMAD.WIDE.U32 R14, R15, 0x8, R6.reuse ;  /* 0x000000080f0e7825 */ /* 0x100fe400078e0006 */
[----:B------:R-:W4:Y:S02]  /*2000*/  LDG.E.64 R16, desc[UR10][R16.64] ;  /* 0x0000000a10107981 */ /* 0x000f24000c1e1b00 */
[C---:B------:R-:W-:Y:S02]  /*2010*/  VIADD R13, R5.reuse, 0xfffff600 ;  /* 0xfffff600050d7836 */ /* 0x040fe40000000000 */
[----:B------:R-:W5:Y:S01]  /*2020*/  LDG.E.64 R14, desc[UR10][R14.64] ;  /* 0x0000000a0e0e7981 */ /* 0x000f62000c1e1b00 */
[----:B------:R-:W-:Y:S02]  /*2030*/  VIADD R11, R5, 0xfffff880 ;  /* 0xfffff880050b7836 */ /* 0x000fe40000000000 */
[----:B------:R-:W-:-:S04]  /*2040*/  IMAD.WIDE.U32 R12, R13, 0x8, R6 ;  /* 0x000000080d0c7825 */ /* 0x000fc800078e0006 */
[--C-:B------:R-:W-:Y:S02]  /*2050*/  IMAD.WIDE.U32 R10, R11, 0x8, R6.reuse ;  /* 0x000000080b0a7825 */ /* 0x100fe400078e0006 */
[----:B------:R-:W5:Y:S02]  /*2060*/  LDG.E.64 R12, desc[UR10][R12.64] ;  /* 0x0000000a0c0c7981 */ /* 0x000f64000c1e1b00 */
[C---:B------:R-:W-:Y:S02]  /*2070*/  VIADD R9, R5.reuse, 0xfffffb00 ;  /* 0xfffffb0005097836 */ /* 0x040fe40000000000 */
[----:B------:R-:W5:Y:S01]  /*2080*/  LDG.E.64 R10, desc[UR10][R10.64] ;  /* 0x0000000a0a0a7981 */ /* 0x000f62000c1e1b00 */
[----:B------:R-:W-:Y:S02]  /*2090*/  VIADD R21, R5, 0xfffffd80 ;  /* 0xfffffd8005157836 */ /* 0x000fe40000000000 */
[----:B------:R-:W-:-:S04]  /*20a0*/  IMAD.WIDE.U32 R8, R9, 0x8, R6 ;  /* 0x0000000809087825 */ /* 0x000fc800078e0006 */
[----:B------:R-:W-:Y:S02]  /*20b0*/  IMAD.WIDE.U32 R20, R21, 0x8, R6 ;  /* 0x0000000815147825 */ /* 0x000fe400078e0006 */
[----:B------:R-:W5:Y:S04]  /*20c0*/  LDG.E.64 R8, desc[UR10][R8.64] ;  /* 0x0000000a08087981 */ /* 0x000f68000c1e1b00 */
[----:B------:R-:W5:Y:S01]  /*20d0*/  LDG.E.64 R20, desc[UR10][R20.64] ;  /* 0x0000000a14147981 */ /* 0x000f62000c1e1b00 */
[----:B------:R-:W-:Y:S01]  /*20e0*/  VIADD R25, R5, 0x280 ;  /* 0x0000028005197836 */ /* 0x000fe20000000000 */
[----:B--2---:R-:W-:-:S08]  /*20f0*/  DADD R22, R22, R28 ;  /* 0x0000000016167229 */ /* 0x004fd0000000001c */
[----:B---3--:R-:W-:Y:S01]  /*2100*/  DADD R18, R22, R18 ;  /* 0x0000000016127229 */ /* 0x008fe20000000012 */
[----:B------:R-:W-:-:S06]  /*2110*/  IMAD.WIDE.U32 R22, R5, 0x8, R6 ;  /* 0x0000000805167825 */ /* 0x000fcc00078e0006 */
[----:B------:R-:W2:Y:S01]  /*2120*/  LDG.E.64 R22, desc[UR10][R22.64] ;  /* 0x0000000a16167981 */ /* 0x000ea2000c1e1b00 */
[----:B----4-:R-:W-:Y:S01]  /*2130*/  DADD R16, R18, R16 ;  /* 0x0000000012107229 */ /* 0x010fe20000000010 */
[----:B------:R-:W-:-:S04]  /*2140*/  IMAD.WIDE.U32 R18, R25, 0x8, R6 ;  /* 0x0000000819127825 */ /* 0x000fc800078e0006 */
[----:B------:R-:W-:Y:S02]  /*2150*/  VIADD R25, R5, 0x500 ;  /* 0x0000050005197836 */ /* 0x000fe40000000000 */
[----:B------:R-:W3:Y:S01]  /*2160*/  LDG.E.64 R18, desc[UR10][R18.64] ;  /* 0x0000000a12127981 */ /* 0x000ee2000c1e1b00 */
[----:B-----5:R-:W-:Y:S01]  /*2170*/  DADD R14, R16, R14 ;  /* 0x00000000100e7229 */ /* 0x020fe2000000000e */
[----:B------:R-:W-:-:S04]  /*2180*/  IMAD.WIDE.U32 R16, R25, 0x8, R6 ;  /* 0x0000000819107825 */ /* 0x000fc800078e0006 */
[----:B------:R-:W-:Y:S02]  /*2190*/  VIADD R25, R5, 0x780 ;  /* 0x0000078005197836 */ /* 0x000fe40000000000 */
[----:B------:R-:W4:Y:S01]  /*21a0*/  LDG.E.64 R16, desc[UR10][R16.64] ;  /* 0x0000000a10107981 */ /* 0x000f22000c1e1b00 */
[----:B------:R-:W-:Y:S01]  /*21b0*/  DADD R12, R14, R12 ;  /* 0x000000000e0c7229 */ /* 0x000fe2000000000c */
[----:B------:R-:W-:-:S04]  /*21c0*/  IMAD.WIDE.U32 R14, R25, 0x8, R6 ;  /* 0x00000008190e7825 */ /* 0x000fc800078e0006 */
[----:B------:R-:W-:Y:S02]  /*21d0*/  VIADD R25, R5, 0xa00 ;  /* 0x00000a0005197836 */ /* 0x000fe40000000000 */
[----:B------:R-:W5:Y:S01]  /*21e0*/  LDG.E.64 R14, desc[UR10][R14.64] ;  /* 0x0000000a0e0e7981 */ /* 0x000f62000c1e1b00 */
        /* <DEDUP_REMOVED lines=9> */
[----:B------:R-:W-:Y:S01]  /*2280*/  IMAD.WIDE.U32 R8, R25, 0x8, R6 ;  /* 0x0000000819087825 */ /* 0x000fe200078e0006 */
[----:B------:R-:W-:-:S05]  /*2290*/  IADD3 R25, PT, PT, R5, 0x1180, RZ ;  /* 0x0000118005197810 */ /* 0x000fca0007ffe0ff */
[----:B------:R-:W5:Y:S01]  /*22a0*/  LDG.E.64 R8, desc[UR10][R8.64] ;  /* 0x0000000a08087981 */ /* 0x000f62000c1e1b00 */
[----:B------:R-:W-:-:S06]  /*22b0*/  IMAD.WIDE.U32 R24, R25, 0x8, R6 ;  /* 0x0000000819187825 */ /* 0x000fcc00078e0006 */
[----:B------:R-:W5:Y:S01]  /*22c0*/  LDG.E.64 R24, desc[UR10][R24.64] ;  /* 0x0000000a18187981 */ /* 0x000f62000c1e1b00 */
[----:B------:R-:W-:Y:S02]  /*22d0*/  VIADD R26, R26, 0x10 ;  /* 0x000000101a1a7836 */ /* 0x000fe40000000000 */
[----:B------:R-:W-:Y:S02]  /*22e0*/  VIADD R0, R0, 0x2800 ;  /* 0x0000280000007836 */ /* 0x000fe40000000000 */
[----:B------:R-:W-:Y:S01]  /*22f0*/  VIADD R5, R5, 0x2800 ;  /* 0x0000280005057836 */ /* 0x000fe20000000000 */
[----:B------:R-:W-:Y:S01]  /*2300*/  ISETP.NE.AND P0, PT, R26, RZ, PT ;  /* 0x000000ff1a00720c */ /* 0x000fe20003f05270 */
        /* <DEDUP_REMOVED lines=9> */
[----:B------:R-:W-:Y:S05]  /*23a0*/  BSYNC.RECONVERGENT B3 ;  /* 0x0000000000037941 */ /* 0x000fea0003800200 */
.L_x_142:
[----:B------:R-:W-:-:S07]  /*23b0*/  VIADD R0, R0, 0xffffec00 ;  /* 0xffffec0000007836 */ /* 0x000fce0000000000 */
.L_x_141:
[----:B------:R-:W-:Y:S05]  /*23c0*/  BSYNC.RECONVERGENT B2 ;  /* 0x0000000000027941 */ /* 0x000fea0003800200 */
.L_x_140:
[----:B------:R-:W-:-:S13]  /*23d0*/  ISETP.NE.AND P0, PT, R4, RZ, PT ;  /* 0x000000ff0400720c */ /* 0x000fda0003f05270 */
[----:B------:R-:W-:Y:S05]  /*23e0*/  @!P0 BRA `(.L_x_139) ;  /* 0x0000000400308947 */ /* 0x000fea0003800000 */
[----:B------:R-:W-:Y:S01]  /*23f0*/  ISETP.GE.U32.AND P0, PT, R4, 0x8, PT ;  /* 0x000000080400780c */ /* 0x000fe20003f06070 */
[----:B------:R-:W-:Y:S01]  /*2400*/  BSSY.RECONVERGENT B2, `(.L_x_144) ;  /* 0x0000025000027945 */ /* 0x000fe20003800200 */
[----:B------:R-:W-:-:S04]  /*2410*/  LOP3.LUT R22, R3, 0x7, RZ, 0xc0, !PT ;  /* 0x0000000703167812 */ /* 0x000fc800078ec0ff */
[----:B------:R-:W-:-:S07]  /*2420*/  ISETP.NE.AND P1, PT, R22, RZ, PT ;  /* 0x000000ff1600720c */ /* 0x000fce0003f25270 */
[----:B------:R-:W-:Y:S06]  /*2430*/  @!P0 BRA `(.L_x_145) ;  /* 0x0000000000848947 */ /* 0x000fec0003800000 */
[----:B------:R-:W-:-:S04]  /*2440*/  VIADD R19, R0, UR12 ;  /* 0x0000000c00137c36 */ /* 0x000fc80008000000 */
[----:B------:R-:W-:-:S04]  /*2450*/  IMAD.WIDE.U32 R4, R19, 0x8, R6 ;  /* 0x0000000813047825 */ /* 0x000fc800078e0006 */
[C---:B------:R-:W-:Y:S02]  /*2460*/  VIADD R17, R19.reuse, 0x280 ;  /* 0x0000028013117836 */ /* 0x040fe40000000000 */
[----:B------:R-:W2:Y:S01]  /*2470*/  LDG.E.64 R4, desc[UR10][R4.64] ;  /* 0x0000000a04047981 */ /* 0x000ea2000c1e1b00 */
        /* <DEDUP_REMOVED lines=14> */
[--C-:B------:R-:W-:Y:S02]  /*2560*/  IMAD.WIDE.U32 R20, R21, 0x8, R6.reuse ;  /* 0x0000000815147825 */ /* 0x100fe400078e0006 */
[----:B------:R-:W5:Y:S02]  /*2570*/  LDG.E.64 R8, desc[UR10][R8.64] ;  /* 0x0000000a08087981 */ /* 0x000f64000c1e1b00 */
[----:B------:R-:W-:Y:S02]  /*2580*/  VIADD R19, R19, 0x1180 ;  /* 0x0000118013137836 */ /* 0x000fe40000000000 */
[----:B------:R-:W5:Y:S02]  /*2590*/  LDG.E.64 R20, desc[UR10][R20.64] ;  /* 0x0000000a14147981 */ /* 0x000f64000c1e1b00 */
[----:B------:R-:W-:-:S06]  /*25a0*/  IMAD.WIDE.U32 R18, R19, 0x8, R6 ;  /* 0x0000000813127825 */ /* 0x000fcc00078e0006 */
        /* <DEDUP_REMOVED lines=10> */
.L_x_145:
[----:B------:R-:W-:Y:S05]  /*2650*/  BSYNC.RECONVERGENT B2 ;  /* 0x0000000000027941 */ /* 0x000fea0003800200 */
.L_x_144:
[----:B------:R-:W-:Y:S05]  /*2660*/  @!P1 BRA `(.L_x_139) ;  /* 0x0000000000909947 */ /* 0x000fea0003800000 */
[----:B------:R-:W-:Y:S01]  /*2670*/  ISETP.GE.U32.AND P0, PT, R22, 0x4, PT ;  /* 0x000000041600780c */ /* 0x000fe20003f06070 */
[----:B------:R-:W-:Y:S01]  /*2680*/  BSSY.RECONVERGENT B2, `(.L_x_146) ;  /* 0x0000014000027945 */ /* 0x000fe20003800200 */
[----:B------:R-:W-:-:S11]  /*2690*/  LOP3.LUT P1, RZ, R3, 0x3, RZ, 0xc0, !PT ;  /* 0x0000000303ff7812 */ /* 0x000fd6000782c0ff */
[----:B------:R-:W-:Y:S05]  /*26a0*/  @!P0 BRA `(.L_x_147) ;  /* 0x0000000000448947 */ /* 0x000fea0003800000 */
        /* <DEDUP_REMOVED lines=8> */
[----:B------:R-:W-:Y:S02]  /*2730*/  VIADD R13, R3, 0x780 ;  /* 0x00000780030d7836 */ /* 0x000fe40000000000 */
[----:B------:R-:W4:Y:S02]  /*2740*/  LDG.E.64 R10, desc[UR10][R10.64] ;  /* 0x0000000a0a0a7981 */ /* 0x000f24000c1e1b00 */
[----:B------:R-:W-:-:S06]  /*2750*/  IMAD.WIDE.U32 R12, R13, 0x8, R6 ;  /* 0x000000080d0c7825 */ /* 0x000fcc00078e0006 */
[----:B------:R-:W5:Y:S01]  /*2760*/  LDG.E.64 R12, desc[UR10][R12.64] ;  /* 0x0000000a0c0c7981 */ /* 0x000f62000c1e1b00 */
[----:B------:R-:W-:Y:S01]  /*2770*/  VIADD R0, R0, 0xa00 ;  /* 0x00000a0000007836 */ /* 0x000fe20000000000 */
[----:B--2---:R-:W-:-:S08]  /*2780*/  DADD R28, R28, R4 ;  /* 0x000000001c1c7229 */ /* 0x004fd00000000004 */
[----:B---3--:R-:W-:-:S08]  /*2790*/  DADD R28, R28, R8 ;  /* 0x000000001c1c7229 */ /* 0x008fd00000000008 */
[----:B----4-:R-:W-:-:S08]  /*27a0*/  DADD R28, R28, R10 ;  /* 0x000000001c1c7229 */ /* 0x010fd0000000000a */
[----:B-----5:R-:W-:-:S11]  /*27b0*/  DADD R28, R28, R12 ;  /* 0x000000001c1c7229 */ /* 0x020fd6000000000c */
.L_x_147:
[----:B------:R-:W-:Y:S05]  /*27c0*/  BSYNC.RECONVERGENT B2 ;  /* 0x0000000000027941 */ /* 0x000fea0003800200 */
.L_x_146:
[----:B------:R-:W-:Y:S05]  /*27d0*/  @!P1 BRA `(.L_x_139) ;  /* 0x0000000000349947 */ /* 0x000fea0003800000 */
[----:B------:R-:W-:-:S04]  /*27e0*/  IMAD.HI.U32 R2, R2, -0x33333333, RZ ;  /* 0xcccccccd02027827 */ /* 0x000fc800078e00ff */
[----:B------:R-:W-:Y:S01]  /*27f0*/  VIADD R5, R0, UR6 ;  /* 0x0000000600057c36 */ /* 0x000fe20008000000 */
[----:B------:R-:W-:-:S04]  /*2800*/  LOP3.LUT R2, R2, 0xffff, RZ, 0xc0, !PT ;  /* 0x0000ffff02027812 */ /* 0x000fc800078ec0ff */
[----:B------:R-:W-:-:S04]  /*2810*/  LEA.HI R2, R2, 0x1, RZ, 0x17 ;  /* 0x0000000102027811 */ /* 0x000fc800078fb8ff */
[----:B------:R-:W-:-:S05]  /*2820*/  LOP3.LUT R2, R2, 0x3, RZ, 0xc0, !PT ;  /* 0x0000000302027812 */ /* 0x000fca00078ec0ff */
[----:B------:R-:W-:-:S07]  /*2830*/  IMAD.MOV R0, RZ, RZ, -R2 ;  /* 0x000000ffff007224 */ /* 0x000fce00078e0a02 */
.L_x_148:
[----:B------:R-:W-:-:S06]  /*2840*/  IMAD.WIDE.U32 R2, R5, 0x8, R6 ;  /* 0x0000000805027825 */ /* 0x000fcc00078e0006 */
[----:B------:R-:W2:Y:S01]  /*2850*/  LDG.E.64 R2, desc[UR10][R2.64] ;  /* 0x0000000a02027981 */ /* 0x000ea2000c1e1b00 */
[----:B------:R-:W-:Y:S02]  /*2860*/  VIADD R0, R0, 0x1 ;  /* 0x0000000100007836 */ /* 0x000fe40000000000 */
[----:B------:R-:W-:-:S03]  /*2870*/  VIADD R5, R5, 0x280 ;  /* 0x0000028005057836 */ /* 0x000fc60000000000 */
[----:B------:R-:W-:Y:S01]  /*2880*/  ISETP.NE.AND P0, PT, R0, RZ, PT ;  /* 0x000000ff0000720c */ /* 0x000fe20003f05270 */
[----:B--2---:R-:W-:-:S12]  /*2890*/  DADD R28, R2, R28 ;  /* 0x00000000021c7229 */ /* 0x004fd8000000001c */
[----:B------:R-:W-:Y:S05]  /*28a0*/  @P0 BRA `(.L_x_148) ;  /* 0xfffffffc00e40947 */ /* 0x000fea000383ffff */
.L_x_139:
[----:B------:R-:W-:Y:S05]  /*28b0*/  BSYNC.RECONVERGENT B1 ;  /* 0x0000000000017941 */ /* 0x000fea0003800200 */
.L_x_136:
[----:B------:R-:W0:Y:S01]  /*28c0*/  S2R R0, SR_LANEID ;  /* 0x0000000000007919 */ /* 0x000e220000000000 */
[----:B------:R-:W-:Y:S04]  /*28d0*/  SHFL.DOWN PT, R2, R28, 0x1, 0x1f ;  /* 0x08201f001c027f89 */ /* 0x000fe800000e0000 */
[----:B------:R-:W2:Y:S01]  /*28e0*/  SHFL.DOWN PT, R3, R29, 0x1, 0x1f ;  /* 0x08201f001d037f89 */ /* 0x000ea200000e0000 */
[----:B------:R-:W3:Y:S01]  /*28f0*/  S2R R11, SR_TID.X ;  /* 0x00000000000b7919 */ /* 0x000ee20000002100 */
[----:B--2---:R-:W-:Y:S01]  /*2900*/  DADD R2, R2, R28 ;  /* 0x0000000002027229 */ /* 0x004fe2000000001c */
[C---:B0-----:R-:W-:Y:S02]  /*2910*/  ISETP.GT.AND P0, PT, R0.reuse, 0x1e, PT ;  /* 0x0000001e0000780c */ /* 0x041fe40003f04270 */
[----:B------:R-:W-:-:S07]  /*2920*/  ISETP.NE.AND P1, PT, R0, RZ, PT ;  /* 0x000000ff0000720c */ /* 0x000fce0003f25270 */
[----:B------:R-:W-:Y:S02]  /*2930*/  FSEL R4, R28, R2, P0 ;  /* 0x000000021c047208 */ /* 0x000fe40000000000 */
[----:B------:R-:W-:Y:S02]  /*2940*/  FSEL R5, R29, R3, P0 ;  /* 0x000000031d057208 */ /* 0x000fe40000000000 */
[----:B------:R-:W-:Y:S01]  /*2950*/  ISETP.GT.AND P0, PT, R0, 0x1d, PT ;  /* 0x0000001d0000780c */ /* 0x000fe20003f04270 */
[----:B------:R-:W-:Y:S04]  /*2960*/  SHFL.DOWN PT, R2, R4, 0x2, 0x1f ;  /* 0x08401f0004027f89 */ /* 0x000fe800000e0000 */
[----:B------:R-:W0:Y:S01]  /*2970*/  SHFL.DOWN PT, R3, R5, 0x2, 0x1f ;  /* 0x08401f0005037f89 */ /* 0x000e2200000e0000 */
[----:B------:R-:W2:Y:S01]  /*2980*/  @!P1 S2R R10, SR_CgaCtaId ;  /* 0x00000000000a9919 */ /* 0x000ea20000008800 */
        /* <DEDUP_REMOVED lines=12> */
[----:B---3--:R-:W-:Y:S01]  /*2a50*/  @!P1 SHF.R.U32.HI R6, RZ, 0x2, R11 ;  /* 0x00000002ff069819 */ /* 0x008fe2000001160b */
[----:B------:R-:W0:Y:S01]  /*2a60*/  SHFL.DOWN PT, R3, R9, 0x8, 0x1f ;  /* 0x09001f0009037f89 */ /* 0x000e2200000e0000 */
[----:B--2---:R-:W-:-:S02]  /*2a70*/  @!P1 LEA R7, R10, R7, 0x18 ;  /* 0x000000070a079211 */ /* 0x004fc400078ec0ff */
        /* <DEDUP_REMOVED lines=19> */
[----:B------:R-:W3:Y:S04]  /*2bb0*/  LDS.128 R12, [UR4+0x30] ;  /* 0x00003004ff0c7984 */ /* 0x000ee80008000c00 */
[----:B------:R-:W4:Y:S01]  /*2bc0*/  LDS.128 R8, [UR4+0x40] ;  /* 0x00004004ff087984 */ /* 0x000f220008000c00 */
[----:B0-----:R-:W-:-:S03]  /*2bd0*/  DADD R16, R4, R16 ;  /* 0x0000000004107229 */ /* 0x001fc60000000010 */
[----:B--2---:R-:W0:Y:S05]  /*2be0*/  LDS.128 R4, [UR4+0x50] ;  /* 0x00005004ff047984 */ /* 0x004e2a0008000c00 */
[----:B------:R-:W-:-:S08]  /*2bf0*/  DADD R16, R16, R18 ;  /* 0x0000000010107229 */ /* 0x000fd00000000012 */
[----:B---3--:R-:W-:-:S08]  /*2c00*/  DADD R12, R16, R12 ;  /* 0x00000000100c7229 */ /* 0x008fd0000000000c */
[----:B------:R-:W-:Y:S02]  /*2c10*/  DADD R2, R12, R14 ;  /* 0x000000000c027229 */ /* 0x000fe4000000000e */
[----:B------:R-:W2:Y:S06]  /*2c20*/  LDS.128 R12, [UR4+0x60] ;  /* 0x00006004ff0c7984 */ /* 0x000eac0008000c00 */
[----:B----4-:R-:W-:-:S08]  /*2c30*/  DADD R2, R2, R8 ;  /* 0x0000000002027229 */ /* 0x010fd00000000008 */
[----:B------:R-:W-:Y:S01]  /*2c40*/  DADD R2, R2, R10 ;  /* 0x0000000002027229 */ /* 0x000fe2000000000a */
[----:B------:R-:W3:Y:S07]  /*2c50*/  LDS.128 R8, [UR4+0x70] ;  /* 0x00007004ff087984 */ /* 0x000eee0008000c00 */
[----:B0-----:R-:W-:-:S08]  /*2c60*/  DADD R2, R2, R4 ;  /* 0x0000000002027229 */ /* 0x001fd00000000004 */
[----:B------:R-:W-:Y:S01]  /*2c70*/  DADD R2, R2, R6 ;  /* 0x0000000002027229 */ /* 0x000fe20000000006 */
[----:B------:R-:W0:Y:S07]  /*2c80*/  LDS.128 R4, [UR4+0x80] ;  /* 0x00008004ff047984 */ /* 0x000e2e0008000c00 */
[----:B--2---:R-:W-:-:S08]  /*2c90*/  DADD R2, R2, R12 ;  /* 0x0000000002027229 */ /* 0x004fd0000000000c */
[----:B------:R-:W-:Y:S01]  /*2ca0*/  DADD R2, R2, R14 ;  /* 0x0000000002027229 */ /* 0x000fe2000000000e */
[----:B------:R-:W2:Y:S07]  /*2cb0*/  LDS.128 R12, [UR4+0x90] ;  /* 0x00009004ff0c7984 */ /* 0x000eae0008000c00 */
[----:B---3--:R-:W-:-:S08]  /*2cc0*/  DADD R2, R2, R8 ;  /* 0x0000000002027229 */ /* 0x008fd00000000008 */
[----:B------:R-:W-:Y:S01]  /*2cd0*/  DADD R2, R2, R10 ;  /* 0x0000000002027229 */ /* 0x000fe2000000000a */
[----:B------:R-:W3:Y:S07]  /*2ce0*/  LDS.128 R8, [UR4+0xa0] ;  /* 0x0000a004ff087984 */ /* 0x000eee0008000c00 */
[----:B0-----:R-:W-:Y:S01]  /*2cf0*/  DADD R2, R2, R4 ;  /* 0x0000000002027229 */ /* 0x001fe20000000004 */
[----:B------:R-:W0:Y:S07]  /*2d00*/  LDS.64 R4, [UR4+0xb0] ;  /* 0x0000b004ff047984 */ /* 0x000e2e0008000a00 */
[----:B------:R-:W-:-:S08]  /*2d10*/  DADD R2, R2, R6 ;  /* 0x0000000002027229 */ /* 0x000fd00000000006 */
[----:B--2---:R-:W-:-:S08]  /*2d20*/  DADD R2, R2, R12 ;  /* 0x0000000002027229 */ /* 0x004fd0000000000c */
[----:B------:R-:W-:-:S08]  /*2d30*/  DADD R2, R2, R14 ;  /* 0x0000000002027229 */ /* 0x000fd0000000000e */
[----:B---3--:R-:W-:-:S08]  /*2d40*/  DADD R2, R2, R8 ;  /* 0x0000000002027229 */ /* 0x008fd00000000008 */
[----:B------:R-:W-:-:S08]  /*2d50*/  DADD R2, R2, R10 ;  /* 0x0000000002027229 */ /* 0x000fd0000000000a */
[----:B0-----:R-:W-:-:S11]  /*2d60*/  DADD R4, R2, R4 ;  /* 0x0000000002047229 */ /* 0x001fd60000000004 */
.L_x_135:
[----:B-1----:R-:W-:Y:S05]  /*2d70*/  BSYNC.RECONVERGENT B0 ;  /* 0x0000000000007941 */ /* 0x002fea0003800200 */
.L_x_119:
[----:B------:R-:W-:Y:S05]  /*2d80*/  @P0 EXIT ;  /* 0x000000000000094d */ /* 0x000fea0003800000 */
[----:B------:R-:W1:Y:S02]  /*2d90*/  LDCU.64 UR4, c[0x0][0x388] ;  /* 0x00007100ff0477ac */ /* 0x000e640008000a00 */
[----:B-1----:R-:W-:-:S06]  /*2da0*/  UIMAD.WIDE.U32 UR4, UR9, 0x8, UR4 ;  /* 0x00000008090478a5 */ /* 0x002fcc000f8e0004 */
[----:B--2---:R-:W-:Y:S02]  /*2db0*/  IMAD.U32 R2, RZ, RZ, UR4 ;  /* 0x00000004ff027e24 */ /* 0x004fe4000f8e00ff */
[----:B------:R-:W-:-:S05]  /*2dc0*/  IMAD.U32 R3, RZ, RZ, UR5 ;  /* 0x00000005ff037e24 */ /* 0x000fca000f8e00ff */
[----:B------:R-:W-:Y:S01]  /*2dd0*/  STG.E.64 desc[UR10][R2.64], R4 ;  /* 0x0000000402007986 */ /* 0x000fe2000c101b0a */
[----:B------:R-:W-:Y:S05]  /*2de0*/  EXIT ;  /* 0x000000000000794d */ /* 0x000fea0003800000 */
.L_x_149:
        /* <DEDUP_REMOVED lines=9> */
.L_x_232:


//--------------------- .text._ZN3cub18CUB_300001_SM_10006detail6reduce28DeviceReduceSingleTileKernelINS2_10policy_hubIdjN4cuda3std3__44plusIdEEE10Policy1000EN6thrust24THRUST_300001_SM_1000_NS6detail15normal_iteratorINSD_10device_ptrIdEEEEPdjS9_ddNS7_10__identityEEEvT0_T1_T2_T3_T4_T6_ --------------------------
	.section	.text._ZN3cub18CUB_300001_SM_10006detail6reduce28DeviceReduceSingleTileKernelINS2_10policy_hubIdjN4cuda3std3__44plusIdEEE10Policy1000EN6thrust24THRUST_300001_SM_1000_NS6detail15normal_iteratorINSD_10device_ptrIdEEEEPdjS9_ddNS7_10__identityEEEvT0_T1_T2_T3_T4_T6_,"ax",@progbits
	.align	128
        .global         _ZN3cub18CUB_300001_SM_10006detail6reduce28DeviceReduceSingleTileKernelINS2_10policy_hubIdjN4cuda3std3__44plusIdEEE10Policy1000EN6thrust24THRUST_300001_SM_1000_NS6detail15normal_iteratorINSD_10device_ptrIdEEEEPdjS9_ddNS7_10__identityEEEvT0_T1_T2_T3_T4_T6_
        .type           _ZN3cub18CUB_300001_SM_10006detail6reduce28DeviceReduceSingleTileKernelINS2_10policy_hubIdjN4cuda3std3__44plusIdEEE10Policy1000EN6thrust24THRUST_300001_SM_1000_NS6detail15normal_iteratorINSD_10device_ptrIdEEEEPdjS9_ddNS7_10__identityEEEvT0_T1_T2_T3_T4_T6_,@function
        .size           _ZN3cub18CUB_300001_SM_10006detail6reduce28DeviceReduceSingleTileKernelINS2_10policy_hubIdjN4cuda3std3__44plusIdEEE10Policy1000EN6thrust24THRUST_300001_SM_1000_NS6detail15normal_iteratorINSD_10device_ptrIdEEEEPdjS9_ddNS7_10__identityEEEvT0_T1_T2_T3_T4_T6_,(.L_x_233 - _ZN3cub18CUB_300001_SM_10006detail6reduce28DeviceReduceSingleTileKernelINS2_10policy_hubIdjN4cuda3std3__44plusIdEEE10Policy1000EN6thrust24THRUST_300001_SM_1000_NS6detail15normal_iteratorINSD_10device_ptrIdEEEEPdjS9_ddNS7_10__identityEEEvT0_T1_T2_T3_T4_T6_)
        .other          _ZN3cub18CUB_300001_SM_10006detail6reduce28DeviceReduceSingleTileKernelINS2_10policy_hubIdjN4cuda3std3__44plusIdEEE10Policy1000EN6thrust24THRUST_300001_SM_1000_NS6detail15normal_iteratorINSD_10device_ptrIdEEEEPdjS9_ddNS7_10__identityEEEvT0_T1_T2_T3_T4_T6_,@"STO_CUDA_ENTRY STV_DEFAULT"
_ZN3cub18CUB_300001_SM_10006detail6reduce28DeviceReduceSingleTileKernelINS2_10policy_hubIdjN4cuda3std3__44plusIdEEE10Policy1000EN6thrust24THRUST_300001_SM_1000_NS6detail15normal_iteratorINSD_10device_ptrIdEEEEPdjS9_ddNS7_10__identityEEEvT0_T1_T2_T3_T4_T6_:
.text._ZN3cub18CUB_300001_SM_10006detail6reduce28DeviceReduceSingleTileKernelINS2_10policy_hubIdjN4cuda3std3__44plusIdEEE10Policy1000EN6thrust24THRUST_300001_SM_1000_NS6detail15normal_iteratorINSD_10device_ptrIdEEEEPdjS9_ddNS7_10__identityEEEvT0_T1_T2_T3_T4_T6_:
        /* <DEDUP_REMOVED lines=13> */
.L_x_150:
[----:B------:R-:W-:Y:S01]  /*00d0*/  ISETP.GT.U32.AND P0, PT, R2, 0x13ff, PT ;  /* 0x000013ff0200780c */ /* 0x000fe20003f04070 */
[----:B------:R-:W-:-:S12]  /*00e0*/  BSSY.RECONVERGENT B0, `(.L_x_151) ;  /* 0x0000280000007945 */ /* 0x000fd80003800200 */
        /* <DEDUP_REMOVED lines=11> */
.L_x_154:
[----:B------:R-:W-:Y:S05]  /*01a0*/  BSYNC.RECONVERGENT B1 ;  /* 0x0000000000017941 */ /* 0x000fea0003800200 */
.L_x_153:
[----:B------:R-:W-:Y:S01]  /*01b0*/  ISETP.GE.U32.AND P0, PT, R41, R2, PT ;  /* 0x000000022900720c */ /* 0x000fe20003f06070 */
[----:B------:R-:W-:-:S12]  /*01c0*/  BSSY.RECONVERGENT B1, `(.L_x_155) ;  /* 0x0000073000017945 */ /* 0x000fd80003800200 */
[----:B------:R-:W-:Y:S05]  /*01d0*/  @P0 BRA `(.L_x_156) ;  /* 0x0000000400c40947 */ /* 0x000fea0003800000 */
[----:B------:R-:W-:Y:S01]  /*01e0*/  LOP3.LUT R5, RZ, R41, RZ, 0x33, !PT ;  /* 0x00000029ff057212 */ /* 0x000fe200078e33ff */
[----:B------:R-:W-:Y:S04]  /*01f0*/  BSSY.RECONVERGENT B2, `(.L_x_157) ;  /* 0x0000034000027945 */ /* 0x000fe80003800200 */
[----:B------:R-:W-:-:S04]  /*0200*/  IMAD.IADD R5, R5, 0x1, R2 ;  /* 0x0000000105057824 */ /* 0x000fc800078e0202 */
[C---:B------:R-:W-:Y:S01]  /*0210*/  IMAD.HI.U32 R40, R5.reuse, -0x33333333, RZ ;  /* 0xcccccccd05287827 */ /* 0x040fe200078e00ff */
[----:B------:R-:W-:-:S04]  /*0220*/  ISETP.GE.U32.AND P1, PT, R5, 0x2580, PT ;  /* 0x000025800500780c */ /* 0x000fc80003f26070 */
[----:B------:R-:W-:-:S04]  /*0230*/  LEA.HI R40, R40, 0x1, RZ, 0x17 ;  /* 0x0000000128287811 */ /* 0x000fc800078fb8ff */
[----:B------:R-:W-:-:S04]  /*0240*/  LOP3.LUT R42, R40, 0xf, RZ, 0xc0, !PT ;  /* 0x0000000f282a7812 */ /* 0x000fc800078ec0ff */
[----:B------:R-:W-:Y:S01]  /*0250*/  ISETP.NE.AND P0, PT, R42, RZ, PT ;  /* 0x000000ff2a00720c */ /* 0x000fe20003f05270 */
[----:B------:R-:W-:-:S12]  /*0260*/  @!P1 BRA `(.L_x_158) ;  /* 0x0000000000b09947 */ /* 0x000fd80003800000 */
[----:B------:R-:W0:Y:S01]  /*0270*/  LDC.64 R4, c[0x0][0x380] ;  /* 0x0000e000ff047b82 */ /* 0x000e220000000a00 */
[----:B------:R-:W-:-:S05]  /*0280*/  LOP3.LUT R0, R40, 0xfffff0, RZ, 0xc0, !PT ;  /* 0x00fffff028007812 */ /* 0x000fca00078ec0ff */
[----:B------:R-:W-:Y:S02]  /*0290*/  IMAD.MOV R0, RZ, RZ, -R0 ;  /* 0x000000ffff007224 */ /* 0x000fe400078e0a00 */
[----:B0-----:R-:W-:-:S03]  /*02a0*/  IMAD.WIDE.U32 R4, R41, 0x8, R4 ;  /* 0x0000000829047825 */ /* 0x001fc600078e0004 */
[----:B------:R-:W-:-:S05]  /*02b0*/  IADD3 R4, P1, PT, R4, 0xa000, RZ ;  /* 0x0000a00004047810 */ /* 0x000fca0007f3e0ff */
[----:B------:R-:W-:-:S08]  /*02c0*/  IMAD.X R5, RZ, RZ, R5, P1 ;  /* 0x000000ffff057224 */ /* 0x000fd000008e0605 */
.L_x_159:
        /* <DEDUP_REMOVED lines=38> */
.L_x_158:
[----:B------:R-:W-:Y:S05]  /*0530*/  BSYNC.RECONVERGENT B2 ;  /* 0x0000000000027941 */ /* 0x000fea0003800200 */
.L_x_157:
[----:B------:R-:W-:Y:S05]  /*0540*/  @!P0 BRA `(.L_x_156) ;  /* 0x0000000000e88947 */ /* 0x000fea0003800000 */
[----:B------:R-:W-:Y:S01]  /*0550*/  ISETP.GE.U32.AND P0, PT, R42, 0x8, PT ;  /* 0x000000082a00780c */ /* 0x000fe20003f06070 */
[----:B------:R-:W-:Y:S01]  /*0560*/  BSSY.RECONVERGENT B2, `(.L_x_160) ;  /* 0x0000017000027945 */ /* 0x000fe20003800200 */
[----:B------:R-:W-:-:S04]  /*0570*/  LOP3.LUT R22, R40, 0x7, RZ, 0xc0, !PT ;  /* 0x0000000728167812 */ /* 0x000fc800078ec0ff */
[----:B------:R-:W-:-:S07]  /*0580*/  ISETP.NE.AND P1, PT, R22, RZ, PT ;  /* 0x000000ff1600720c */ /* 0x000fce0003f25270 */
[----:B------:R-:W-:Y:S06]  /*0590*/  @!P0 BRA `(.L_x_161) ;  /* 0x00000000004c8947 */ /* 0x000fec0003800000 */
[----:B------:R-:W0:Y:S02]  /*05a0*/  LDC.64 R4, c[0x0][0x380] ;  /* 0x0000e000ff047b82 */ /* 0x000e240000000a00 */
[----:B0-----:R-:W-:-:S05]  /*05b0*/  IMAD.WIDE.U32 R20, R41, 0x8, R4 ;  /* 0x0000000829147825 */ /* 0x001fca00078e0004 */
        /* <DEDUP_REMOVED lines=17> */
.L_x_161:
[----:B------:R-:W-:Y:S05]  /*06d0*/  BSYNC.RECONVERGENT B2 ;  /* 0x0000000000027941 */ /* 0x000fea0003800200 */
.L_x_160:
        /* <DEDUP_REMOVED lines=17> */
.L_x_163:
[----:B------:R-:W-:Y:S05]  /*07f0*/  BSYNC.RECONVERGENT B2 ;  /* 0x0000000000027941 */ /* 0x000fea0003800200 */
.L_x_162:
[----:B------:R-:W-:Y:S05]  /*0800*/  @!P1 BRA `(.L_x_156) ;  /* 0x0000000000389947 */ /* 0x000fea0003800000 */
[----:B------:R-:W0:Y:S01]  /*0810*/  LDC.64 R4, c[0x0][0x380] ;  /* 0x0000e000ff047b82 */ /* 0x000e220000000a00 */
[----:B------:R-:W-:Y:S02]  /*0820*/  IMAD.MOV R0, RZ, RZ, -R0 ;  /* 0x000000ffff007224 */ /* 0x000fe400078e0a00 */
[----:B0-----:R-:W-:-:S04]  /*0830*/  IMAD.WIDE.U32 R4, R41, 0x8, R4 ;  /* 0x0000000829047825 */ /* 0x001fc800078e0004 */
[----:B------:R-:W-:Y:S02]  /*0840*/  IMAD.MOV.U32 R6, RZ, RZ, R4 ;  /* 0x000000ffff067224 */ /* 0x000fe400078e0004 */
[----:B------:R-:W-:-:S07]  /*0850*/  IMAD.MOV.U32 R7, RZ, RZ, R5 ;  /* 0x000000ffff077224 */ /* 0x000fce00078e0005 */
.L_x_164:
[----:B------:R-:W-:Y:S02]  /*0860*/  IMAD.MOV.U32 R4, RZ, RZ, R6 ;  /* 0x000000ffff047224 */ /* 0x000fe400078e0006 */
[----:B------:R-:W-:-:S06]  /*0870*/  IMAD.MOV.U32 R5, RZ, RZ, R7 ;  /* 0x000000ffff057224 */ /* 0x000fcc00078e0007 */
[----:B------:R-:W2:Y:S01]  /*0880*/  LDG.E.64 R4, desc[UR6][R4.64] ;  /* 0x0000000604047981 */ /* 0x000ea2000c1e1b00 */
[----:B------:R-:W-:Y:S01]  /*0890*/  VIADD R0, R0, 0x1 ;  /* 0x0000000100007836 */ /* 0x000fe20000000000 */
[----:B------:R-:W-:-:S04]  /*08a0*/  IADD3 R6, P1, PT, R6, 0x1400, RZ ;  /* 0x0000140006067810 */ /* 0x000fc80007f3e0ff */
[----:B------:R-:W-:Y:S01]  /*08b0*/  ISETP.NE.AND P0, PT, R0, RZ, PT ;  /* 0x000000ff0000720c */ /* 0x000fe20003f05270 */
[----:B------:R-:W-:Y:S01]  /*08c0*/  IMAD.X R7, RZ, RZ, R7, P1 ;  /* 0x000000ffff077224 */ /* 0x000fe200008e0607 */
[----:B--2--5:R-:W-:-:S11]  /*08d0*/  DADD R36, R4, R36 ;  /* 0x0000000004247229 */ /* 0x024fd60000000024 */
[----:B------:R-:W-:Y:S05]  /*08e0*/  @P0 BRA `(.L_x_164) ;  /* 0xfffffffc00dc0947 */ /* 0x000fea000383ffff */
.L_x_156:
[----:B------:R-:W-:Y:S05]  /*08f0*/  BSYNC.RECONVERGENT B1 ;  /* 0x0000000000017941 */ /* 0x000fea0003800200 */
.L_x_155:
        /* <DEDUP_REMOVED lines=28> */
[----:B-1----:R-:W-:-:S03]  /*0ac0*/  @!P1 LEA R9, R13, R2, 0x18 ;  /* 0x000000020d099211 */ /* 0x002fc600078ec0ff */
[----:B------:R-:W0:Y:S02]  /*0ad0*/  SHFL.DOWN PT, R5, R11, 0x8, 0x1f ;  /* 0x09001f000b057f89 */ /* 0x000e2400000e0000 */
[----:B0-----:R-:W-:-:S10]  /*0ae0*/  DADD R4, R4, R10 ;  /* 0x0000000004047229 */ /* 0x001fd4000000000a */
[----:B------:R-:W-:Y:S02]  /*0af0*/  FSEL R6, R10, R4, P0 ;  /* 0x000000040a067208 */ /* 0x000fe40000000000 */
[----:B------:R-:W-:Y:S01]  /*0b00*/  FSEL R7, R11, R5, P0 ;  /* 0x000000050b077208 */ /* 0x000fe20000000000 */
[----:B------:R-:W-:Y:S01]  /*0b10*/  @!P1 IMAD.IADD R11, R0, 0x1, R9 ;  /* 0x00000001000b9824 */ /* 0x000fe200078e0209 */
        /* <DEDUP_REMOVED lines=14> */
[----:B------:R-:W2:Y:S04]  /*0c00*/  LDS.128 R16, [UR4+0x30] ;  /* 0x00003004ff107984 */ /* 0x000ea80008000c00 */
[----:B-1----:R-:W1:Y:S01]  /*0c10*/  LDS.128 R4, [UR4+0x40] ;  /* 0x00004004ff047984 */ /* 0x002e620008000c00 */
[----:B0-----:R-:W-:-:S03]  /*0c20*/  DADD R12, R8, R12 ;  /* 0x00000000080c7229 */ /* 0x001fc6000000000c */
[----:B------:R-:W0:Y:S05]  /*0c30*/  LDS.128 R8, [UR4+0x50] ;  /* 0x00005004ff087984 */ /* 0x000e2a0008000c00 */
[----:B------:R-:W-:-:S08]  /*0c40*/  DADD R12, R12, R14 ;  /* 0x000000000c0c7229 */ /* 0x000fd0000000000e */
[----:B--2---:R-:W-:-:S08]  /*0c50*/  DADD R12, R12, R16 ;  /* 0x000000000c0c7229 */ /* 0x004fd00000000010 */
[----:B------:R-:W-:Y:S02]  /*0c60*/  DADD R18, R12, R18 ;  /* 0x000000000c127229 */ /* 0x000fe40000000012 */
[----:B------:R-:W2:Y:S06]  /*0c70*/  LDS.128 R12, [UR4+0x60] ;  /* 0x00006004ff0c7984 */ /* 0x000eac0008000c00 */
[----:B-1----:R-:W-:-:S08]  /*0c80*/  DADD R4, R18, R4 ;  /* 0x0000000012047229 */ /* 0x002fd00000000004 */
[----:B------:R-:W-:Y:S02]  /*0c90*/  DADD R2, R4, R6 ;  /* 0x0000000004027229 */ /* 0x000fe40000000006 */
[----:B------:R-:W1:Y:S06]  /*0ca0*/  LDS.128 R4, [UR4+0x70] ;  /* 0x00007004ff047984 */ /* 0x000e6c0008000c00 */
[----:B0-----:R-:W-:-:S08]  /*0cb0*/  DADD R2, R2, R8 ;  /* 0x0000000002027229 */ /* 0x001fd00000000008 */
[----:B------:R-:W-:Y:S01]  /*0cc0*/  DADD R2, R2, R10 ;  /* 0x0000000002027229 */ /* 0x000fe2000000000a */
[----:B------:R-:W0:Y:S07]  /*0cd0*/  LDS.128 R8, [UR4+0x80] ;  /* 0x00008004ff087984 */ /* 0x000e2e0008000c00 */
[----:B--2---:R-:W-:-:S08]  /*0ce0*/  DADD R2, R2, R12 ;  /* 0x0000000002027229 */ /* 0x004fd0000000000c */
        /* <DEDUP_REMOVED lines=14> */
.L_x_165:
        /* <DEDUP_REMOVED lines=26> */
[----:B0-----:R-:W-:-:S10]  /*0f70*/  DADD R4, R4, R8 ;  /* 0x0000000004047229 */ /* 0x001fd40000000008 */
[----:B------:R-:W-:Y:S02]  /*0f80*/  FSEL R6, R8, R4, P0 ;  /* 0x0000000408067208 */ /* 0x000fe40000000000 */
[----:B------:R-:W-:Y:S01]  /*0f90*/  FSEL R7, R9, R5, P0 ;  /* 0x0000000509077208 */ /* 0x000fe20000000000 */
[----:B------:R-:W0:Y:S01]  /*0fa0*/  @!P1 S2R R8, SR_CgaCtaId ;  /* 0x0000000000089919 */ /* 0x000e220000008800 */
[----:B------:R-:W-:Y:S01]  /*0fb0*/  ISETP.GT.AND P0, PT, R0, R13, PT ;  /* 0x0000000d0000720c */ /* 0x000fe20003f04270 */
[----:B------:R-:W-:Y:S01]  /*0fc0*/  VIADD R0, R12, 0x10 ;  /* 0x000000100c007836 */ /* 0x000fe20000000000 */
[----:B------:R-:W-:Y:S04]  /*0fd0*/  SHFL.DOWN PT, R4, R6, 0x8, R13 ;  /* 0x0900000006047989 */ /* 0x000fe800000e000d */
[----:B------:R-:W1:Y:S02]  /*0fe0*/  SHFL.DOWN PT, R5, R7, 0x8, R13 ;  /* 0x0900000007057989 */ /* 0x000e6400000e000d */
[----:B-1----:R-:W-:-:S10]  /*0ff0*/  DADD R4, R4, R6 ;  /* 0x0000000004047229 */ /* 0x002fd40000000006 */
[----:B------:R-:W-:Y:S02]  /*1000*/  FSEL R10, R6, R4, P0 ;  /* 0x00000004060a7208 */ /* 0x000fe40000000000 */
[----:B------:R-:W-:Y:S02]  /*1010*/  FSEL R11, R7, R5, P0 ;  /* 0x00000005070b7208 */ /* 0x000fe40000000000 */
[----:B------:R-:W-:Y:S01]  /*1020*/  @!P1 MOV R7, 0x400 ;  /* 0x0000040000079802 */ /* 0x000fe20000000f00 */
[----:B------:R-:W-:Y:S01]  /*1030*/  SHFL.DOWN PT, R4, R10, 0x10, R13 ;  /* 0x0a0000000a047989 */ /* 0x000fe200000e000d */
[----:B------:R-:W-:Y:S02]  /*1040*/  ISETP.GT.AND P0, PT, R0, R13, PT ;  /* 0x0000000d0000720c */ /* 0x000fe40003f04270 */
        /* <DEDUP_REMOVED lines=14> */
[----:B------:R-:W-:Y:S01]  /*1130*/  ISETP.GT.U32.AND P1, PT, R2, 0x20, PT ;  /* 0x000000200200780c */ /* 0x000fe20003f24070 */
[----:B-1----:R-:W-:-:S09]  /*1140*/  ULEA UR4, UR5, UR4, 0x18 ;  /* 0x0000000405047291 */ /* 0x002fd2000f8ec0ff */
[----:B------:R-:W1:Y:S04]  /*1150*/  LDS.128 R12, [UR4+0x20] ;  /* 0x00002004ff0c7984 */ /* 0x000e680008000c00 */
[----:B0-----:R-:W0:Y:S01]  /*1160*/  LDS.128 R4, [UR4+0x30] ;  /* 0x00003004ff047984 */ /* 0x001e220008000c00 */
        /* <DEDUP_REMOVED lines=70> */
[----:B------:R-:W0:Y:S01]  /*15d0*/  LDS.64 R4, [UR4+0xb0] ;  /* 0x0000b004ff047984 */ /* 0x000e220008000a00 */
        /* <DEDUP_REMOVED lines=8> */
[----:B------:R-:W-:-:S04]  /*1660*/  ISETP.GT.U32.AND P1, PT, R2, 0x260, PT ;  /* 0x000002600200780c */ /* 0x000fc80003f24070 */
[----:B0-----:R-:W-:-:S10]  /*1670*/  DADD R4, R4, R6 ;  /* 0x0000000004047229 */ /* 0x001fd40000000006 */
[----:B------:R-:W-:Y:S02]  /*1680*/  FSEL R8, R4, R6, P1 ;  /* 0x0000000604087208 */ /* 0x000fe40000800000 */
[----:B------:R-:W-:Y:S01]  /*1690*/  FSEL R9, R5, R7, P1 ;  /* 0x0000000705097208 */ /* 0x000fe20000800000 */
[----:B------:R-:W-:Y:S06]  /*16a0*/  BRA `(.L_x_166) ;  /* 0x00000010008c7947 */ /* 0x000fec0003800000 */
.L_x_152:
[----:B------:R-:W0:Y:S01]  /*16b0*/  S2R R0, SR_TID.X ;  /* 0x0000000000007919 */ /* 0x000e220000002100 */
[----:B------:R-:W1:Y:S02]  /*16c0*/  LDCU.64 UR4, c[0x0][0x380] ;  /* 0x00007000ff0477ac */ /* 0x000e640008000a00 */
[----:B-1----:R-:W-:Y:S02]  /*16d0*/  IMAD.U32 R6, RZ, RZ, UR4 ;  /* 0x00000004ff067e24 */ /* 0x002fe4000f8e00ff */
[----:B------:R-:W-:Y:S02]  /*16e0*/  IMAD.U32 R7, RZ, RZ, UR5 ;  /* 0x00000005ff077e24 */ /* 0x000fe4000f8e00ff */
[----:B0-----:R-:W-:-:S05]  /*16f0*/  IMAD.WIDE.U32 R20, R0, 0x8, R6 ;  /* 0x0000000800147825 */ /* 0x001fca00078e0006 */
        /* <DEDUP_REMOVED lines=8> */
[----:B------:R-:W-:Y:S01]  /*1780*/  VIADD R3, R2, 0xffffec00 ;  /* 0xffffec0002037836 */ /* 0x000fe20000000000 */
[----:B------:R-:W-:-:S04]  /*1790*/  UMOV UR4, 0x1400 ;  /* 0x0000140000047882 */ /* 0x000fc80000000000 */
[----:B------:R-:W-:Y:S01]  /*17a0*/  ISETP.GE.U32.AND P0, PT, R3, 0x1400, PT ;  /* 0x000014000300780c */ /* 0x000fe20003f06070 */
        /* <DEDUP_REMOVED lines=8> */
[----:B------:R-:W0:Y:S01]  /*1830*/  LDC R2, c[0x0][0x390] ;  /* 0x0000e400ff027b82 */ /* 0x000e220000000800 */
[----:B------:R-:W-:-:S07]  /*1840*/  UMOV UR4, 0x1400 ;  /* 0x0000140000047882 */ /* 0x000fce0000000000 */
[----:B------:R-:W1:Y:S02]  /*1850*/  LDC.64 R6, c[0x0][0x380] ;  /* 0x0000e000ff067b82 */ /* 0x000e640000000a00 */
.L_x_169:
[----:B------:R-:W-:-:S04]  /*1860*/  VIADD R9, R0, UR4 ;  /* 0x0000000400097c36 */ /* 0x000fc80008000000 */
[----:B-1----:R-:W-:-:S05]  /*1870*/  IMAD.WIDE.U32 R8, R9, 0x8, R6 ;  /* 0x0000000809087825 */ /* 0x002fca00078e0006 */
        /* <DEDUP_REMOVED lines=8> */
[----:B--2---:R-:W-:-:S08]  /*1900*/  DADD R10, R10, R38 ;  /* 0x000000000a0a7229 */ /* 0x004fd00000000026 */
[----:B---3--:R-:W-:Y:S01]  /*1910*/  DADD R10, R12, R10 ;  /* 0x000000000c0a7229 */ /* 0x008fe2000000000a */
[----:B0-----:R-:W-:-:S05]  /*1920*/  VIADD R12, R2, -UR4 ;  /* 0x80000004020c7c36 */ /* 0x001fca0008000000 */
[----:B------:R-:W-:Y:S02]  /*1930*/  ISETP.GE.U32.AND P0, PT, R12, 0x1400, PT ;  /* 0x000014000c00780c */ /* 0x000fe40003f06070 */
[----:B----4-:R-:W-:-:S08]  /*1940*/  DADD R10, R14, R10 ;  /* 0x000000000e0a7229 */ /* 0x010fd0000000000a */
[----:B-----5:R-:W-:-:S08]  /*1950*/  DADD R10, R16, R10 ;  /* 0x00000000100a7229 */ /* 0x020fd0000000000a */
[----:B------:R-:W-:-:S08]  /*1960*/  DADD R10, R18, R10 ;  /* 0x00000000120a7229 */ /* 0x000fd0000000000a */
[----:B------:R-:W-:-:S08]  /*1970*/  DADD R10, R20, R10 ;  /* 0x00000000140a7229 */ /* 0x000fd0000000000a */
[----:B------:R-:W-:-:S08]  /*1980*/  DADD R10, R22, R10 ;  /* 0x00000000160a7229 */ /* 0x000fd0000000000a */
[----:B------:R-:W-:Y:S01]  /*1990*/  DADD R38, R4, R10 ;  /* 0x0000000004267229 */ /* 0x000fe2000000000a */
[----:B------:R-:W-:Y:S10]  /*19a0*/  @!P0 BRA `(.L_x_168) ;  /* 0x0000000800a48947 */ /* 0x000ff40003800000 */
[----:B------:R-:W-:-:S06]  /*19b0*/  UIADD3 UR4, UPT, UPT, UR4, 0x1400, URZ ;  /* 0x0000140004047890 */ /* 0x000fcc000fffe0ff */
[----:B------:R-:W-:-:S13]  /*19c0*/  ISETP.LT.U32.AND P0, PT, R3, UR4, PT ;  /* 0x0000000403007c0c */ /* 0x000fda000bf01070 */
[----:B------:R-:W-:Y:S05]  /*19d0*/  @!P0 BRA `(.L_x_169) ;  /* 0xfffffffc00a08947 */ /* 0x000fea000383ffff */
.L_x_167:
[----:B------:R-:W-:Y:S01]  /*19e0*/  VIADD R3, R2, -UR4 ;  /* 0x8000000402037c36 */ /* 0x000fe20008000000 */
[----:B------:R-:W-:Y:S04]  /*19f0*/  BSSY.RECONVERGENT B1, `(.L_x_168) ;  /* 0x00000a4000017945 */ /* 0x000fe80003800200 */
[----:B------:R-:W-:-:S04]  /*1a00*/  ISETP.GE.AND P0, PT, R0, R3, PT ;  /* 0x000000030000720c */ /* 0x000fc80003f06270 */
[----:B------:R-:W-:-:S13]  /*1a10*/  ISETP.LE.U32.OR P0, PT, R2, UR4, P0 ;  /* 0x0000000402007c0c */ /* 0x000fda0008703470 */
[----:B------:R-:W-:Y:S05]  /*1a20*/  @P0 BRA `(.L_x_170) ;  /* 0x0000000800800947 */ /* 0x000fea0003800000 */
[----:B------:R-:W-:Y:S01]  /*1a30*/  LOP3.LUT R3, RZ, R0, RZ, 0x33, !PT ;  /* 0x00000000ff037212 */ /* 0x000fe200078e33ff */
[----:B------:R-:W-:Y:S03]  /*1a40*/  BSSY.RECONVERGENT B2, `(.L_x_171) ;  /* 0x0000053000027945 */ /* 0x000fe60003800200 */
[----:B------:R-:W-:-:S04]  /*1a50*/  IADD3 R3, PT, PT, R2, -UR4, R3 ;  /* 0x8000000402037c10 */ /* 0x000fc8000fffe003 */
[C---:B------:R-:W-:Y:S01]  /*1a60*/  ISETP.GE.U32.AND P0, PT, R3.reuse, 0x2580, PT ;  /* 0x000025800300780c */ /* 0x040fe20003f06070 */
[----:B------:R-:W-:-:S05]  /*1a70*/  IMAD.HI.U32 R2, R3, -0x33333333, RZ ;  /* 0xcccccccd03027827 */ /* 0x000fca00078e00ff */
[----:B------:R-:W-:Y:S01]  /*1a80*/  LEA.HI R3, R2, 0x1, RZ, 0x17 ;  /* 0x0000000102037811 */ /* 0x000fe200078fb8ff */
[----:B------:R-:W-:-:S03]  /*1a90*/  IMAD.MOV.U32 R2, RZ, RZ, R0 ;  /* 0x000000ffff027224 */ /* 0x000fc600078e0000 */
[----:B------:R-:W-:-:S03]  /*1aa0*/  LOP3.LUT R4, R3, 0xf, RZ, 0xc0, !PT ;  /* 0x0000000f03047812 */ /* 0x000fc600078ec0ff */
[----:B------:R-:W-:Y:S05]  /*1ab0*/  @!P0 BRA `(.L_x_172) ;  /* 0x00000004002c8947 */ /* 0x000fea0003800000 */
[----:B------:R-:W-:Y:S01]  /*1ac0*/  LOP3.LUT R42, R3, 0xfffff0, RZ, 0xc0, !PT ;  /* 0x00fffff0032a7812 */ /* 0x000fe200078ec0ff */
[----:B------:R-:W-:Y:S01]  /*1ad0*/  BSSY.RECONVERGENT B3, `(.L_x_173) ;  /* 0x0000048000037945 */ /* 0x000fe20003800200 */
[C---:B------:R-:W-:Y:S01]  /*1ae0*/  LOP3.LUT R2, R0.reuse, 0x1400, RZ, 0xfc, !PT ;  /* 0x0000140000027812 */ /* 0x040fe200078efcff */
[----:B------:R-:W-:Y:S02]  /*1af0*/  VIADD R5, R0, UR4 ;  /* 0x0000000400057c36 */ /* 0x000fe40008000000 */
[----:B------:R-:W-:-:S07]  /*1b00*/  IMAD.MOV R42, RZ, RZ, -R42 ;  /* 0x000000ffff2a7224 */ /* 0x000fce00078e0a2a */
.L_x_174:
        /* <DEDUP_REMOVED lines=68> */
[----:B------:R-:W-:Y:S05]  /*1f50*/  BSYNC.RECONVERGENT B3 ;  /* 0x0000000000037941 */ /* 0x000fea0003800200 */
.L_x_173:
[----:B------:R-:W-:-:S07]  /*1f60*/  VIADD R2, R2, 0xffffec00 ;  /* 0xffffec0002027836 */ /* 0x000fce0000000000 */
.L_x_172:
[----:B------:R-:W-:Y:S05]  /*1f70*/  BSYNC.RECONVERGENT B2 ;  /* 0x0000000000027941 */ /* 0x000fea0003800200 */
.L_x_171:
        /* <DEDUP_REMOVED lines=40> */
.L_x_176:
[----:B------:R-:W-:Y:S05]  /*2200*/  BSYNC.RECONVERGENT B2 ;  /* 0x0000000000027941 */ /* 0x000fea0003800200 */
.L_x_175:
        /* <DEDUP_REMOVED lines=23> */
.L_x_178:
[----:B------:R-:W-:Y:S05]  /*2380*/  BSYNC.RECONVERGENT B2 ;  /* 0x0000000000027941 */ /* 0x000fea0003800200 */
.L_x_177:
[----:B------:R-:W-:Y:S05]  /*2390*/  @!P1 BRA `(.L_x_170) ;  /* 0x0000000000249947 */ /* 0x000fea0003800000 */
[----:B------:R-:W-:Y:S02]  /*23a0*/  VIADD R5, R2, UR4 ;  /* 0x0000000402057c36 */ /* 0x000fe40008000000 */
[----:B------:R-:W-:-:S07]  /*23b0*/  IMAD.MOV R4, RZ, RZ, -R3 ;  /* 0x000000ffff047224 */ /* 0x000fce00078e0a03 */
.L_x_179:
[----:B------:R-:W-:-:S06]  /*23c0*/  IMAD.WIDE.U32 R2, R5, 0x8, R6 ;  /* 0x0000000805027825 */ /* 0x000fcc00078e0006 */
[----:B------:R-:W2:Y:S01]  /*23d0*/  LDG.E.64 R2, desc[UR6][R2.64] ;  /* 0x0000000602027981 */ /* 0x000ea2000c1e1b00 */
[----:B------:R-:W-:Y:S02]  /*23e0*/  VIADD R4, R4, 0x1 ;  /* 0x0000000104047836 */ /* 0x000fe40000000000 */
[----:B------:R-:W-:-:S03]  /*23f0*/  VIADD R5, R5, 0x280 ;  /* 0x0000028005057836 */ /* 0x000fc60000000000 */
[----:B------:R-:W-:Y:S01]  /*2400*/  ISETP.NE.AND P0, PT, R4, RZ, PT ;  /* 0x000000ff0400720c */ /* 0x000fe20003f05270 */
[----:B--2---:R-:W-:-:S12]  /*2410*/  DADD R38, R2, R38 ;  /* 0x0000000002267229 */ /* 0x004fd80000000026 */
[----:B------:R-:W-:Y:S05]  /*2420*/  @P0 BRA `(.L_x_179) ;  /* 0xfffffffc00e40947 */ /* 0x000fea000383ffff */
.L_x_170:
[----:B------:R-:W-:Y:S05]  /*2430*/  BSYNC.RECONVERGENT B1 ;  /* 0x0000000000017941 */ /* 0x000fea0003800200 */
.L_x_168:
        /* <DEDUP_REMOVED lines=49> */
[----:B------:R-:W0:Y:S05]  /*2750*/  LDS.128 R8, [UR4+0x50] ;  /* 0x00005004ff087984 */ /* 0x000e2a0008000c00 */
[----:B------:R-:W-:-:S08]  /*2760*/  DADD R12, R12, R14 ;  /* 0x000000000c0c7229 */ /* 0x000fd0000000000e */
[----:B-1----:R-:W-:-:S08]  /*2770*/  DADD R12, R12, R16 ;  /* 0x000000000c0c7229 */ /* 0x002fd00000000010 */
[----:B------:R-:W-:Y:S02]  /*2780*/  DADD R18, R12, R18 ;  /* 0x000000000c127229 */ /* 0x000fe40000000012 */
[----:B------:R-:W1:Y:S06]  /*2790*/  LDS.128 R12, [UR4+0x60] ;  /* 0x00006004ff0c7984 */ /* 0x000e6c0008000c00 */
        /* <DEDUP_REMOVED lines=12> */
[----:B0-----:R-:W-:Y:S01]  /*2860*/  DADD R2, R2, R8 ;  /* 0x0000000002027229 */ /* 0x001fe20000000008 */
[----:B------:R-:W0:Y:S07]  /*2870*/  LDS.64 R8, [UR4+0xb0] ;  /* 0x0000b004ff087984 */ /* 0x000e2e0008000a00 */
[----:B------:R-:W-:-:S08]  /*2880*/  DADD R2, R2, R10 ;  /* 0x0000000002027229 */ /* 0x000fd0000000000a */
[----:B-1----:R-:W-:-:S08]  /*2890*/  DADD R2, R2, R12 ;  /* 0x0000000002027229 */ /* 0x002fd0000000000c */
[----:B------:R-:W-:-:S08]  /*28a0*/  DADD R2, R2, R14 ;  /* 0x0000000002027229 */ /* 0x000fd0000000000e */
[----:B--2---:R-:W-:-:S08]  /*28b0*/  DADD R2, R2, R4 ;  /* 0x0000000002027229 */ /* 0x004fd00000000004 */
[----:B------:R-:W-:-:S08]  /*28c0*/  DADD R2, R2, R6 ;  /* 0x0000000002027229 */ /* 0x000fd00000000006 */
[----:B0-----:R-:W-:-:S11]  /*28d0*/  DADD R8, R2, R8 ;  /* 0x0000000002087229 */ /* 0x001fd60000000008 */
.L_x_166:
[----:B------:R-:W-:Y:S05]  /*28e0*/  BSYNC.RECONVERGENT B0 ;  /* 0x0000000000007941 */ /* 0x000fea0003800200 */
.L_x_151:
[----:B------:R-:W-:Y:S05]  /*28f0*/  @P0 EXIT ;  /* 0x000000000000094d */ /* 0x000fea0003800000 */
[----:B------:R-:W0:Y:S01]  /*2900*/  LDCU.64 UR4, c[0x0][0x398] ;  /* 0x00007300ff0477ac */ /* 0x000e220008000a00 */
[----:B--2---:R-:W2:Y:S01]  /*2910*/  LDC.64 R2, c[0x0][0x388] ;  /* 0x0000e200ff027b82 */ /* 0x004ea20000000a00 */
[----:B0-----:R-:W-:-:S07]  /*2920*/  DADD R8, R8, UR4 ;  /* 0x0000000408087e29 */ /* 0x001fce0008000000 */
[----:B--2---:R-:W-:Y:S01]  /*2930*/  STG.E.64 desc[UR6][R2.64], R8 ;  /* 0x0000000802007986 */ /* 0x004fe2000c101b06 */
[----:B------:R-:W-:Y:S05]  /*2940*/  EXIT ;  /* 0x000000000000794d */ /* 0x000fea0003800000 */
.L_x_180:
        /* <DEDUP_REMOVED lines=11> */
.L_x_233:


//--------------------- .text._ZN3cub18CUB_300001_SM_10006detail9transform16transform_kernelINS2_10policy_hubILb1EN4cuda3std3__45tupleIJN6thrust24THRUST_300001_SM_1000_NS6detail15normal_iteratorINSA_10device_ptrIdEEEEEEEE10policy1000El6squareSF_JPdEEEvT0_iT1_T2_DpNS2_10kernel_argIT3_EE --------------------------
	.section	.text._ZN3cub18CUB_300001_SM_10006detail9transform16transform_kernelINS2_10policy_hubILb1EN4cuda3std3__45tupleIJN6thrust24THRUST_300001_SM_1000_NS6detail15normal_iteratorINSA_10device_ptrIdEEEEEEEE10policy1000El6squareSF_JPdEEEvT0_iT1_T2_DpNS2_10kernel_argIT3_EE,"ax",@progbits
	.align	128
        .global         _ZN3cub18CUB_300001_SM_10006detail9transform16transform_kernelINS2_10policy_hubILb1EN4cuda3std3__45tupleIJN6thrust24THRUST_300001_SM_1000_NS6detail15normal_iteratorINSA_10device_ptrIdEEEEEEEE10policy1000El6squareSF_JPdEEEvT0_iT1_T2_DpNS2_10kernel_argIT3_EE
        .type           _ZN3cub18CUB_300001_SM_10006detail9transform16transform_kernelINS2_10policy_hubILb1EN4cuda3std3__45tupleIJN6thrust24THRUST_300001_SM_1000_NS6detail15normal_iteratorINSA_10device_ptrIdEEEEEEEE10policy1000El6squareSF_JPdEEEvT0_iT1_T2_DpNS2_10kernel_argIT3_EE,@function
        .size           _ZN3cub18CUB_300001_SM_10006detail9transform16transform_kernelINS2_10policy_hubILb1EN4cuda3std3__45tupleIJN6thrust24THRUST_300001_SM_1000_NS6detail15normal_iteratorINSA_10device_ptrIdEEEEEEEE10policy1000El6squareSF_JPdEEEvT0_iT1_T2_DpNS2_10kernel_argIT3_EE,(.L_x_234 - _ZN3cub18CUB_300001_SM_10006detail9transform16transform_kernelINS2_10policy_hubILb1EN4cuda3std3__45tupleIJN6thrust24THRUST_300001_SM_1000_NS6detail15normal_iteratorINSA_10device_ptrIdEEEEEEEE10policy1000El6squareSF_JPdEEEvT0_iT1_T2_DpNS2_10kernel_argIT3_EE)
        .other          _ZN3cub18CUB_300001_SM_10006detail9transform16transform_kernelINS2_10policy_hubILb1EN4cuda3std3__45tupleIJN6thrust24THRUST_300001_SM_1000_NS6detail15normal_iteratorINSA_10device_ptrIdEEEEEEEE10policy1000El6squareSF_JPdEEEvT0_iT1_T2_DpNS2_10kernel_argIT3_EE,@"STO_CUDA_ENTRY STV_DEFAULT"
_ZN3cub18CUB_300001_SM_10006detail9transform16transform_kernelINS2_10policy_hubILb1EN4cuda3std3__45tupleIJN6thrust24THRUST_300001_SM_1000_NS6detail15normal_iteratorINSA_10device_ptrIdEEEEEEEE10policy1000El6squareSF_JPdEEEvT0_iT1_T2_DpNS2_10kernel_argIT3_EE:
.text._ZN3cub18CUB_300001_SM_10006detail9transform16transform_kernelINS2_10policy_hubILb1EN4cuda3std3__45tupleIJN6thrust24THRUST_300001_SM_1000_NS6detail15normal_iteratorINSA_10device_ptrIdEEEEEEEE10policy1000El6squareSF_JPdEEEvT0_iT1_T2_DpNS2_10kernel_argIT3_EE:
[----:B------:R-:W-:Y:S08]  /*0000*/  LDC R1, c[0x0][0x37c] ;  /* 0x0000df00ff017b82 */ /* 0x000ff00000000800 */
[----:B------:R-:W0:Y:S01]  /*0010*/  LDC R0, c[0x0][0x388] ;  /* 0x0000e200ff007b82 */ /* 0x000e220000000800 */
[----:B------:R-:W1:Y:S01]  /*0020*/  LDCU.64 UR6, c[0x0][0x380] ;  /* 0x00007000ff0677ac */ /* 0x000e620008000a00 */
[----:B------:R-:W2:Y:S01]  /*0030*/  S2R R7, SR_TID.X ;  /* 0x0000000000077919 */ /* 0x000ea20000002100 */
[----:B------:R-:W-:Y:S05]  /*0040*/  BSSY.RECONVERGENT B0, `(.L_x_181) ;  /* 0x000001a000007945 */ /* 0x000fea0003800200 */
[----:B------:R-:W3:Y:S01]  /*0050*/  S2UR UR4, SR_CTAID.X ;  /* 0x00000000000479c3 */ /* 0x000ee20000002500 */
[----:B0-----:R-:W-:-:S05]  /*0060*/  IMAD.SHL.U32 R5, R0, 0x80, RZ ;  /* 0x0000008000057824 */ /* 0x001fca00078e00ff */
[----:B------:R-:W-:Y:S01]  /*0070*/  SHF.R.S32.HI R4, RZ, 0x1f, R5 ;  /* 0x0000001fff047819 */ /* 0x000fe20000011405 */
[----:B---3--:R-:W-:-:S04]  /*0080*/  IMAD.WIDE.U32 R2, R5, UR4, RZ ;  /* 0x0000000405027c25 */ /* 0x008fc8000f8e00ff */
[----:B------:R-:W-:Y:S01]  /*0090*/  IMAD R13, R4, UR4, RZ ;  /* 0x00000004040d7c24 */ /* 0x000fe2000f8e02ff */
[----:B-1----:R-:W-:Y:S01]  /*00a0*/  IADD3 R6, P1, PT, -R2, UR6, RZ ;  /* 0x0000000602067c10 */ /* 0x002fe2000ff3e1ff */
[----:B--2---:R-:W-:Y:S02]  /*00b0*/  IMAD.SHL.U32 R11, R7, 0x80, RZ ;  /* 0x00000080070b7824 */ /* 0x004fe400078e00ff */
[----:B------:R-:W-:Y:S01]  /*00c0*/  IMAD.IADD R13, R3, 0x1, R13 ;  /* 0x00000001030d7824 */ /* 0x000fe200078e020d */
[----:B------:R-:W-:-:S04]  /*00d0*/  ISETP.LT.U32.AND P0, PT, R6, R5, PT ;  /* 0x000000050600720c */ /* 0x000fc80003f01070 */
[----:B------:R-:W-:-:S04]  /*00e0*/  IADD3.X R9, PT, PT, ~R13, UR7, RZ, P1, !PT ;  /* 0x000000070d097c10 */ /* 0x000fc80008ffe5ff */
[----:B------:R-:W-:-:S04]  /*00f0*/  ISETP.LT.AND.EX P0, PT, R9, R4, PT, P0 ;  /* 0x000000040900720c */ /* 0x000fc80003f01300 */
[----:B------:R-:W-:-:S05]  /*0100*/  SEL R6, R6, R5, P0 ;  /* 0x0000000506067207 */ /* 0x000fca0000000000 */
[----:B------:R-:W-:-:S05]  /*0110*/  IMAD.SHL.U32 R4, R6, 0x8, RZ ;  /* 0x0000000806047824 */ /* 0x000fca00078e00ff */
[----:B------:R-:W-:-:S13]  /*0120*/  ISETP.GE.AND P0, PT, R11, R4, PT ;  /* 0x000000040b00720c */ /* 0x000fda0003f06270 */
[----:B------:R-:W-:Y:S05]  /*0130*/  @P0 BRA `(.L_x_182) ;  /* 0x0000000000280947 */ /* 0x000fea0003800000 */
[----:B------:R-:W0:Y:S02]  /*0140*/  LDC.64 R8, c[0x0][0x398] ;  /* 0x0000e600ff087b82 */ /* 0x000e240000000a00 */
[----:B0-----:R-:W-:-:S04]  /*0150*/  LEA R8, P0, R2, R8, 0x3 ;  /* 0x0000000802087211 */ /* 0x001fc800078018ff */
[----:B------:R-:W-:-:S03]  /*0160*/  LEA.HI.X R9, R2, R9, R13, 0x3, P0 ;  /* 0x0000000902097211 */ /* 0x000fc600000f1c0d */
[----:B------:R-:W-:-:S07]  /*0170*/  IMAD.WIDE.U32 R8, R7, 0x80, R8 ;  /* 0x0000008007087825 */ /* 0x000fce00078e0008 */
.L_x_183:
[----:B------:R-:W-:Y:S01]  /*0180*/  VIADD R11, R11, 0x4000 ;  /* 0x000040000b0b7836 */ /* 0x000fe20000000000 */
[----:B------:R0:W-:Y:S04]  /*0190*/  CCTL.E.PF2 [R8] ;  /* 0x000000000800798f */ /* 0x0001e80000800100 */
[----:B------:R-:W-:Y:S02]  /*01a0*/  ISETP.GE.AND P0, PT, R11, R4, PT ;  /* 0x000000040b00720c */ /* 0x000fe40003f06270 */
[----:B0-----:R-:W-:-:S05]  /*01b0*/  IADD3 R8, P1, PT, R8, 0x4000, RZ ;  /* 0x0000400008087810 */ /* 0x001fca0007f3e0ff */
[----:B------:R-:W-:-:S06]  /*01c0*/  IMAD.X R9, RZ, RZ, R9, P1 ;  /* 0x000000ffff097224 */ /* 0x000fcc00008e0609 */
[----:B------:R-:W-:Y:S05]  /*01d0*/  @!P0 BRA `(.L_x_183) ;  /* 0xfffffffc00e88947 */ /* 0x000fea000383ffff */
.L_x_182:
[----:B------:R-:W-:Y:S05]  /*01e0*/  BSYNC.RECONVERGENT B0 ;  /* 0x0000000000007941 */ /* 0x000fea0003800200 */
.L_x_181:
[----:B------:R-:W0:Y:S01]  /*01f0*/  LDCU.128 UR8, c[0x0][0x390] ;  /* 0x00007200ff0877ac */ /* 0x000e220008000c00 */
[----:B------:R-:W-:Y:S02]  /*0200*/  ISETP.NE.AND P0, PT, R5, R6, PT ;  /* 0x000000060500720c */ /* 0x000fe40003f05270 */
[C---:B------:R-:W-:Y:S01]  /*0210*/  SHF.L.U32 R3, R2.reuse, 0x3, RZ ;  /* 0x0000000302037819 */ /* 0x040fe200000006ff */
[----:B------:R-:W1:Y:S01]  /*0220*/  LDCU.64 UR4, c[0x0][0x358] ;  /* 0x00006b00ff0477ac */ /* 0x000e620008000a00 */
[----:B------:R-:W-:Y:S02]  /*0230*/  SHF.L.U64.HI R8, R2, 0x3, R13 ;  /* 0x0000000302087819 */ /* 0x000fe4000001020d */
[C---:B0-----:R-:W-:Y:S02]  /*0240*/  IADD3 R4, P1, PT, R3.reuse, UR10, RZ ;  /* 0x0000000a03047c10 */ /* 0x041fe4000ff3e0ff */
[----:B------:R-:W-:Y:S02]  /*0250*/  IADD3 R2, P2, PT, R3, UR8, RZ ;  /* 0x0000000803027c10 */ /* 0x000fe4000ff5e0ff */
[----:B------:R-:W-:-:S02]  /*0260*/  IADD3.X R5, PT, PT, R8, UR11, RZ, P1, !PT ;  /* 0x0000000b08057c10 */ /* 0x000fc40008ffe4ff */
[----:B------:R-:W-:Y:S01]  /*0270*/  IADD3.X R3, PT, PT, R8, UR9, RZ, P2, !PT ;  /* 0x0000000908037c10 */ /* 0x000fe200097fe4ff */
[----:B-1----:R-:W-:Y:S08]  /*0280*/  @!P0 BRA `(.L_x_184) ;  /* 0x0000000800ec8947 */ /* 0x002ff00003800000 */
[----:B------:R-:W-:-:S13]  /*0290*/  ISETP.GE.AND P0, PT, R0, 0x1, PT ;  /* 0x000000010000780c */ /* 0x000fda0003f06270 */
[----:B------:R-:W-:Y:S05]  /*02a0*/  @!P0 EXIT ;  /* 0x000000000000894d */ /* 0x000fea0003800000 */
[C---:B------:R-:W-:Y:S01]  /*02b0*/  ISETP.GE.U32.AND P0, PT, R0.reuse, 0x8, PT ;  /* 0x000000080000780c */ /* 0x040fe20003f06070 */
[----:B------:R-:W-:Y:S01]  /*02c0*/  IMAD.MOV.U32 R10, RZ, RZ, RZ ;  /* 0x000000ffff0a7224 */ /* 0x000fe200078e00ff */
[----:B------:R-:W-:-:S11]  /*02d0*/  LOP3.LUT R16, R0, 0x7, RZ, 0xc0, !PT ;  /* 0x0000000700107812 */ /* 0x000fd600078ec0ff */
[----:B------:R-:W-:Y:S05]  /*02e0*/  @!P0 BRA `(.L_x_185) ;  /* 0x0000000400cc8947 */ /* 0x000fea0003800000 */
[----:B------:R-:W-:-:S13]  /*02f0*/  ISETP.GE.AND P1, PT, R7, R6, PT ;  /* 0x000000060700720c */ /* 0x000fda0003f26270 */
[----:B------:R-:W-:-:S06]  /*0300*/  @!P1 IMAD.WIDE.U32 R10, R7, 0x8, R4 ;  /* 0x00000008070a9825 */ /* 0x000fcc00078e0004 */
[----:B------:R-:W2:Y:S01]  /*0310*/  @!P1 LDG.E.64 R10, desc[UR4][R10.64] ;  /* 0x000000040a0a9981 */ /* 0x000ea2000c1e1b00 */
[C---:B------:R-:W-:Y:S02]  /*0320*/  VIADD R17, R7.reuse, 0x80 ;  /* 0x0000008007117836 */ /* 0x040fe40000000000 */
[----:B------:R-:W-:-:S03]  /*0330*/  @!P1 IMAD.WIDE.U32 R14, R7, 0x8, R2 ;  /* 0x00000008070e9825 */ /* 0x000fc600078e0002 */
[C---:B------:R-:W-:Y:S01]  /*0340*/  ISETP.GE.AND P0, PT, R17.reuse, R6, PT ;  /* 0x000000061100720c */ /* 0x040fe20003f06270 */
[----:B------:R-:W-:Y:S01]  /*0350*/  IMAD.WIDE R8, R17, 0x8, R4 ;  /* 0x0000000811087825 */ /* 0x000fe200078e0204 */
[----:B--2---:R-:W-:-:S07]  /*0360*/  @!P1 DMUL R12, R10, R10 ;  /* 0x0000000a0a0c9228 */ /* 0x004fce0000000000 */
[----:B------:R0:W-:Y:S04]  /*0370*/  @!P1 STG.E.64 desc[UR4][R14.64], R12 ;  /* 0x0000000c0e009986 */ /* 0x0001e8000c101b04 */
[----:B------:R-:W2:Y:S01]  /*0380*/  @!P0 LDG.E.64 R18, desc[UR4][R8.64] ;  /* 0x0000000408128981 */ /* 0x000ea2000c1e1b00 */
[C---:B------:R-:W-:Y:S01]  /*0390*/  VIADD R21, R7.reuse, 0x100 ;  /* 0x0000010007157836 */ /* 0x040fe20000000000 */
[C---:B------:R-:W-:Y:S01]  /*03a0*/  IADD3 R11, PT, PT, R7.reuse, 0x280, RZ ;  /* 0x00000280070b7810 */ /* 0x040fe20007ffe0ff */
[C---:B------:R-:W-:Y:S01]  /*03b0*/  VIADD R23, R7.reuse, 0x180 ;  /* 0x0000018007177836 */ /* 0x040fe20000000000 */
[----:B------:R-:W-:Y:S01]  /*03c0*/  LOP3.LUT R10, R0, 0x7ffffff8, RZ, 0xc0, !PT ;  /* 0x7ffffff8000a7812 */ /* 0x000fe200078ec0ff */
[----:B------:R-:W-:Y:S01]  /*03d0*/  VIADD R25, R7, 0x200 ;  /* 0x0000020007197836 */ /* 0x000fe20000000000 */
[-C--:B------:R-:W-:Y:S01]  /*03e0*/  ISETP.GE.AND P6, PT, R21, R6.reuse, PT ;  /* 0x000000061500720c */ /* 0x080fe20003fc6270 */
[----:B------:R-:W-:Y:S01]  /*03f0*/  VIADD R21, R7, 0x300 ;  /* 0x0000030007157836 */ /* 0x000fe20000000000 */
[----:B------:R-:W-:Y:S01]  /*0400*/  BSSY.RECONVERGENT B0, `(.L_x_186) ;  /* 0x000000f000007945 */ /* 0x000fe20003800200 */
[-C--:B------:R-:W-:Y:S01]  /*0410*/  ISETP.GE.AND P5, PT, R23, R6.reuse, PT ;  /* 0x000000061700720c */ /* 0x080fe20003fa6270 */
[----:B0-----:R-:W-:Y:S01]  /*0420*/  IMAD.WIDE R12, R17, 0x8, R2 ;  /* 0x00000008110c7825 */ /* 0x001fe200078e0202 */
[----:B------:R-:W-:-:S02]  /*0430*/  ISETP.GE.AND P4, PT, R25, R6, PT ;  /* 0x000000061900720c */ /* 0x000fc40003f86270 */
[-C--:B------:R-:W-:Y:S01]  /*0440*/  ISETP.GE.AND P3, PT, R11, R6.reuse, PT ;  /* 0x000000060b00720c */ /* 0x080fe20003f66270 */
[----:B------:R-:W-:Y:S01]  /*0450*/  VIADD R15, R7, 0x380 ;  /* 0x00000380070f7836 */ /* 0x000fe20000000000 */
[----:B------:R-:W-:-:S04]  /*0460*/  ISETP.GE.AND P2, PT, R21, R6, PT ;  /* 0x000000061500720c */ /* 0x000fc80003f46270 */
[----:B------:R-:W-:Y:S01]  /*0470*/  ISETP.GE.AND P1, PT, R15, R6, PT ;  /* 0x000000060f00720c */ /* 0x000fe20003f26270 */
[----:B--2---:R-:W-:-:S07]  /*0480*/  @!P0 DMUL R18, R18, R18 ;  /* 0x0000001212128228 */ /* 0x004fce0000000000 */
[----:B------:R0:W-:Y:S01]  /*0490*/  @!P0 STG.E.64 desc[UR4][R12.64], R18 ;  /* 0x000000120c008986 */ /* 0x0001e2000c101b04 */
[----:B------:R-:W-:Y:S01]  /*04a0*/  ISETP.NE.AND P0, PT, R10, 0x8, PT ;  /* 0x000000080a00780c */ /* 0x000fe20003f05270 */
[----:B------:R-:W-:-:S12]  /*04b0*/  @P6 BRA `(.L_x_187) ;  /* 0x00000000000c6947 */ /* 0x000fd80003800000 */
[----:B------:R-:W2:Y:S02]  /*04c0*/  LDG.E.64 R14, desc[UR4][R8.64+0x400] ;  /* 0x00040004080e7981 */ /* 0x000ea4000c1e1b00 */
[----:B--2---:R-:W-:-:S07]  /*04d0*/  DMUL R14, R14, R14 ;  /* 0x0000000e0e0e7228 */ /* 0x004fce0000000000 */
[----:B------:R1:W-:Y:S04]  /*04e0*/  STG.E.64 desc[UR4][R12.64+0x400], R14 ;  /* 0x0004000e0c007986 */ /* 0x0003e8000c101b04 */
.L_x_187:
[----:B------:R-:W-:Y:S05]  /*04f0*/  BSYNC.RECONVERGENT B0 ;  /* 0x0000000000007941 */ /* 0x000fea0003800200 */
.L_x_186:
[----:B------:R-:W-:Y:S04]  /*0500*/  BSSY.RECONVERGENT B0, `(.L_x_188) ;  /* 0x0000005000007945 */ /* 0x000fe80003800200 */
[----:B------:R-:W-:Y:S05]  /*0510*/  @P5 BRA `(.L_x_189) ;  /* 0x00000000000c5947 */ /* 0x000fea0003800000 */
[----:B-1----:R-:W2:Y:S02]  /*0520*/  LDG.E.64 R14, desc[UR4][R8.64+0x800] ;  /* 0x00080004080e7981 */ /* 0x002ea4000c1e1b00 */
[----:B--2---:R-:W-:-:S07]  /*0530*/  DMUL R14, R14, R14 ;  /* 0x0000000e0e0e7228 */ /* 0x004fce0000000000 */
[----:B------:R2:W-:Y:S04]  /*0540*/  STG.E.64 desc[UR4][R12.64+0x800], R14 ;  /* 0x0008000e0c007986 */ /* 0x0005e8000c101b04 */
.L_x_189:
[----:B------:R-:W-:Y:S05]  /*0550*/  BSYNC.RECONVERGENT B0 ;  /* 0x0000000000007941 */ /* 0x000fea0003800200 */
.L_x_188:
[----:B------:R-:W-:Y:S04]  /*0560*/  BSSY.RECONVERGENT B0, `(.L_x_190) ;  /* 0x0000005000007945 */ /* 0x000fe80003800200 */
[----:B------:R-:W-:Y:S05]  /*0570*/  @P4 BRA `(.L_x_191) ;  /* 0x00000000000c4947 */ /* 0x000fea0003800000 */
[----:B-12---:R-:W2:Y:S02]  /*0580*/  LDG.E.64 R14, desc[UR4][R8.64+0xc00] ;  /* 0x000c0004080e7981 */ /* 0x006ea4000c1e1b00 */
[----:B--2---:R-:W-:-:S07]  /*0590*/  DMUL R14, R14, R14 ;  /* 0x0000000e0e0e7228 */ /* 0x004fce0000000000 */
[----:B------:R3:W-:Y:S04]  /*05a0*/  STG.E.64 desc[UR4][R12.64+0xc00], R14 ;  /* 0x000c000e0c007986 */ /* 0x0007e8000c101b04 */
.L_x_191:
[----:B------:R-:W-:Y:S05]  /*05b0*/  BSYNC.RECONVERGENT B0 ;  /* 0x0000000000007941 */ /* 0x000fea0003800200 */
.L_x_190:
[----:B------:R-:W-:Y:S04]  /*05c0*/  BSSY.RECONVERGENT B0, `(.L_x_192) ;  /* 0x0000005000007945 */ /* 0x000fe80003800200 */
[----:B------:R-:W-:Y:S05]  /*05d0*/  @P3 BRA `(.L_x_193) ;  /* 0x00000000000c3947 */ /* 0x000fea0003800000 */
[----:B-123--:R-:W2:Y:S02]  /*05e0*/  LDG.E.64 R14, desc[UR4][R8.64+0x1000] ;  /* 0x00100004080e7981 */ /* 0x00eea4000c1e1b00 */
[----:B--2---:R-:W-:-:S07]  /*05f0*/  DMUL R14, R14, R14 ;  /* 0x0000000e0e0e7228 */ /* 0x004fce0000000000 */
[----:B------:R4:W-:Y:S04]  /*0600*/  STG.E.64 desc[UR4][R12.64+0x1000], R14 ;  /* 0x0010000e0c007986 */ /* 0x0009e8000c101b04 */
.L_x_193:
[----:B------:R-:W-:Y:S05]  /*0610*/  BSYNC.RECONVERGENT B0 ;  /* 0x0000000000007941 */ /* 0x000fea0003800200 */
.L_x_192:
[----:B------:R-:W-:Y:S04]  /*0620*/  BSSY.RECONVERGENT B0, `(.L_x_194) ;  /* 0x0000005000007945 */ /* 0x000fe80003800200 */
[----:B------:R-:W-:Y:S05]  /*0630*/  @P2 BRA `(.L_x_195) ;  /* 0x00000000000c2947 */ /* 0x000fea0003800000 */
[----:B-1234-:R-:W2:Y:S02]  /*0640*/  LDG.E.64 R14, desc[UR4][R8.64+0x1400] ;  /* 0x00140004080e7981 */ /* 0x01eea4000c1e1b00 */
[----:B--2---:R-:W-:-:S07]  /*0650*/  DMUL R14, R14, R14 ;  /* 0x0000000e0e0e7228 */ /* 0x004fce0000000000 */
[----:B------:R1:W-:Y:S04]  /*0660*/  STG.E.64 desc[UR4][R12.64+0x1400], R14 ;  /* 0x0014000e0c007986 */ /* 0x0003e8000c101b04 */
.L_x_195:
[----:B------:R-:W-:Y:S05]  /*0670*/  BSYNC.RECONVERGENT B0 ;  /* 0x0000000000007941 */ /* 0x000fea0003800200 */
.L_x_194:
[----:B------:R-:W-:Y:S04]  /*0680*/  BSSY.RECONVERGENT B0, `(.L_x_196) ;  /* 0x0000005000007945 */ /* 0x000fe80003800200 */
[----:B------:R-:W-:Y:S05]  /*0690*/  @P1 BRA `(.L_x_197) ;  /* 0x00000000000c1947 */ /* 0x000fea0003800000 */
[----:B------:R-:W1:Y:S02]  /*06a0*/  LDG.E.64 R8, desc[UR4][R8.64+0x1800] ;  /* 0x0018000408087981 */ /* 0x000e64000c1e1b00 */
[----:B-1234-:R-:W-:-:S07]  /*06b0*/  DMUL R14, R8, R8 ;  /* 0x00000008080e7228 */ /* 0x01efce0000000000 */
[----:B------:R1:W-:Y:S04]  /*06c0*/  STG.E.64 desc[UR4][R12.64+0x1800], R14 ;  /* 0x0018000e0c007986 */ /* 0x0003e8000c101b04 */
.L_x_197:
[----:B------:R-:W-:Y:S05]  /*06d0*/  BSYNC.RECONVERGENT B0 ;  /* 0x0000000000007941 */ /* 0x000fea0003800200 */
.L_x_196:
[----:B------:R-:W-:Y:S05]  /*06e0*/  @!P0 BRA `(.L_x_185) ;  /* 0x0000000000cc8947 */ /* 0x000fea0003800000 */
[----:B------:R-:W-:-:S07]  /*06f0*/  IMAD.MOV.U32 R0, RZ, RZ, 0x8 ;  /* 0x00000008ff007424 */ /* 0x000fce00078e00ff */
.L_x_200:
[----:B------:R-:W-:-:S05]  /*0700*/  IMAD R11, R0, 0x80, R7 ;  /* 0x00000080000b7824 */ /* 0x000fca00078e0207 */
[----:B------:R-:W-:-:S13]  /*0710*/  ISETP.GE.AND P0, PT, R11, R6, PT ;  /* 0x000000060b00720c */ /* 0x000fda0003f06270 */
[----:B01234-:R-:W-:-:S06]  /*0720*/  @!P0 IMAD.WIDE.U32 R14, R11, 0x8, R4 ;  /* 0x000000080b0e8825 */ /* 0x01ffcc00078e0004 */
[----:B------:R-:W2:Y:S01]  /*0730*/  @!P0 LDG.E.64 R14, desc[UR4][R14.64] ;  /* 0x000000040e0e8981 */ /* 0x000ea2000c1e1b00 */
[C---:B0-----:R-:W-:Y:S02]  /*0740*/  VIADD R19, R11.reuse, 0x80 ;  /* 0x000000800b137836 */ /* 0x041fe40000000000 */
[----:B------:R-:W-:-:S03]  /*0750*/  @!P0 IMAD.WIDE.U32 R24, R11, 0x8, R2 ;  /* 0x000000080b188825 */ /* 0x000fc600078e0002 */
[C---:B------:R-:W-:Y:S01]  /*0760*/  ISETP.GE.AND P1, PT, R19.reuse, R6, PT ;  /* 0x000000061300720c */ /* 0x040fe20003f26270 */
[----:B------:R-:W-:Y:S01]  /*0770*/  IMAD.WIDE R12, R19, 0x8, R4 ;  /* 0x00000008130c7825 */ /* 0x000fe200078e0204 */
[----:B--2---:R-:W-:-:S07]  /*0780*/  @!P0 DMUL R22, R14, R14 ;  /* 0x0000000e0e168228 */ /* 0x004fce0000000000 */
[----:B------:R0:W-:Y:S04]  /*0790*/  @!P0 STG.E.64 desc[UR4][R24.64], R22 ;  /* 0x0000001618008986 */ /* 0x0001e8000c101b04 */
[----:B------:R-:W2:Y:S01]  /*07a0*/  @!P1 LDG.E.64 R8, desc[UR4][R12.64] ;  /* 0x000000040c089981 */ /* 0x000ea2000c1e1b00 */
[----:B------:R-:W-:-:S04]  /*07b0*/  IADD3 R17, PT, PT, R11, 0x100, RZ ;  /* 0x000001000b117810 */ /* 0x000fc80007ffe0ff */
[----:B------:R-:W-:Y:S01]  /*07c0*/  ISETP.GE.AND P0, PT, R17, R6, PT ;  /* 0x000000061100720c */ /* 0x000fe20003f06270 */
[----:B--2---:R-:W-:Y:S01]  /*07d0*/  @!P1 DMUL R20, R8, R8 ;  /* 0x0000000808149228 */ /* 0x004fe20000000000 */
[----:B------:R-:W-:-:S06]  /*07e0*/  IMAD.WIDE R8, R19, 0x8, R2 ;  /* 0x0000000813087825 */ /* 0x000fcc00078e0202 */
[----:B------:R1:W-:Y:S05]  /*07f0*/  @!P1 STG.E.64 desc[UR4][R8.64], R20 ;  /* 0x0000001408009986 */ /* 0x0003ea000c101b04 */
[----:B------:R-:W2:Y:S01]  /*0800*/  @!P0 LDG.E.64 R14, desc[UR4][R12.64+0x400] ;  /* 0x000400040c0e8981 */ /* 0x000ea2000c1e1b00 */
[----:B------:R-:W-:-:S05]  /*0810*/  VIADD R17, R11, 0x180 ;  /* 0x000001800b117836 */ /* 0x000fca0000000000 */
[----:B------:R-:W-:Y:S01]  /*0820*/  ISETP.GE.AND P1, PT, R17, R6, PT ;  /* 0x000000061100720c */ /* 0x000fe20003f26270 */
[----:B--2---:R-:W-:-:S07]  /*0830*/  @!P0 DMUL R18, R14, R14 ;  /* 0x0000000e0e128228 */ /* 0x004fce0000000000 */
[----:B------:R2:W-:Y:S05]  /*0840*/  @!P0 STG.E.64 desc[UR4][R8.64+0x400], R18 ;  /* 0x0004001208008986 */ /* 0x0005ea000c101b04 */
[----:B------:R-:W0:Y:S01]  /*0850*/  @!P1 LDG.E.64 R14, desc[UR4][R12.64+0x800] ;  /* 0x000800040c0e9981 */ /* 0x000e22000c1e1b00 */
[----:B------:R-:W-:-:S05]  /*0860*/  VIADD R17, R11, 0x200 ;  /* 0x000002000b117836 */ /* 0x000fca0000000000 */
[----:B------:R-:W-:Y:S01]  /*0870*/  ISETP.GE.AND P0, PT, R17, R6, PT ;  /* 0x000000061100720c */ /* 0x000fe20003f06270 */
[----:B0-----:R-:W-:-:S07]  /*0880*/  @!P1 DMUL R22, R14, R14 ;  /* 0x0000000e0e169228 */ /* 0x001fce0000000000 */
[----:B------:R0:W-:Y:S05]  /*0890*/  @!P1 STG.E.64 desc[UR4][R8.64+0x800], R22 ;  /* 0x0008001608009986 */ /* 0x0001ea000c101b04 */
[----:B------:R-:W1:Y:S01]  /*08a0*/  @!P0 LDG.E.64 R14, desc[UR4][R12.64+0xc00] ;  /* 0x000c00040c0e8981 */ /* 0x000e62000c1e1b00 */
[----:B------:R-:W-:-:S05]  /*08b0*/  VIADD R17, R11, 0x280 ;  /* 0x000002800b117836 */ /* 0x000fca0000000000 */
[----:B------:R-:W-:Y:S01]  /*08c0*/  ISETP.GE.AND P1, PT, R17, R6, PT ;  /* 0x000000061100720c */ /* 0x000fe20003f26270 */
[----:B-1----:R-:W-:-:S07]  /*08d0*/  @!P0 DMUL R20, R14, R14 ;  /* 0x0000000e0e148228 */ /* 0x002fce0000000000 */
[----:B------:R0:W-:Y:S05]  /*08e0*/  @!P0 STG.E.64 desc[UR4][R8.64+0xc00], R20 ;  /* 0x000c001408008986 */ /* 0x0001ea000c101b04 */
[----:B------:R-:W2:Y:S01]  /*08f0*/  @!P1 LDG.E.64 R14, desc[UR4][R12.64+0x1000] ;  /* 0x001000040c0e9981 */ /* 0x000ea2000c1e1b00 */
[----:B------:R-:W-:-:S05]  /*0900*/  VIADD R17, R11, 0x300 ;  /* 0x000003000b117836 */ /* 0x000fca0000000000 */
[----:B------:R-:W-:Y:S01]  /*0910*/  ISETP.GE.AND P0, PT, R17, R6, PT ;  /* 0x000000061100720c */ /* 0x000fe20003f06270 */
[----:B--2---:R-:W-:-:S07]  /*0920*/  @!P1 DMUL R18, R14, R14 ;  /* 0x0000000e0e129228 */ /* 0x004fce0000000000 */
[----:B------:R0:W-:Y:S05]  /*0930*/  @!P1 STG.E.64 desc[UR4][R8.64+0x1000], R18 ;  /* 0x0010001208009986 */ /* 0x0001ea000c101b04 */
[----:B------:R-:W2:Y:S01]  /*0940*/  @!P0 LDG.E.64 R14, desc[UR4][R12.64+0x1400] ;  /* 0x001400040c0e8981 */ /* 0x000ea2000c1e1b00 */
[----:B------:R-:W-:Y:S01]  /*0950*/  VIADD R11, R11, 0x380 ;  /* 0x000003800b0b7836 */ /* 0x000fe20000000000 */
[----:B------:R-:W-:Y:S01]  /*0960*/  IADD3 R0, PT, PT, R0, 0x8, RZ ;  /* 0x0000000800007810 */ /* 0x000fe20007ffe0ff */
[----:B------:R-:W-:Y:S03]  /*0970*/  BSSY.RECONVERGENT B0, `(.L_x_198) ;  /* 0x0000009000007945 */ /* 0x000fe60003800200 */
[----:B------:R-:W-:Y:S01]  /*0980*/  ISETP.NE.AND P1, PT, R0, R10, PT ;  /* 0x0000000a0000720c */ /* 0x000fe20003f25270 */
[----:B--2---:R-:W-:-:S07]  /*0990*/  @!P0 DMUL R14, R14, R14 ;  /* 0x0000000e0e0e8228 */ /* 0x004fce0000000000 */
[----:B------:R0:W-:Y:S01]  /*09a0*/  @!P0 STG.E.64 desc[UR4][R8.64+0x1400], R14 ;  /* 0x0014000e08008986 */ /* 0x0001e2000c101b04 */
[----:B------:R-:W-:-:S13]  /*09b0*/  ISETP.GE.AND P0, PT, R11, R6, PT ;  /* 0x000000060b00720c */ /* 0x000fda0003f06270 */
[----:B0-----:R-:W-:Y:S05]  /*09c0*/  @P0 BRA `(.L_x_199) ;  /* 0x00000000000c0947 */ /* 0x001fea0003800000 */
[----:B------:R-:W2:Y:S02]  /*09d0*/  LDG.E.64 R12, desc[UR4][R12.64+0x1800] ;  /* 0x001800040c0c7981 */ /* 0x000ea4000c1e1b00 */
[----:B--2---:R-:W-:-:S07]  /*09e0*/  DMUL R14, R12, R12 ;  /* 0x0000000c0c0e7228 */ /* 0x004fce0000000000 */
[----:B------:R0:W-:Y:S04]  /*09f0*/  STG.E.64 desc[UR4][R8.64+0x1800], R14 ;  /* 0x0018000e08007986 */ /* 0x0001e8000c101b04 */
.L_x_199:
[----:B------:R-:W-:Y:S05]  /*0a00*/  BSYNC.RECONVERGENT B0 ;  /* 0x0000000000007941 */ /* 0x000fea0003800200 */
.L_x_198:
[----:B------:R-:W-:Y:S05]  /*0a10*/  @P1 BRA `(.L_x_200) ;  /* 0xfffffffc00381947 */ /* 0x000fea000383ffff */
.L_x_185:
[----:B------:R-:W-:-:S13]  /*0a20*/  ISETP.NE.AND P0, PT, R16, RZ, PT ;  /* 0x000000ff1000720c */ /* 0x000fda0003f05270 */
[----:B------:R-:W-:Y:S05]  /*0a30*/  @!P0 EXIT ;  /* 0x000000000000894d */ /* 0x000fea0003800000 */
[----:B------:R-:W0:Y:S01]  /*0a40*/  LDC R0, c[0x0][0x388] ;  /* 0x0000e200ff007b82 */ /* 0x000e220000000800 */
[----:B------:R-:W-:Y:S02]  /*0a50*/  ISETP.GE.U32.AND P0, PT, R16, 0x4, PT ;  /* 0x000000041000780c */ /* 0x000fe40003f06070 */
[----:B0-----:R-:W-:-:S04]  /*0a60*/  LOP3.LUT R8, R0, 0x3, RZ, 0xc0, !PT ;  /* 0x0000000300087812 */ /* 0x001fc800078ec0ff */
[----:B------:R-:W-:-:S07]  /*0a70*/  ISETP.NE.AND P2, PT, R8, RZ, PT ;  /* 0x000000ff0800720c */ /* 0x000fce0003f45270 */
[----:B------:R-:W-:Y:S06]  /*0a80*/  @!P0 BRA `(.L_x_201) ;  /* 0x0000000000748947 */ /* 0x000fec0003800000 */
[----:B------:R-:W-:-:S05]  /*0a90*/  IMAD R9, R10, 0x80, R7 ;  /* 0x000000800a097824 */ /* 0x000fca00078e0207 */
[----:B------:R-:W-:-:S13]  /*0aa0*/  ISETP.GE.AND P0, PT, R9, R6, PT ;  /* 0x000000060900720c */ /* 0x000fda0003f06270 */
[----:B-1234-:R-:W-:-:S06]  /*0ab0*/  @!P0 IMAD.WIDE R12, R9, 0x8, R4 ;  /* 0x00000008090c8825 */ /* 0x01efcc00078e0204 */
[----:B------:R-:W2:Y:S01]  /*0ac0*/  @!P0 LDG.E.64 R12, desc[UR4][R12.64] ;  /* 0x000000040c0c8981 */ /* 0x000ea2000c1e1b00 */
[C---:B------:R-:W-:Y:S02]  /*0ad0*/  VIADD R11, R9.reuse, 0x80 ;  /* 0x00000080090b7836 */ /* 0x040fe40000000000 */
[----:B------:R-:W-:-:S03]  /*0ae0*/  @!P0 IMAD.WIDE R16, R9, 0x8, R2 ;  /* 0x0000000809108825 */ /* 0x000fc600078e0202 */
[----:B------:R-:W-:-:S13]  /*0af0*/  ISETP.GE.AND P1, PT, R11, R6, PT ;  /* 0x000000060b00720c */ /* 0x000fda0003f26270 */
[----:B------:R-:W-:Y:S01]  /*0b00*/  @!P1 IMAD.WIDE R18, R11, 0x8, R4 ;  /* 0x000000080b129825 */ /* 0x000fe200078e0204 */
[----:B--2---:R-:W-:-:S07]  /*0b10*/  @!P0 DMUL R14, R12, R12 ;  /* 0x0000000c0c0e8228 */ /* 0x004fce0000000000 */
[----:B------:R0:W-:Y:S04]  /*0b20*/  @!P0 STG.E.64 desc[UR4][R16.64], R14 ;  /* 0x0000000e10008986 */ /* 0x0001e8000c101b04 */
[----:B------:R-:W2:Y:S01]  /*0b30*/  @!P1 LDG.E.64 R18, desc[UR4][R18.64] ;  /* 0x0000000412129981 */ /* 0x000ea2000c1e1b00 */
[----:B------:R-:W-:Y:S02]  /*0b40*/  VIADD R25, R9, 0x100 ;  /* 0x0000010009197836 */ /* 0x000fe40000000000 */
[----:B------:R-:W-:-:S03]  /*0b50*/  @!P1 IMAD.WIDE R12, R11, 0x8, R2 ;  /* 0x000000080b0c9825 */ /* 0x000fc600078e0202 */
[----:B------:R-:W-:-:S13]  /*0b60*/  ISETP.GE.AND P0, PT, R25, R6, PT ;  /* 0x000000061900720c */ /* 0x000fda0003f06270 */
[----:B------:R-:W-:Y:S01]  /*0b70*/  @!P0 IMAD.WIDE R22, R25, 0x8, R4 ;  /* 0x0000000819168825 */ /* 0x000fe200078e0204 */
[----:B--2---:R-:W-:-:S07]  /*0b80*/  @!P1 DMUL R20, R18, R18 ;  /* 0x0000001212149228 */ /* 0x004fce0000000000 */
[----:B------:R1:W-:Y:S04]  /*0b90*/  @!P1 STG.E.64 desc[UR4][R12.64], R20 ;  /* 0x000000140c009986 */ /* 0x0003e8000c101b04 */
[----:B------:R-:W2:Y:S01]  /*0ba0*/  @!P0 LDG.E.64 R22, desc[UR4][R22.64] ;  /* 0x0000000416168981 */ /* 0x000ea2000c1e1b00 */
[----:B------:R-:W-:Y:S02]  /*0bb0*/  VIADD R9, R9, 0x180 ;  /* 0x0000018009097836 */ /* 0x000fe40000000000 */
[----:B0-----:R-:W-:-:S03]  /*0bc0*/  @!P0 IMAD.WIDE R16, R25, 0x8, R2 ;  /* 0x0000000819108825 */ /* 0x001fc600078e0202 */
[----:B------:R-:W-:-:S13]  /*0bd0*/  ISETP.GE.AND P1, PT, R9, R6, PT ;  /* 0x000000060900720c */ /* 0x000fda0003f26270 */
[----:B------:R-:W-:Y:S01]  /*0be0*/  @!P1 IMAD.WIDE R18, R9, 0x8, R4 ;  /* 0x0000000809129825 */ /* 0x000fe200078e0204 */
[----:B--2---:R-:W-:-:S07]  /*0bf0*/  @!P0 DMUL R14, R22, R22 ;  /* 0x00000016160e8228 */ /* 0x004fce0000000000 */
[----:B------:R1:W-:Y:S04]  /*0c00*/  @!P0 STG.E.64 desc[UR4][R16.64], R14 ;  /* 0x0000000e10008986 */ /* 0x0003e8000c101b04 */
[----:B------:R-:W2:Y:S01]  /*0c10*/  @!P1 LDG.E.64 R18, desc[UR4][R18.64] ;  /* 0x0000000412129981 */ /* 0x000ea2000c1e1b00 */
[----:B------:R-:W-:-:S04]  /*0c20*/  @!P1 IMAD.WIDE R26, R9, 0x8, R2 ;  /* 0x00000008091a9825 */ /* 0x000fc800078e0202 */
[----:B------:R-:W-:Y:S01]  /*0c30*/  VIADD R10, R10, 0x4 ;  /* 0x000000040a0a7836 */ /* 0x000fe20000000000 */
[----:B--2---:R-:W-:-:S07]  /*0c40*/  @!P1 DMUL R24, R18, R18 ;  /* 0x0000001212189228 */ /* 0x004fce0000000000 */
[----:B------:R1:W-:Y:S04]  /*0c50*/  @!P1 STG.E.64 desc[UR4][R26.64], R24 ;  /* 0x000000181a009986 */ /* 0x0003e8000c101b04 */
.L_x_201:
[----:B------:R-:W-:Y:S05]  /*0c60*/  @!P2 EXIT ;  /* 0x000000000000a94d */ /* 0x000fea0003800000 */
[----:B------:R-:W-:Y:S02]  /*0c70*/  ISETP.NE.AND P0, PT, R8, 0x1, PT ;  /* 0x000000010800780c */ /* 0x000fe40003f05270 */
[----:B------:R-:W-:-:S04]  /*0c80*/  LOP3.LUT R0, R0, 0x1, RZ, 0xc0, !PT ;  /* 0x0000000100007812 */ /* 0x000fc800078ec0ff */
[----:B------:R-:W-:-:S07]  /*0c90*/  ISETP.NE.U32.AND P2, PT, R0, 0x1, PT ;  /* 0x000000010000780c */ /* 0x000fce0003f45070 */
[----:B------:R-:W-:Y:S06]  /*0ca0*/  @!P0 BRA `(.L_x_202) ;  /* 0x00000000003c8947 */ /* 0x000fec0003800000 */
[----:B-1234-:R-:W-:-:S04]  /*0cb0*/  LEA R15, R10, R7, 0x7 ;  /* 0x000000070a0f7211 */ /* 0x01efc800078e38ff */
[----:B------:R-:W-:-:S13]  /*0cc0*/  ISETP.GE.AND P0, PT, R15, R6, PT ;  /* 0x000000060f00720c */ /* 0x000fda0003f06270 */
[----:B------:R-:W-:-:S06]  /*0cd0*/  @!P0 IMAD.WIDE R8, R15, 0x8, R4 ;  /* 0x000000080f088825 */ /* 0x000fcc00078e0204 */
        /* <DEDUP_REMOVED lines=12> */
.L_x_202:
[----:B------:R-:W-:Y:S05]  /*0da0*/  @P2 EXIT ;  /* 0x000000000000294d */ /* 0x000fea0003800000 */
[----:B------:R-:W-:-:S05]  /*0db0*/  IMAD R9, R10, 0x80, R7 ;  /* 0x000000800a097824 */ /* 0x000fca00078e0207 */
[----:B------:R-:W-:-:S13]  /*0dc0*/  ISETP.GE.AND P0, PT, R9, R6, PT ;  /* 0x000000060900720c */ /* 0x000fda0003f06270 */
[----:B------:R-:W-:Y:S05]  /*0dd0*/  @P0 EXIT ;  /* 0x000000000000094d */ /* 0x000fea0003800000 */
[----:B------:R-:W-:-:S06]  /*0de0*/  IMAD.WIDE R4, R9, 0x8, R4 ;  /* 0x0000000809047825 */ /* 0x000fcc00078e0204 */
[----:B------:R-:W5:Y:S01]  /*0df0*/  LDG.E.64 R4, desc[UR4][R4.64] ;  /* 0x0000000404047981 */ /* 0x000f62000c1e1b00 */
[----:B------:R-:W-:Y:S01]  /*0e00*/  IMAD.WIDE R2, R9, 0x8, R2 ;  /* 0x0000000809027825 */ /* 0x000fe200078e0202 */
[----:B-----5:R-:W-:-:S07]  /*0e10*/  DMUL R6, R4, R4 ;  /* 0x0000000404067228 */ /* 0x020fce0000000000 */
[----:B------:R-:W-:Y:S01]  /*0e20*/  STG.E.64 desc[UR4][R2.64], R6 ;  /* 0x0000000602007986 */ /* 0x000fe2000c101b04 */
[----:B------:R-:W-:Y:S05]  /*0e30*/  EXIT ;  /* 0x000000000000794d */ /* 0x000fea0003800000 */
.L_x_184:
[----:B------:R-:W-:-:S13]  /*0e40*/  ISETP.GE.AND P0, PT, R0, 0x1, PT ;  /* 0x000000010000780c */ /* 0x000fda0003f06270 */
[----:B------:R-:W-:Y:S05]  /*0e50*/  @!P0 EXIT ;  /* 0x000000000000894d */ /* 0x000fea0003800000 */
[C---:B------:R-:W-:Y:S01]  /*0e60*/  ISETP.GE.U32.AND P1, PT, R0.reuse, 0x10, PT ;  /* 0x000000100000780c */ /* 0x040fe20003f26070 */
[----:B------:R-:W-:Y:S01]  /*0e70*/  IMAD.MOV.U32 R6, RZ, RZ, RZ ;  /* 0x000000ffff067224 */ /* 0x000fe200078e00ff */
[----:B------:R-:W-:-:S04]  /*0e80*/  LOP3.LUT R22, R0, 0xf, RZ, 0xc0, !PT ;  /* 0x0000000f00167812 */ /* 0x000fc800078ec0ff */
[----:B------:R-:W-:-:S07]  /*0e90*/  ISETP.NE.AND P0, PT, R22, RZ, PT ;  /* 0x000000ff1600720c */ /* 0x000fce0003f05270 */
[----:B------:R-:W-:Y:S06]  /*0ea0*/  @!P1 BRA `(.L_x_203) ;  /* 0x0000000400189947 */ /* 0x000fec0003800000 */
[C---:B------:R-:W-:Y:S01]  /*0eb0*/  IMAD.WIDE.U32 R14, R7.reuse, 0x8, RZ ;  /* 0x00000008070e7825 */ /* 0x040fe200078e00ff */
[----:B------:R-:W-:Y:S02]  /*0ec0*/  LOP3.LUT R6, R0, 0x7ffffff0, RZ, 0xc0, !PT ;  /* 0x7ffffff000067812 */ /* 0x000fe400078ec0ff */
[----:B------:R-:W-:Y:S02]  /*0ed0*/  IADD3 R12, PT, PT, R7, 0x480, RZ ;  /* 0x00000480070c7810 */ /* 0x000fe40007ffe0ff */
[----:B------:R-:W-:Y:S01]  /*0ee0*/  LOP3.LUT R13, R14, 0x2000, RZ, 0xfc, !PT ;  /* 0x000020000e0d7812 */ /* 0x000fe200078efcff */
[----:B------:R-:W-:-:S07]  /*0ef0*/  IMAD.MOV R14, RZ, RZ, -R6 ;  /* 0x000000ffff0e7224 */ /* 0x000fce00078e0a06 */
.L_x_204:
[----:B-1----:R-:W-:-:S05]  /*0f00*/  IADD3 R16, P1, PT, R13, R4, RZ ;  /* 0x000000040d107210 */ /* 0x002fca0007f3e0ff */
[----:B------:R-:W-:-:S05]  /*0f10*/  IMAD.X R17, R15, 0x1, R5, P1 ;  /* 0x000000010f117824 */ /* 0x000fca00008e0605 */
[----:B------:R-:W2:Y:S01]  /*0f20*/  LDG.E.64 R10, desc[UR4][R16.64+-0x2000] ;  /* 0xffe00004100a7981 */ /* 0x000ea2000c1e1b00 */
[----:B------:R-:W-:-:S05]  /*0f30*/  IADD3 R8, P1, PT, R13, R2, RZ ;  /* 0x000000020d087210 */ /* 0x000fca0007f3e0ff */
[----:B------:R-:W-:Y:S01]  /*0f40*/  IMAD.X R9, R15, 0x1, R3, P1 ;  /* 0x000000010f097824 */ /* 0x000fe200008e0603 */
[----:B--2---:R-:W-:-:S07]  /*0f50*/  DMUL R10, R10, R10 ;  /* 0x0000000a0a0a7228 */ /* 0x004fce0000000000 */
[----:B------:R0:W-:Y:S04]  /*0f60*/  STG.E.64 desc[UR4][R8.64+-0x2000], R10 ;  /* 0xffe0000a08007986 */ /* 0x0001e8000c101b04 */
[----:B------:R-:W2:Y:S02]  /*0f70*/  LDG.E.64 R18, desc[UR4][R16.64+-0x1c00] ;  /* 0xffe4000410127981 */ /* 0x000ea4000c1e1b00 */
[----:B--2---:R-:W-:-:S07]  /*0f80*/  DMUL R18, R18, R18 ;  /* 0x0000001212127228 */ /* 0x004fce0000000000 */
[----:B------:R1:W-:Y:S04]  /*0f90*/  STG.E.64 desc[UR4][R8.64+-0x1c00], R18 ;  /* 0xffe4001208007986 */ /* 0x0003e8000c101b04 */
[----:B------:R-:W2:Y:S02]  /*0fa0*/  LDG.E.64 R20, desc[UR4][R16.64+-0x1800] ;  /* 0xffe8000410147981 */ /* 0x000ea4000c1e1b00 */
[----:B--2---:R-:W-:-:S07]  /*0fb0*/  DMUL R20, R20, R20 ;  /* 0x0000001414147228 */ /* 0x004fce0000000000 */
[----:B------:R-:W-:Y:S04]  /*0fc0*/  STG.E.64 desc[UR4][R8.64+-0x1800], R20 ;  /* 0xffe8001408007986 */ /* 0x000fe8000c101b04 */
[----:B------:R-:W2:Y:S02]  /*0fd0*/  LDG.E.64 R24, desc[UR4][R16.64+-0x1400] ;  /* 0xffec000410187981 */ /* 0x000ea4000c1e1b00 */
[----:B--2---:R-:W-:-:S07]  /*0fe0*/  DMUL R24, R24, R24 ;  /* 0x0000001818187228 */ /* 0x004fce0000000000 */
[----:B------:R2:W-:Y:S04]  /*0ff0*/  STG.E.64 desc[UR4][R8.64+-0x1400], R24 ;  /* 0xffec001808007986 */ /* 0x0005e8000c101b04 */
[----:B------:R-:W3:Y:S02]  /*1000*/  LDG.E.64 R26, desc[UR4][R16.64+-0x1000] ;  /* 0xfff00004101a7981 */ /* 0x000ee4000c1e1b00 */
[----:B---3--:R-:W-:-:S07]  /*1010*/  DMUL R26, R26, R26 ;  /* 0x0000001a1a1a7228 */ /* 0x008fce0000000000 */
[----:B------:R-:W-:Y:S04]  /*1020*/  STG.E.64 desc[UR4][R8.64+-0x1000], R26 ;  /* 0xfff0001a08007986 */ /* 0x000fe8000c101b04 */
[----:B0-----:R-:W3:Y:S02]  /*1030*/  LDG.E.64 R10, desc[UR4][R16.64+-0xc00] ;  /* 0xfff40004100a7981 */ /* 0x001ee4000c1e1b00 */
[----:B---3--:R-:W-:-:S07]  /*1040*/  DMUL R28, R10, R10 ;  /* 0x0000000a0a1c7228 */ /* 0x008fce0000000000 */
[----:B------:R-:W-:Y:S04]  /*1050*/  STG.E.64 desc[UR4][R8.64+-0xc00], R28 ;  /* 0xfff4001c08007986 */ /* 0x000fe8000c101b04 */
[----:B------:R-:W1:Y:S02]  /*1060*/  LDG.E.64 R10, desc[UR4][R16.64+-0x800] ;  /* 0xfff80004100a7981 */ /* 0x000e64000c1e1b00 */
[----:B-1----:R-:W-:-:S07]  /*1070*/  DMUL R18, R10, R10 ;  /* 0x0000000a0a127228 */ /* 0x002fce0000000000 */
[----:B------:R0:W-:Y:S04]  /*1080*/  STG.E.64 desc[UR4][R8.64+-0x800], R18 ;  /* 0xfff8001208007986 */ /* 0x0001e8000c101b04 */
[----:B------:R-:W2:Y:S02]  /*1090*/  LDG.E.64 R10, desc[UR4][R16.64+-0x400] ;  /* 0xfffc0004100a7981 */ /* 0x000ea4000c1e1b00 */
[----:B--2---:R-:W-:-:S07]  /*10a0*/  DMUL R24, R10, R10 ;  /* 0x0000000a0a187228 */ /* 0x004fce0000000000 */
[----:B------:R1:W-:Y:S04]  /*10b0*/  STG.E.64 desc[UR4][R8.64+-0x400], R24 ;  /* 0xfffc001808007986 */ /* 0x0003e8000c101b04 */
[----:B------:R-:W2:Y:S01]  /*10c0*/  LDG.E.64 R20, desc[UR4][R16.64] ;  /* 0x0000000410147981 */ /* 0x000ea2000c1e1b00 */
[----:B------:R-:W-:Y:S01]  /*10d0*/  MOV R11, 0x0 ;  /* 0x00000000000b7802 */ /* 0x000fe20000000f00 */
[----:B------:R-:W-:-:S04]  /*10e0*/  IMAD.MOV.U32 R10, RZ, RZ, 0xc00 ;  /* 0x00000c00ff0a7424 */ /* 0x000fc800078e00ff */
[----:B0-----:R-:W-:-:S03]  /*10f0*/  IMAD.WIDE R18, R12, 0x8, R10 ;  /* 0x000000080c127825 */ /* 0x001fc600078e020a */
[----:B------:R-:W-:-:S05]  /*1100*/  IADD3 R10, P1, PT, R18, R4, RZ ;  /* 0x00000004120a7210 */ /* 0x000fca0007f3e0ff */
[----:B------:R-:W-:Y:S01]  /*1110*/  IMAD.X R11, R19, 0x1, R5, P1 ;  /* 0x00000001130b7824 */ /* 0x000fe200008e0605 */
[----:B--2---:R-:W-:-:S07]  /*1120*/  DMUL R20, R20, R20 ;  /* 0x0000001414147228 */ /* 0x004fce0000000000 */
[----:B------:R0:W-:Y:S04]  /*1130*/  STG.E.64 desc[UR4][R8.64], R20 ;  /* 0x0000001408007986 */ /* 0x0001e8000c101b04 */
[----:B------:R-:W2:Y:S01]  /*1140*/  LDG.E.64 R26, desc[UR4][R10.64+-0xc00] ;  /* 0xfff400040a1a7981 */ /* 0x000ea2000c1e1b00 */
[----:B------:R-:W-:-:S05]  /*1150*/  IADD3 R18, P1, PT, R18, R2, RZ ;  /* 0x0000000212127210 */ /* 0x000fca0007f3e0ff */
[----:B------:R-:W-:Y:S01]  /*1160*/  IMAD.X R19, R19, 0x1, R3, P1 ;  /* 0x0000000113137824 */ /* 0x000fe200008e0603 */
[----:B--2---:R-:W-:-:S07]  /*1170*/  DMUL R26, R26, R26 ;  /* 0x0000001a1a1a7228 */ /* 0x004fce0000000000 */
[----:B------:R2:W-:Y:S04]  /*1180*/  STG.E.64 desc[UR4][R18.64+-0xc00], R26 ;  /* 0xfff4001a12007986 */ /* 0x0005e8000c101b04 */
[----:B------:R-:W3:Y:S02]  /*1190*/  LDG.E.64 R16, desc[UR4][R10.64+-0x800] ;  /* 0xfff800040a107981 */ /* 0x000ee4000c1e1b00 */
[----:B---3--:R-:W-:-:S07]  /*11a0*/  DMUL R16, R16, R16 ;  /* 0x0000001010107228 */ /* 0x008fce0000000000 */
[----:B------:R3:W-:Y:S04]  /*11b0*/  STG.E.64 desc[UR4][R18.64+-0x800], R16 ;  /* 0xfff8001012007986 */ /* 0x0007e8000c101b04 */
[----:B-1----:R-:W4:Y:S02]  /*11c0*/  LDG.E.64 R24, desc[UR4][R10.64+-0x400] ;  /* 0xfffc00040a187981 */ /* 0x002f24000c1e1b00 */
[----:B----4-:R-:W-:-:S07]  /*11d0*/  DMUL R24, R24, R24 ;  /* 0x0000001818187228 */ /* 0x010fce0000000000 */
[----:B------:R1:W-:Y:S04]  /*11e0*/  STG.E.64 desc[UR4][R18.64+-0x400], R24 ;  /* 0xfffc001812007986 */ /* 0x0003e8000c101b04 */
[----:B0-----:R-:W4:Y:S02]  /*11f0*/  LDG.E.64 R8, desc[UR4][R10.64] ;  /* 0x000000040a087981 */ /* 0x001f24000c1e1b00 */
[----:B----4-:R-:W-:-:S07]  /*1200*/  DMUL R8, R8, R8 ;  /* 0x0000000808087228 */ /* 0x010fce0000000000 */
[----:B------:R1:W-:Y:S04]  /*1210*/  STG.E.64 desc[UR4][R18.64], R8 ;  /* 0x0000000812007986 */ /* 0x0003e8000c101b04 */
[----:B------:R-:W4:Y:S02]  /*1220*/  LDG.E.64 R20, desc[UR4][R10.64+0x400] ;  /* 0x000400040a147981 */ /* 0x000f24000c1e1b00 */
[----:B----4-:R-:W-:-:S07]  /*1230*/  DMUL R20, R20, R20 ;  /* 0x0000001414147228 */ /* 0x010fce0000000000 */
[----:B------:R1:W-:Y:S04]  /*1240*/  STG.E.64 desc[UR4][R18.64+0x400], R20 ;  /* 0x0004001412007986 */ /* 0x0003e8000c101b04 */
[----:B--2---:R-:W2:Y:S02]  /*1250*/  LDG.E.64 R26, desc[UR4][R10.64+0x800] ;  /* 0x000800040a1a7981 */ /* 0x004ea4000c1e1b00 */
[----:B--2---:R-:W-:-:S07]  /*1260*/  DMUL R26, R26, R26 ;  /* 0x0000001a1a1a7228 */ /* 0x004fce0000000000 */
[----:B------:R1:W-:Y:S04]  /*1270*/  STG.E.64 desc[UR4][R18.64+0x800], R26 ;  /* 0x0008001a12007986 */ /* 0x0003e8000c101b04 */
[----:B---3--:R-:W2:Y:S01]  /*1280*/  LDG.E.64 R16, desc[UR4][R10.64+0xc00] ;  /* 0x000c00040a107981 */ /* 0x008ea2000c1e1b00 */
[----:B------:R-:W-:Y:S01]  /*1290*/  VIADD R14, R14, 0x10 ;  /* 0x000000100e0e7836 */ /* 0x000fe20000000000 */
[----:B------:R-:W-:Y:S02]  /*12a0*/  IADD3 R13, P2, PT, R13, 0x4000, RZ ;  /* 0x000040000d0d7810 */ /* 0x000fe40007f5e0ff */
[----:B------:R-:W-:Y:S02]  /*12b0*/  IADD3 R12, PT, PT, R12, 0x800, RZ ;  /* 0x000008000c0c7810 */ /* 0x000fe40007ffe0ff */
[----:B------:R-:W-:Y:S01]  /*12c0*/  ISETP.NE.AND P1, PT, R14, RZ, PT ;  /* 0x000000ff0e00720c */ /* 0x000fe20003f25270 */
[----:B------:R-:W-:Y:S01]  /*12d0*/  IMAD.X R15, RZ, RZ, R15, P2 ;  /* 0x000000ffff0f7224 */ /* 0x000fe200010e060f */
[----:B--2---:R-:W-:-:S07]  /*12e0*/  DMUL R16, R16, R16 ;  /* 0x0000001010107228 */ /* 0x004fce0000000000 */
[----:B------:R1:W-:Y:S04]  /*12f0*/  STG.E.64 desc[UR4][R18.64+0xc00], R16 ;  /* 0x000c001012007986 */ /* 0x0003e8000c101b04 */
[----:B------:R-:W-:Y:S05]  /*1300*/  @P1 BRA `(.L_x_204) ;  /* 0xfffffff800fc1947 */ /* 0x000fea000383ffff */
.L_x_203:
[----:B------:R-:W-:Y:S05]  /*1310*/  @!P0 EXIT ;  /* 0x000000000000894d */ /* 0x000fea0003800000 */
[----:B------:R-:W-:Y:S02]  /*1320*/  ISETP.GE.U32.AND P0, PT, R22, 0x8, PT ;  /* 0x000000081600780c */ /* 0x000fe40003f06070 */
[----:B-1----:R-:W-:-:S04]  /*1330*/  LOP3.LUT R20, R0, 0x7, RZ, 0xc0, !PT ;  /* 0x0000000700147812 */ /* 0x002fc800078ec0ff */
[----:B------:R-:W-:-:S07]  /*1340*/  ISETP.NE.AND P1, PT, R20, RZ, PT ;  /* 0x000000ff1400720c */ /* 0x000fce0003f25270 */
[----:B------:R-:W-:Y:S06]  /*1350*/  @!P0 BRA `(.L_x_205) ;  /* 0x0000000000708947 */ /* 0x000fec0003800000 */
[----:B------:R-:W-:-:S04]  /*1360*/  IMAD R15, R6, 0x80, R7 ;  /* 0x00000080060f7824 */ /* 0x000fc800078e0207 */
[----:B------:R-:W-:-:S05]  /*1370*/  IMAD.WIDE R8, R15, 0x8, R4 ;  /* 0x000000080f087825 */ /* 0x000fca00078e0204 */
[----:B------:R-:W2:Y:S02]  /*1380*/  LDG.E.64 R10, desc[UR4][R8.64] ;  /* 0x00000004080a7981 */ /* 0x000ea4000c1e1b00 */
[----:B--2---:R-:W-:Y:S01]  /*1390*/  DMUL R12, R10, R10 ;  /* 0x0000000a0a0c7228 */ /* 0x004fe20000000000 */
[----:B------:R-:W-:-:S06]  /*13a0*/  IMAD.WIDE R10, R15, 0x8, R2 ;  /* 0x000000080f0a7825 */ /* 0x000fcc00078e0202 */
[----:B------:R0:W-:Y:S04]  /*13b0*/  STG.E.64 desc[UR4][R10.64], R12 ;  /* 0x0000000c0a007986 */ /* 0x0001e8000c101b04 */
[----:B------:R-:W2:Y:S02]  /*13c0*/  LDG.E.64 R14, desc[UR4][R8.64+0x400] ;  /* 0x00040004080e7981 */ /* 0x000ea4000c1e1b00 */
[----:B--2---:R-:W-:-:S07]  /*13d0*/  DMUL R14, R14, R14 ;  /* 0x0000000e0e0e7228 */ /* 0x004fce0000000000 */
[----:B------:R1:W-:Y:S04]  /*13e0*/  STG.E.64 desc[UR4][R10.64+0x400], R14 ;  /* 0x0004000e0a007986 */ /* 0x0003e8000c101b04 */
[----:B------:R-:W2:Y:S02]  /*13f0*/  LDG.E.64 R16, desc[UR4][R8.64+0x800] ;  /* 0x0008000408107981 */ /* 0x000ea4000c1e1b00 */
[----:B--2---:R-:W-:-:S07]  /*1400*/  DMUL R16, R16, R16 ;  /* 0x0000001010107228 */ /* 0x004fce0000000000 */
[----:B------:R2:W-:Y:S04]  /*1410*/  STG.E.64 desc[UR4][R10.64+0x800], R16 ;  /* 0x000800100a007986 */ /* 0x0005e8000c101b04 */
[----:B------:R-:W3:Y:S02]  /*1420*/  LDG.E.64 R18, desc[UR4][R8.64+0xc00] ;  /* 0x000c000408127981 */ /* 0x000ee4000c1e1b00 */
[----:B---3--:R-:W-:-:S07]  /*1430*/  DMUL R18, R18, R18 ;  /* 0x0000001212127228 */ /* 0x008fce0000000000 */
[----:B------:R3:W-:Y:S04]  /*1440*/  STG.E.64 desc[UR4][R10.64+0xc00], R18 ;  /* 0x000c00120a007986 */ /* 0x0007e8000c101b04 */
[----:B------:R-:W4:Y:S02]  /*1450*/  LDG.E.64 R22, desc[UR4][R8.64+0x1000] ;  /* 0x0010000408167981 */ /* 0x000f24000c1e1b00 */
[----:B----4-:R-:W-:-:S07]  /*1460*/  DMUL R22, R22, R22 ;  /* 0x0000001616167228 */ /* 0x010fce0000000000 */
[----:B------:R3:W-:Y:S04]  /*1470*/  STG.E.64 desc[UR4][R10.64+0x1000], R22 ;  /* 0x001000160a007986 */ /* 0x0007e8000c101b04 */
[----:B0-----:R-:W4:Y:S02]  /*1480*/  LDG.E.64 R12, desc[UR4][R8.64+0x1400] ;  /* 0x00140004080c7981 */ /* 0x001f24000c1e1b00 */
[----:B----4-:R-:W-:-:S07]  /*1490*/  DMUL R12, R12, R12 ;  /* 0x0000000c0c0c7228 */ /* 0x010fce0000000000 */
[----:B------:R3:W-:Y:S04]  /*14a0*/  STG.E.64 desc[UR4][R10.64+0x1400], R12 ;  /* 0x0014000c0a007986 */ /* 0x0007e8000c101b04 */
[----:B-1----:R-:W4:Y:S02]  /*14b0*/  LDG.E.64 R14, desc[UR4][R8.64+0x1800] ;  /* 0x00180004080e7981 */ /* 0x002f24000c1e1b00 */
[----:B----4-:R-:W-:-:S07]  /*14c0*/  DMUL R14, R14, R14 ;  /* 0x0000000e0e0e7228 */ /* 0x010fce0000000000 */
[----:B------:R3:W-:Y:S04]  /*14d0*/  STG.E.64 desc[UR4][R10.64+0x1800], R14 ;  /* 0x0018000e0a007986 */ /* 0x0007e8000c101b04 */
[----:B--2---:R-:W2:Y:S01]  /*14e0*/  LDG.E.64 R16, desc[UR4][R8.64+0x1c00] ;  /* 0x001c000408107981 */ /* 0x004ea2000c1e1b00 */
[----:B------:R-:W-:Y:S01]  /*14f0*/  VIADD R6, R6, 0x8 ;  /* 0x0000000806067836 */ /* 0x000fe20000000000 */
[----:B--2---:R-:W-:-:S07]  /*1500*/  DMUL R16, R16, R16 ;  /* 0x0000001010107228 */ /* 0x004fce0000000000 */
[----:B------:R3:W-:Y:S04]  /*1510*/  STG.E.64 desc[UR4][R10.64+0x1c00], R16 ;  /* 0x001c00100a007986 */ /* 0x0007e8000c101b04 */
.L_x_205:
[----:B------:R-:W-:Y:S05]  /*1520*/  @!P1 EXIT ;  /* 0x000000000000994d */ /* 0x000fea0003800000 */
[----:B------:R-:W-:Y:S02]  /*1530*/  ISETP.GE.U32.AND P0, PT, R20, 0x4, PT ;  /* 0x000000041400780c */ /* 0x000fe40003f06070 */
[----:B------:R-:W-:-:S04]  /*1540*/  LOP3.LUT R0, R0, 0x3, RZ, 0xc0, !PT ;  /* 0x0000000300007812 */ /* 0x000fc800078ec0ff */
[----:B------:R-:W-:-:S07]  /*1550*/  ISETP.NE.AND P1, PT, R0, RZ, PT ;  /* 0x000000ff0000720c */ /* 0x000fce0003f25270 */
[----:B------:R-:W-:Y:S06]  /*1560*/  @!P0 BRA `(.L_x_206) ;  /* 0x0000000000408947 */ /* 0x000fec0003800000 */
[----:B---3--:R-:W-:-:S04]  /*1570*/  IMAD R19, R6, 0x80, R7 ;  /* 0x0000008006137824 */ /* 0x008fc800078e0207 */
[----:B------:R-:W-:-:S05]  /*1580*/  IMAD.WIDE R16, R19, 0x8, R4 ;  /* 0x0000000813107825 */ /* 0x000fca00078e0204 */
[----:B------:R-:W2:Y:S01]  /*1590*/  LDG.E.64 R8, desc[UR4][R16.64] ;  /* 0x0000000410087981 */ /* 0x000ea2000c1e1b00 */
[----:B------:R-:W-:Y:S01]  /*15a0*/  IMAD.WIDE R18, R19, 0x8, R2 ;  /* 0x0000000813127825 */ /* 0x000fe200078e0202 */
[----:B--2---:R-:W-:-:S07]  /*15b0*/  DMUL R8, R8, R8 ;  /* 0x0000000808087228 */ /* 0x004fce0000000000 */
[----:B------:R0:W-:Y:S04]  /*15c0*/  STG.E.64 desc[UR4][R18.64], R8 ;  /* 0x0000000812007986 */ /* 0x0001e8000c101b04 */
[----:B------:R-:W2:Y:S02]  /*15d0*/  LDG.E.64 R10, desc[UR4][R16.64+0x400] ;  /* 0x00040004100a7981 */ /* 0x000ea4000c1e1b00 */
[----:B--2---:R-:W-:-:S07]  /*15e0*/  DMUL R10, R10, R10 ;  /* 0x0000000a0a0a7228 */ /* 0x004fce0000000000 */
[----:B------:R0:W-:Y:S04]  /*15f0*/  STG.E.64 desc[UR4][R18.64+0x400], R10 ;  /* 0x0004000a12007986 */ /* 0x0001e8000c101b04 */
[----:B------:R-:W2:Y:S02]  /*1600*/  LDG.E.64 R12, desc[UR4][R16.64+0x800] ;  /* 0x00080004100c7981 */ /* 0x000ea4000c1e1b00 */
[----:B--2---:R-:W-:-:S07]  /*1610*/  DMUL R12, R12, R12 ;  /* 0x0000000c0c0c7228 */ /* 0x004fce0000000000 */
[----:B------:R0:W-:Y:S04]  /*1620*/  STG.E.64 desc[UR4][R18.64+0x800], R12 ;  /* 0x0008000c12007986 */ /* 0x0001e8000c101b04 */
[----:B------:R-:W2:Y:S01]  /*1630*/  LDG.E.64 R14, desc[UR4][R16.64+0xc00] ;  /* 0x000c0004100e7981 */ /* 0x000ea2000c1e1b00 */
[----:B------:R-:W-:Y:S01]  /*1640*/  VIADD R6, R6, 0x4 ;  /* 0x0000000406067836 */ /* 0x000fe20000000000 */
[----:B--2---:R-:W-:-:S07]  /*1650*/  DMUL R14, R14, R14 ;  /* 0x0000000e0e0e7228 */ /* 0x004fce0000000000 */
[----:B------:R0:W-:Y:S04]  /*1660*/  STG.E.64 desc[UR4][R18.64+0xc00], R14 ;  /* 0x000c000e12007986 */ /* 0x0001e8000c101b04 */
.L_x_206:
[----:B------:R-:W-:Y:S05]  /*1670*/  @!P1 EXIT ;  /* 0x000000000000994d */ /* 0x000fea0003800000 */
[----:B0--3--:R-:W-:Y:S01]  /*1680*/  LEA R13, R6, R7, 0x7 ;  /* 0x00000007060d7211 */ /* 0x009fe200078e38ff */
[----:B------:R-:W-:-:S07]  /*1690*/  IMAD.MOV R0, RZ, RZ, -R0 ;  /* 0x000000ffff007224 */ /* 0x000fce00078e0a00 */
.L_x_207:
[----:B------:R-:W-:-:S06]  /*16a0*/  IMAD.WIDE R8, R13, 0x8, R4 ;  /* 0x000000080d087825 */ /* 0x000fcc00078e0204 */
[----:B------:R-:W2:Y:S01]  /*16b0*/  LDG.E.64 R8, desc[UR4][R8.64] ;  /* 0x0000000408087981 */ /* 0x000ea2000c1e1b00 */
[----:B------:R-:W-:Y:S02]  /*16c0*/  VIADD R0, R0, 0x1 ;  /* 0x0000000100007836 */ /* 0x000fe40000000000 */
[----:B0-----:R-:W-:-:S03]  /*16d0*/  IMAD.WIDE R6, R13, 0x8, R2 ;  /* 0x000000080d067825 */ /* 0x001fc600078e0202 */
[----:B------:R-:W-:Y:S01]  /*16e0*/  ISETP.NE.AND P0, PT, R0, RZ, PT ;  /* 0x000000ff0000720c */ /* 0x000fe20003f05270 */
[----:B--2---:R-:W-:-:S07]  /*16f0*/  DMUL R10, R8, R8 ;  /* 0x00000008080a7228 */ /* 0x004fce0000000000 */
[----:B------:R0:W-:Y:S05]  /*1700*/  STG.E.64 desc[UR4][R6.64], R10 ;  /* 0x0000000a06007986 */ /* 0x0001ea000c101b04 */
[----:B------:R-:W-:Y:S05]  /*1710*/  @!P0 EXIT ;  /* 0x000000000000894d */ /* 0x000fea0003800000 */
[----:B------:R-:W-:Y:S01]  /*1720*/  VIADD R13, R13, 0x80 ;  /* 0x000000800d0d7836 */ /* 0x000fe20000000000 */
[----:B------:R-:W-:Y:S06]  /*1730*/  BRA `(.L_x_207) ;  /* 0xfffffffc00d87947 */ /* 0x000fec000383ffff */
.L_x_208:
        /* <DEDUP_REMOVED lines=12> */
.L_x_234:


//--------------------- .text._ZN3cub18CUB_300001_SM_10006detail9transform16transform_kernelINS2_10policy_hubILb1EN4cuda3std3__45tupleIJN6thrust24THRUST_300001_SM_1000_NS6detail15normal_iteratorINSA_10device_ptrIdEEEEEEEE10policy1000Ei6squareSF_JPdEEEvT0_iT1_T2_DpNS2_10kernel_argIT3_EE --------------------------
	.section	.text._ZN3cub18CUB_300001_SM_10006detail9transform16transform_kernelINS2_10policy_hubILb1EN4cuda3std3__45tupleIJN6thrust24THRUST_300001_SM_1000_NS6detail15normal_iteratorINSA_10device_ptrIdEEEEEEEE10policy1000Ei6squareSF_JPdEEEvT0_iT1_T2_DpNS2_10kernel_argIT3_EE,"ax",@progbits
	.align	128
        .global         _ZN3cub18CUB_300001_SM_10006detail9transform16transform_kernelINS2_10policy_hubILb1EN4cuda3std3__45tupleIJN6thrust24THRUST_300001_SM_1000_NS6detail15normal_iteratorINSA_10device_ptrIdEEEEEEEE10policy1000Ei6squareSF_JPdEEEvT0_iT1_T2_DpNS2_10kernel_argIT3_EE
        .type           _ZN3cub18CUB_300001_SM_10006detail9transform16transform_kernelINS2_10policy_hubILb1EN4cuda3std3__45tupleIJN6thrust24THRUST_300001_SM_1000_NS6detail15normal_iteratorINSA_10device_ptrIdEEEEEEEE10policy1000Ei6squareSF_JPdEEEvT0_iT1_T2_DpNS2_10kernel_argIT3_EE,@function
        .size           _ZN3cub18CUB_300001_SM_10006detail9transform16transform_kernelINS2_10policy_hubILb1EN4cuda3std3__45tupleIJN6thrust24THRUST_300001_SM_1000_NS6detail15normal_iteratorINSA_10device_ptrIdEEEEEEEE10policy1000Ei6squareSF_JPdEEEvT0_iT1_T2_DpNS2_10kernel_argIT3_EE,(.L_x_235 - _ZN3cub18CUB_300001_SM_10006detail9transform16transform_kernelINS2_10policy_hubILb1EN4cuda3std3__45tupleIJN6thrust24THRUST_300001_SM_1000_NS6detail15normal_iteratorINSA_10device_ptrIdEEEEEEEE10policy1000Ei6squareSF_JPdEEEvT0_iT1_T2_DpNS2_10kernel_argIT3_EE)
        .other          _ZN3cub18CUB_300001_SM_10006detail9transform16transform_kernelINS2_10policy_hubILb1EN4cuda3std3__45tupleIJN6thrust24THRUST_300001_SM_1000_NS6detail15normal_iteratorINSA_10device_ptrIdEEEEEEEE10policy1000Ei6squareSF_JPdEEEvT0_iT1_T2_DpNS2_10kernel_argIT3_EE,@"STO_CUDA_ENTRY STV_DEFAULT"
_ZN3cub18CUB_300001_SM_10006detail9transform16transform_kernelINS2_10policy_hubILb1EN4cuda3std3__45tupleIJN6thrust24THRUST_300001_SM_1000_NS6detail15normal_iteratorINSA_10device_ptrIdEEEEEEEE10policy1000Ei6squareSF_JPdEEEvT0_iT1_T2_DpNS2_10kernel_argIT3_EE:
.text._ZN3cub18CUB_300001_SM_10006detail9transform16transform_kernelINS2_10policy_hubILb1EN4cuda3std3__45tupleIJN6thrust24THRUST_300001_SM_1000_NS6detail15normal_iteratorINSA_10device_ptrIdEEEEEEEE10policy1000Ei6squareSF_JPdEEEvT0_iT1_T2_DpNS2_10kernel_argIT3_EE:
[----:B------:R-:W-:Y:S08]  /*0000*/  LDC R1, c[0x0][0x37c] ;  /* 0x0000df00ff017b82 */ /* 0x000ff00000000800 */
[----:B------:R-:W0:Y:S01]  /*0010*/  LDC.64 R8, c[0x0][0x380] ;  /* 0x0000e000ff087b82 */ /* 0x000e220000000a00 */
[----:B------:R-:W1:Y:S01]  /*0020*/  S2R R0, SR_TID.X ;  /* 0x0000000000007919 */ /* 0x000e620000002100 */
[----:B------:R-:W2:Y:S01]  /*0030*/  LDCU.64 UR6, c[0x0][0x358] ;  /* 0x00006b00ff0677ac */ /* 0x000ea20008000a00 */
[----:B------:R-:W-:Y:S05]  /*0040*/  BSSY.RECONVERGENT B0, `(.L_x_209) ;  /* 0x0000016000007945 */ /* 0x000fea0003800200 */
[----:B------:R-:W3:Y:S08]  /*0050*/  S2UR UR4, SR_CTAID.X ;  /* 0x00000000000479c3 */ /* 0x000ef00000002500 */
[----:B------:R-:W4:Y:S01]  /*0060*/  LDC.64 R2, c[0x0][0x398] ;  /* 0x0000e600ff027b82 */ /* 0x000f220000000a00 */
[----:B0-----:R-:W-:-:S07]  /*0070*/  IMAD.SHL.U32 R7, R9, 0x80, RZ ;  /* 0x0000008009077824 */ /* 0x001fce00078e00ff */
[----:B------:R-:W0:Y:S01]  /*0080*/  LDC.64 R4, c[0x0][0x390] ;  /* 0x0000e400ff047b82 */ /* 0x000e220000000a00 */
[----:B---3--:R-:W-:Y:S01]  /*0090*/  IMAD R13, R7, UR4, RZ ;  /* 0x00000004070d7c24 */ /* 0x008fe2000f8e02ff */
[----:B-1----:R-:W-:-:S03]  /*00a0*/  SHF.L.U32 R15, R0, 0x7, RZ ;  /* 0x00000007000f7819 */ /* 0x002fc600000006ff */
[----:B------:R-:W-:-:S05]  /*00b0*/  IMAD.IADD R8, R8, 0x1, -R13 ;  /* 0x0000000108087824 */ /* 0x000fca00078e0a0d */
[CC--:B------:R-:W-:Y:S02]  /*00c0*/  VIMNMX R6, PT, PT, R7.reuse, R8.reuse, PT ;  /* 0x0000000807067248 */ /* 0x0c0fe40003fe0100 */
[----:B------:R-:W-:-:S03]  /*00d0*/  ISETP.GT.AND P0, PT, R7, R8, PT ;  /* 0x000000080700720c */ /* 0x000fc60003f04270 */
[----:B------:R-:W-:-:S05]  /*00e0*/  IMAD.SHL.U32 R12, R6, 0x8, RZ ;  /* 0x00000008060c7824 */ /* 0x000fca00078e00ff */
[----:B------:R-:W-:-:S13]  /*00f0*/  ISETP.GE.AND P1, PT, R15, R12, PT ;  /* 0x0000000c0f00720c */ /* 0x000fda0003f26270 */
[----:B--2-4-:R-:W-:Y:S05]  /*0100*/  @P1 BRA `(.L_x_210) ;  /* 0x0000000000241947 */ /* 0x014fea0003800000 */
[----:B------:R-:W1:Y:S02]  /*0110*/  LDC.64 R10, c[0x0][0x398] ;  /* 0x0000e600ff0a7b82 */ /* 0x000e640000000a00 */
[----:B-1----:R-:W-:-:S04]  /*0120*/  IMAD.WIDE.U32 R10, R0, 0x80, R10 ;  /* 0x00000080000a7825 */ /* 0x002fc800078e000a */
[----:B------:R-:W-:-:S07]  /*0130*/  IMAD.WIDE R10, R13, 0x8, R10 ;  /* 0x000000080d0a7825 */ /* 0x000fce00078e020a */
.L_x_211:
[----:B------:R-:W-:Y:S01]  /*0140*/  VIADD R15, R15, 0x4000 ;  /* 0x000040000f0f7836 */ /* 0x000fe20000000000 */
[----:B------:R1:W-:Y:S04]  /*0150*/  CCTL.E.PF2 [R10] ;  /* 0x000000000a00798f */ /* 0x0003e80000800100 */
[----:B------:R-:W-:Y:S02]  /*0160*/  ISETP.GE.AND P1, PT, R15, R12, PT ;  /* 0x0000000c0f00720c */ /* 0x000fe40003f26270 */
[----:B-1----:R-:W-:-:S04]  /*0170*/  IADD3 R10, P2, PT, R10, 0x4000, RZ ;  /* 0x000040000a0a7810 */ /* 0x002fc80007f5e0ff */
[----:B------:R-:W-:-:S07]  /*0180*/  IADD3.X R11, PT, PT, RZ, R11, RZ, P2, !PT ;  /* 0x0000000bff0b7210 */ /* 0x000fce00017fe4ff */
[----:B------:R-:W-:Y:S05]  /*0190*/  @!P1 BRA `(.L_x_211) ;  /* 0xfffffffc00e89947 */ /* 0x000fea000383ffff */
.L_x_210:
[----:B------:R-:W-:Y:S05]  /*01a0*/  BSYNC.RECONVERGENT B0 ;  /* 0x0000000000007941 */ /* 0x000fea0003800200 */
.L_x_209:
[----:B------:R-:W-:-:S04]  /*01b0*/  IMAD.WIDE R2, R13, 0x8, R2 ;  /* 0x000000080d027825 */ /* 0x000fc800078e0202 */
[----:B0-----:R-:W-:Y:S01]  /*01c0*/  IMAD.WIDE R4, R13, 0x8, R4 ;  /* 0x000000080d047825 */ /* 0x001fe200078e0204 */
[----:B------:R-:W-:Y:S06]  /*01d0*/  @P0 BRA `(.L_x_212) ;  /* 0x0000000800440947 */ /* 0x000fec0003800000 */
[----:B------:R-:W-:-:S13]  /*01e0*/  ISETP.GE.AND P0, PT, R9, 0x1, PT ;  /* 0x000000010900780c */ /* 0x000fda0003f06270 */
[----:B------:R-:W-:Y:S05]  /*01f0*/  @!P0 EXIT ;  /* 0x000000000000894d */ /* 0x000fea0003800000 */
[C---:B------:R-:W-:Y:S01]  /*0200*/  ISETP.GE.U32.AND P1, PT, R9.reuse, 0x10, PT ;  /* 0x000000100900780c */ /* 0x040fe20003f26070 */
[----:B------:R-:W-:Y:S01]  /*0210*/  IMAD.MOV.U32 R7, RZ, RZ, RZ ;  /* 0x000000ffff077224 */ /* 0x000fe200078e00ff */
[----:B------:R-:W-:-:S04]  /*0220*/  LOP3.LUT R20, R9, 0xf, RZ, 0xc0, !PT ;  /* 0x0000000f09147812 */ /* 0x000fc800078ec0ff */
[----:B------:R-:W-:-:S07]  /*0230*/  ISETP.NE.AND P0, PT, R20, RZ, PT ;  /* 0x000000ff1400720c */ /* 0x000fce0003f05270 */
[----:B------:R-:W-:Y:S06]  /*0240*/  @!P1 BRA `(.L_x_213) ;  /* 0x0000000400189947 */ /* 0x000fec0003800000 */
[----:B------:R-:W-:Y:S01]  /*0250*/  IMAD.WIDE.U32 R14, R0, 0x8, RZ ;  /* 0x00000008000e7825 */ /* 0x000fe200078e00ff */
[----:B------:R-:W-:-:S03]  /*0260*/  LOP3.LUT R7, R9, 0x7ffffff0, RZ, 0xc0, !PT ;  /* 0x7ffffff009077812 */ /* 0x000fc600078ec0ff */
[----:B------:R-:W-:Y:S01]  /*0270*/  VIADD R6, R0, 0x480 ;  /* 0x0000048000067836 */ /* 0x000fe20000000000 */
[----:B------:R-:W-:Y:S02]  /*0280*/  LOP3.LUT R11, R14, 0x2000, RZ, 0xfc, !PT ;  /* 0x000020000e0b7812 */ /* 0x000fe400078efcff */
[----:B------:R-:W-:-:S07]  /*0290*/  IADD3 R10, PT, PT, -R7, RZ, RZ ;  /* 0x000000ff070a7210 */ /* 0x000fce0007ffe1ff */
.L_x_214:
        /* <DEDUP_REMOVED lines=25> */
[----:B------:R-:W2:Y:S01]  /*0430*/  LDG.E.64 R16, desc[UR6][R12.64+-0x400] ;  /* 0xfffc00060c107981 */ /* 0x000ea2000c1e1b00 */
[----:B------:R-:W-:Y:S01]  /*0440*/  MOV R18, 0xc00 ;  /* 0x00000c0000127802 */ /* 0x000fe20000000f00 */
[----:B------:R-:W-:Y:S01]  /*0450*/  IMAD.MOV.U32 R19, RZ, RZ, 0x0 ;  /* 0x00000000ff137424 */ /* 0x000fe200078e00ff */
[----:B--2---:R-:W-:-:S07]  /*0460*/  DMUL R24, R16, R16 ;  /* 0x0000001010187228 */ /* 0x004fce0000000000 */
[----:B------:R1:W-:Y:S04]  /*0470*/  STG.E.64 desc[UR6][R8.64+-0x400], R24 ;  /* 0xfffc001808007986 */ /* 0x0003e8000c101b06 */
[----:B0-----:R-:W2:Y:S01]  /*0480*/  LDG.E.64 R22, desc[UR6][R12.64] ;  /* 0x000000060c167981 */ /* 0x001ea2000c1e1b00 */
[----:B------:R-:W-:-:S03]  /*0490*/  IMAD.WIDE R18, R6, 0x8, R18 ;  /* 0x0000000806127825 */ /* 0x000fc600078e0212 */
[----:B------:R-:W-:-:S05]  /*04a0*/  IADD3 R16, P1, PT, R2, R18, RZ ;  /* 0x0000001202107210 */ /* 0x000fca0007f3e0ff */
[----:B------:R-:W-:Y:S01]  /*04b0*/  IMAD.X R17, R3, 0x1, R19, P1 ;  /* 0x0000000103117824 */ /* 0x000fe200008e0613 */
[----:B--2---:R-:W-:-:S07]  /*04c0*/  DMUL R26, R22, R22 ;  /* 0x00000016161a7228 */ /* 0x004fce0000000000 */
[----:B------:R0:W-:Y:S04]  /*04d0*/  STG.E.64 desc[UR6][R8.64], R26 ;  /* 0x0000001a08007986 */ /* 0x0001e8000c101b06 */
[----:B------:R-:W2:Y:S01]  /*04e0*/  LDG.E.64 R22, desc[UR6][R16.64+-0xc00] ;  /* 0xfff4000610167981 */ /* 0x000ea2000c1e1b00 */
[----:B------:R-:W-:-:S04]  /*04f0*/  IADD3 R18, P1, PT, R4, R18, RZ ;  /* 0x0000001204127210 */ /* 0x000fc80007f3e0ff */
[----:B------:R-:W-:Y:S01]  /*0500*/  IADD3.X R19, PT, PT, R5, R19, RZ, P1, !PT ;  /* 0x0000001305137210 */ /* 0x000fe20000ffe4ff */
        /* <DEDUP_REMOVED lines=26> */
.L_x_213:
[----:B------:R-:W-:Y:S05]  /*06b0*/  @!P0 EXIT ;  /* 0x000000000000894d */ /* 0x000fea0003800000 */
[----:B------:R-:W0:Y:S01]  /*06c0*/  LDCU UR4, c[0x0][0x384] ;  /* 0x00007080ff0477ac */ /* 0x000e220008000800 */
[----:B------:R-:W-:Y:S01]  /*06d0*/  ISETP.GE.U32.AND P0, PT, R20, 0x8, PT ;  /* 0x000000081400780c */ /* 0x000fe20003f06070 */
[----:B0-----:R-:W-:-:S06]  /*06e0*/  ULOP3.LUT UR5, UR4, 0x7, URZ, 0xc0, !UPT ;  /* 0x0000000704057892 */ /* 0x001fcc000f8ec0ff */
[----:B------:R-:W-:-:S06]  /*06f0*/  ISETP.NE.AND P1, PT, RZ, UR5, PT ;  /* 0x00000005ff007c0c */ /* 0x000fcc000bf25270 */
[----:B------:R-:W-:Y:S07]  /*0700*/  @!P0 BRA `(.L_x_215) ;  /* 0x0000000000708947 */ /* 0x000fee0003800000 */
[----:B------:R-:W-:-:S04]  /*0710*/  IMAD R15, R7, 0x80, R0 ;  /* 0x00000080070f7824 */ /* 0x000fc800078e0200 */
[----:B-1----:R-:W-:-:S05]  /*0720*/  IMAD.WIDE R8, R15, 0x8, R2 ;  /* 0x000000080f087825 */ /* 0x002fca00078e0202 */
        /* <DEDUP_REMOVED lines=26> */
.L_x_215:
[----:B------:R-:W-:Y:S05]  /*08d0*/  @!P1 EXIT ;  /* 0x000000000000994d */ /* 0x000fea0003800000 */
[----:B------:R-:W-:Y:S02]  /*08e0*/  UISETP.GE.U32.AND UP0, UPT, UR5, 0x4, UPT ;  /* 0x000000040500788c */ /* 0x000fe4000bf06070 */
[----:B------:R-:W-:-:S06]  /*08f0*/  ULOP3.LUT UR4, UR4, 0x3, URZ, 0xc0, !UPT ;  /* 0x0000000304047892 */ /* 0x000fcc000f8ec0ff */
[----:B------:R-:W-:Y:S01]  /*0900*/  ISETP.NE.AND P0, PT, RZ, UR4, PT ;  /* 0x00000004ff007c0c */ /* 0x000fe2000bf05270 */
[----:B------:R-:W-:-:S12]  /*0910*/  BRA.U !UP0, `(.L_x_216) ;  /* 0x0000000108407547 */ /* 0x000fd8000b800000 */
[----:B-1-3--:R-:W-:-:S05]  /*0920*/  LEA R19, R7, R0, 0x7 ;  /* 0x0000000007137211 */ /* 0x00afca00078e38ff */
        /* <DEDUP_REMOVED lines=15> */
.L_x_216:
[----:B------:R-:W-:Y:S05]  /*0a20*/  @!P0 EXIT ;  /* 0x000000000000894d */ /* 0x000fea0003800000 */
[----:B01-3--:R-:W-:Y:S01]  /*0a30*/  IMAD R13, R7, 0x80, R0 ;  /* 0x00000080070d7824 */ /* 0x00bfe200078e0200 */
[----:B------:R-:W-:-:S12]  /*0a40*/  UIADD3 UR4, UPT, UPT, -UR4, URZ, URZ ;  /* 0x000000ff04047290 */ /* 0x000fd8000fffe1ff */
.L_x_217:
[----:B------:R-:W-:-:S06]  /*0a50*/  IMAD.WIDE R8, R13, 0x8, R2 ;  /* 0x000000080d087825 */ /* 0x000fcc00078e0202 */
[----:B------:R-:W2:Y:S01]  /*0a60*/  LDG.E.64 R8, desc[UR6][R8.64] ;  /* 0x0000000608087981 */ /* 0x000ea2000c1e1b00 */
[C---:B0-----:R-:W-:Y:S01]  /*0a70*/  IMAD.WIDE R6, R13.reuse, 0x8, R4 ;  /* 0x000000080d067825 */ /* 0x041fe200078e0204 */
[----:B------:R-:W-:Y:S01]  /*0a80*/  UIADD3 UR4, UPT, UPT, UR4, 0x1, URZ ;  /* 0x0000000104047890 */ /* 0x000fe2000fffe0ff */
[----:B------:R-:W-:-:S03]  /*0a90*/  IADD3 R13, PT, PT, R13, 0x80, RZ ;  /* 0x000000800d0d7810 */ /* 0x000fc60007ffe0ff */
[----:B------:R-:W-:Y:S01]  /*0aa0*/  UISETP.NE.AND UP0, UPT, UR4, URZ, UPT ;  /* 0x000000ff0400728c */ /* 0x000fe2000bf05270 */
[----:B--2---:R-:W-:-:S07]  /*0ab0*/  DMUL R10, R8, R8 ;  /* 0x00000008080a7228 */ /* 0x004fce0000000000 */
[----:B------:R0:W-:Y:S01]  /*0ac0*/  STG.E.64 desc[UR6][R6.64], R10 ;  /* 0x0000000a06007986 */ /* 0x0001e2000c101b06 */
[----:B------:R-:W-:Y:S05]  /*0ad0*/  BRA.U UP0, `(.L_x_217) ;  /* 0xfffffffd00dc7547 */ /* 0x000fea000b83ffff */
[----:B------:R-:W-:Y:S05]  /*0ae0*/  EXIT ;  /* 0x000000000000794d */ /* 0x000fea0003800000 */
.L_x_212:
[----:B------:R-:W-:-:S13]  /*0af0*/  ISETP.GE.AND P0, PT, R9, 0x1, PT ;  /* 0x000000010900780c */ /* 0x000fda0003f06270 */
[----:B------:R-:W-:Y:S05]  /*0b00*/  @!P0 EXIT ;  /* 0x000000000000894d */ /* 0x000fea0003800000 */
[C---:B------:R-:W-:Y:S01]  /*0b10*/  ISETP.GE.U32.AND P0, PT, R9.reuse, 0x8, PT ;  /* 0x000000080900780c */ /* 0x040fe20003f06070 */
[----:B------:R-:W-:Y:S01]  /*0b20*/  IMAD.MOV.U32 R7, RZ, RZ, RZ ;  /* 0x000000ffff077224 */ /* 0x000fe200078e00ff */
[----:B------:R-:W-:-:S11]  /*0b30*/  LOP3.LUT R20, R9, 0x7, RZ, 0xc0, !PT ;  /* 0x0000000709147812 */ /* 0x000fd600078ec0ff */
[----:B------:R-:W-:Y:S05]  /*0b40*/  @!P0 BRA `(.L_x_218) ;  /* 0x0000000000d08947 */ /* 0x000fea0003800000 */
[----:B------:R-:W-:Y:S01]  /*0b50*/  LOP3.LUT R7, R9, 0x7ffffff8, RZ, 0xc0, !PT ;  /* 0x7ffffff809077812 */ /* 0x000fe200078ec0ff */
[----:B------:R-:W-:-:S07]  /*0b60*/  IMAD.MOV.U32 R10, RZ, RZ, RZ ;  /* 0x000000ffff0a7224 */ /* 0x000fce00078e00ff */
.L_x_221:
[----:B------:R-:W-:-:S04]  /*0b70*/  LEA R11, R10, R0, 0x7 ;  /* 0x000000000a0b7211 */ /* 0x000fc800078e38ff */
[----:B------:R-:W-:-:S13]  /*0b80*/  ISETP.GE.AND P0, PT, R11, R6, PT ;  /* 0x000000060b00720c */ /* 0x000fda0003f06270 */
[----:B0-----:R-:W-:-:S06]  /*0b90*/  @!P0 IMAD.WIDE.U32 R12, R11, 0x8, R2 ;  /* 0x000000080b0c8825 */ /* 0x001fcc00078e0002 */
        /* <DEDUP_REMOVED lines=8> */
[----:B------:R-:W-:Y:S02]  /*0c20*/  VIADD R23, R11, 0x100 ;  /* 0x000001000b177836 */ /* 0x000fe40000000000 */
[----:B------:R-:W-:-:S03]  /*0c30*/  IMAD.WIDE R12, R21, 0x8, R4 ;  /* 0x00000008150c7825 */ /* 0x000fc600078e0204 */
[----:B------:R-:W-:Y:S01]  /*0c40*/  ISETP.GE.AND P0, PT, R23, R6, PT ;  /* 0x000000061700720c */ /* 0x000fe20003f06270 */
[----:B--2---:R-:W-:-:S07]  /*0c50*/  @!P1 DMUL R18, R18, R18 ;  /* 0x0000001212129228 */ /* 0x004fce0000000000 */
[----:B------:R1:W-:Y:S05]  /*0c60*/  @!P1 STG.E.64 desc[UR6][R12.64], R18 ;  /* 0x000000120c009986 */ /* 0x0003ea000c101b06 */
[----:B------:R-:W2:Y:S01]  /*0c70*/  @!P0 LDG.E.64 R22, desc[UR6][R8.64+0x400] ;  /* 0x0004000608168981 */ /* 0x000ea2000c1e1b00 */
[----:B------:R-:W-:-:S04]  /*0c80*/  IADD3 R21, PT, PT, R11, 0x180, RZ ;  /* 0x000001800b157810 */ /* 0x000fc80007ffe0ff */
[----:B------:R-:W-:Y:S01]  /*0c90*/  ISETP.GE.AND P1, PT, R21, R6, PT ;  /* 0x000000061500720c */ /* 0x000fe20003f26270 */
[----:B--2---:R-:W-:-:S07]  /*0ca0*/  @!P0 DMUL R22, R22, R22 ;  /* 0x0000001616168228 */ /* 0x004fce0000000000 */
[----:B------:R-:W-:Y:S05]  /*0cb0*/  @!P0 STG.E.64 desc[UR6][R12.64+0x400], R22 ;  /* 0x000400160c008986 */ /* 0x000fea000c101b06 */
[----:B0-----:R-:W2:Y:S01]  /*0cc0*/  @!P1 LDG.E.64 R14, desc[UR6][R8.64+0x800] ;  /* 0x00080006080e9981 */ /* 0x001ea2000c1e1b00 */
[----:B------:R-:W-:-:S05]  /*0cd0*/  VIADD R17, R11, 0x200 ;  /* 0x000002000b117836 */ /* 0x000fca0000000000 */
[----:B------:R-:W-:Y:S01]  /*0ce0*/  ISETP.GE.AND P0, PT, R17, R6, PT ;  /* 0x000000061100720c */ /* 0x000fe20003f06270 */
[----:B--2---:R-:W-:-:S07]  /*0cf0*/  @!P1 DMUL R14, R14, R14 ;  /* 0x0000000e0e0e9228 */ /* 0x004fce0000000000 */
[----:B------:R0:W-:Y:S05]  /*0d00*/  @!P1 STG.E.64 desc[UR6][R12.64+0x800], R14 ;  /* 0x0008000e0c009986 */ /* 0x0001ea000c101b06 */
[----:B------:R-:W2:Y:S01]  /*0d10*/  @!P0 LDG.E.64 R16, desc[UR6][R8.64+0xc00] ;  /* 0x000c000608108981 */ /* 0x000ea2000c1e1b00 */
[----:B-1----:R-:W-:-:S05]  /*0d20*/  VIADD R19, R11, 0x280 ;  /* 0x000002800b137836 */ /* 0x002fca0000000000 */
[----:B------:R-:W-:Y:S01]  /*0d30*/  ISETP.GE.AND P1, PT, R19, R6, PT ;  /* 0x000000061300720c */ /* 0x000fe20003f26270 */
[----:B--2---:R-:W-:-:S07]  /*0d40*/  @!P0 DMUL R16, R16, R16 ;  /* 0x0000001010108228 */ /* 0x004fce0000000000 */
[----:B------:R1:W-:Y:S05]  /*0d50*/  @!P0 STG.E.64 desc[UR6][R12.64+0xc00], R16 ;  /* 0x000c00100c008986 */ /* 0x0003ea000c101b06 */
[----:B------:R-:W2:Y:S01]  /*0d60*/  @!P1 LDG.E.64 R18, desc[UR6][R8.64+0x1000] ;  /* 0x0010000608129981 */ /* 0x000ea2000c1e1b00 */
[----:B------:R-:W-:-:S04]  /*0d70*/  IADD3 R21, PT, PT, R11, 0x300, RZ ;  /* 0x000003000b157810 */ /* 0x000fc80007ffe0ff */
[----:B------:R-:W-:Y:S01]  /*0d80*/  ISETP.GE.AND P0, PT, R21, R6, PT ;  /* 0x000000061500720c */ /* 0x000fe20003f06270 */
[----:B--2---:R-:W-:-:S07]  /*0d90*/  @!P1 DMUL R18, R18, R18 ;  /* 0x0000001212129228 */ /* 0x004fce0000000000 */
[----:B------:R1:W-:Y:S05]  /*0da0*/  @!P1 STG.E.64 desc[UR6][R12.64+0x1000], R18 ;  /* 0x001000120c009986 */ /* 0x0003ea000c101b06 */
[----:B0-----:R-:W2:Y:S01]  /*0db0*/  @!P0 LDG.E.64 R14, desc[UR6][R8.64+0x1400] ;  /* 0x00140006080e8981 */ /* 0x001ea2000c1e1b00 */
[----:B------:R-:W-:Y:S01]  /*0dc0*/  VIADD R11, R11, 0x380 ;  /* 0x000003800b0b7836 */ /* 0x000fe20000000000 */
[----:B------:R-:W-:Y:S01]  /*0dd0*/  BSSY.RECONVERGENT B0, `(.L_x_219) ;  /* 0x000000a000007945 */ /* 0x000fe20003800200 */
[----:B------:R-:W-:-:S05]  /*0de0*/  VIADD R10, R10, 0x8 ;  /* 0x000000080a0a7836 */ /* 0x000fca0000000000 */
[----:B------:R-:W-:Y:S01]  /*0df0*/  ISETP.NE.AND P1, PT, R10, R7, PT ;  /* 0x000000070a00720c */ /* 0x000fe20003f25270 */
[----:B--2---:R-:W-:-:S07]  /*0e00*/  @!P0 DMUL R14, R14, R14 ;  /* 0x0000000e0e0e8228 */ /* 0x004fce0000000000 */
[----:B------:R1:W-:Y:S01]  /*0e10*/  @!P0 STG.E.64 desc[UR6][R12.64+0x1400], R14 ;  /* 0x0014000e0c008986 */ /* 0x0003e2000c101b06 */
[----:B------:R-:W-:-:S13]  /*0e20*/  ISETP.GE.AND P0, PT, R11, R6, PT ;  /* 0x000000060b00720c */ /* 0x000fda0003f06270 */
[----:B-1----:R-:W-:Y:S05]  /*0e30*/  @P0 BRA `(.L_x_220) ;  /* 0x00000000000c0947 */ /* 0x002fea0003800000 */
[----:B------:R-:W2:Y:S02]  /*0e40*/  LDG.E.64 R8, desc[UR6][R8.64+0x1800] ;  /* 0x0018000608087981 */ /* 0x000ea4000c1e1b00 */
[----:B--2---:R-:W-:-:S07]  /*0e50*/  DMUL R14, R8, R8 ;  /* 0x00000008080e7228 */ /* 0x004fce0000000000 */
[----:B------:R0:W-:Y:S04]  /*0e60*/  STG.E.64 desc[UR6][R12.64+0x1800], R14 ;  /* 0x0018000e0c007986 */ /* 0x0001e8000c101b06 */
.L_x_220:
[----:B------:R-:W-:Y:S05]  /*0e70*/  BSYNC.RECONVERGENT B0 ;  /* 0x0000000000007941 */ /* 0x000fea0003800200 */
.L_x_219:
[----:B------:R-:W-:Y:S05]  /*0e80*/  @P1 BRA `(.L_x_221) ;  /* 0xfffffffc00381947 */ /* 0x000fea000383ffff */
.L_x_218:
[----:B------:R-:W-:-:S13]  /*0e90*/  ISETP.NE.AND P0, PT, R20, RZ, PT ;  /* 0x000000ff1400720c */ /* 0x000fda0003f05270 */
[----:B------:R-:W-:Y:S05]  /*0ea0*/  @!P0 EXIT ;  /* 0x000000000000894d */ /* 0x000fea0003800000 */
[----:B------:R-:W1:Y:S01]  /*0eb0*/  LDC R8, c[0x0][0x384] ;  /* 0x0000e100ff087b82 */ /* 0x000e620000000800 */
[----:B------:R-:W-:Y:S02]  /*0ec0*/  ISETP.GE.U32.AND P1, PT, R20, 0x4, PT ;  /* 0x000000041400780c */ /* 0x000fe40003f26070 */
[----:B-1----:R-:W-:-:S04]  /*0ed0*/  LOP3.LUT R22, R8, 0x3, RZ, 0xc0, !PT ;  /* 0x0000000308167812 */ /* 0x002fc800078ec0ff */
[----:B------:R-:W-:-:S07]  /*0ee0*/  ISETP.NE.AND P0, PT, R22, RZ, PT ;  /* 0x000000ff1600720c */ /* 0x000fce0003f05270 */
[----:B------:R-:W-:Y:S06]  /*0ef0*/  @!P1 BRA `(.L_x_222) ;  /* 0x0000000000749947 */ /* 0x000fec0003800000 */
[----:B------:R-:W-:-:S04]  /*0f00*/  LEA R9, R7, R0, 0x7 ;  /* 0x0000000007097211 */ /* 0x000fc800078e38ff */
[----:B------:R-:W-:-:S13]  /*0f10*/  ISETP.GE.AND P2, PT, R9, R6, PT ;  /* 0x000000060900720c */ /* 0x000fda0003f46270 */
[----:B------:R-:W-:-:S06]  /*0f20*/  @!P2 IMAD.WIDE R10, R9, 0x8, R2 ;  /* 0x00000008090aa825 */ /* 0x000fcc00078e0202 */
[----:B------:R-:W2:Y:S01]  /*0f30*/  @!P2 LDG.E.64 R10, desc[UR6][R10.64] ;  /* 0x000000060a0aa981 */ /* 0x000ea2000c1e1b00 */
[C---:B------:R-:W-:Y:S02]  /*0f40*/  VIADD R21, R9.reuse, 0x80 ;  /* 0x0000008009157836 */ /* 0x040fe40000000000 */
[----:B0-----:R-:W-:-:S03]  /*0f50*/  @!P2 IMAD.WIDE R14, R9, 0x8, R4 ;  /* 0x00000008090ea825 */ /* 0x001fc600078e0204 */
        /* <DEDUP_REMOVED lines=12> */
[----:B------:R-:W-:Y:S01]  /*1020*/  IADD3 R9, PT, PT, R9, 0x180, RZ ;  /* 0x0000018009097810 */ /* 0x000fe20007ffe0ff */
        /* <DEDUP_REMOVED lines=10> */
.L_x_222:
[----:B------:R-:W-:Y:S05]  /*10d0*/  @!P0 EXIT ;  /* 0x000000000000894d */ /* 0x000fea0003800000 */
[----:B------:R-:W-:Y:S02]  /*10e0*/  ISETP.NE.AND P1, PT, R22, 0x1, PT ;  /* 0x000000011600780c */ /* 0x000fe40003f25270 */
[----:B------:R-:W-:-:S04]  /*10f0*/  LOP3.LUT R8, R8, 0x1, RZ, 0xc0, !PT ;  /* 0x0000000108087812 */ /* 0x000fc800078ec0ff */
[----:B------:R-:W-:-:S07]  /*1100*/  ISETP.NE.U32.AND P0, PT, R8, 0x1, PT ;  /* 0x000000010800780c */ /* 0x000fce0003f05070 */
[----:B------:R-:W-:Y:S06]  /*1110*/  @!P1 BRA `(.L_x_223) ;  /* 0x00000000003c9947 */ /* 0x000fec0003800000 */
[----:B01----:R-:W-:-:S05]  /*1120*/  IMAD R13, R7, 0x80, R0 ;  /* 0x00000080070d7824 */ /* 0x003fca00078e0200 */
[----:B------:R-:W-:-:S13]  /*1130*/  ISETP.GE.AND P1, PT, R13, R6, PT ;  /* 0x000000060d00720c */ /* 0x000fda0003f26270 */
[----:B------:R-:W-:-:S06]  /*1140*/  @!P1 IMAD.WIDE R8, R13, 0x8, R2 ;  /* 0x000000080d089825 */ /* 0x000fcc00078e0202 */
[----:B------:R-:W2:Y:S01]  /*1150*/  @!P1 LDG.E.64 R8, desc[UR6][R8.64] ;  /* 0x0000000608089981 */ /* 0x000ea2000c1e1b00 */
[C---:B------:R-:W-:Y:S01]  /*1160*/  IADD3 R19, PT, PT, R13.reuse, 0x80, RZ ;  /* 0x000000800d137810 */ /* 0x040fe20007ffe0ff */
[----:B------:R-:W-:-:S03]  /*1170*/  @!P1 IMAD.WIDE R12, R13, 0x8, R4 ;  /* 0x000000080d0c9825 */ /* 0x000fc600078e0204 */
[----:B------:R-:W-:-:S13]  /*1180*/  ISETP.GE.AND P2, PT, R19, R6, PT ;  /* 0x000000061300720c */ /* 0x000fda0003f46270 */
[----:B------:R-:W-:Y:S01]  /*1190*/  @!P2 IMAD.WIDE R14, R19, 0x8, R2 ;  /* 0x00000008130ea825 */ /* 0x000fe200078e0202 */
[----:B--2---:R-:W-:-:S07]  /*11a0*/  @!P1 DMUL R10, R8, R8 ;  /* 0x00000008080a9228 */ /* 0x004fce0000000000 */
[----:B------:R2:W-:Y:S04]  /*11b0*/  @!P1 STG.E.64 desc[UR6][R12.64], R10 ;  /* 0x0000000a0c009986 */ /* 0x0005e8000c101b06 */
[----:B------:R-:W3:Y:S01]  /*11c0*/  @!P2 LDG.E.64 R14, desc[UR6][R14.64] ;  /* 0x000000060e0ea981 */ /* 0x000ee2000c1e1b00 */
[----:B------:R-:W-:-:S04]  /*11d0*/  @!P2 IMAD.WIDE R18, R19, 0x8, R4 ;  /* 0x000000081312a825 */ /* 0x000fc800078e0204 */
[----:B------:R-:W-:Y:S01]  /*11e0*/  VIADD R7, R7, 0x2 ;  /* 0x0000000207077836 */ /* 0x000fe20000000000 */
[----:B---3--:R-:W-:-:S07]  /*11f0*/  @!P2 DMUL R16, R14, R14 ;  /* 0x0000000e0e10a228 */ /* 0x008fce0000000000 */
[----:B------:R2:W-:Y:S04]  /*1200*/  @!P2 STG.E.64 desc[UR6][R18.64], R16 ;  /* 0x000000101200a986 */ /* 0x0005e8000c101b06 */
.L_x_223:
[----:B------:R-:W-:Y:S05]  /*1210*/  @P0 EXIT ;  /* 0x000000000000094d */ /* 0x000fea0003800000 */
[----:B------:R-:W-:-:S04]  /*1220*/  LEA R9, R7, R0, 0x7 ;  /* 0x0000000007097211 */ /* 0x000fc800078e38ff */
[----:B------:R-:W-:-:S13]  /*1230*/  ISETP.GE.AND P0, PT, R9, R6, PT ;  /* 0x000000060900720c */ /* 0x000fda0003f06270 */
[----:B------:R-:W-:Y:S05]  /*1240*/  @P0 EXIT ;  /* 0x000000000000094d */ /* 0x000fea0003800000 */
[----:B------:R-:W-:-:S06]  /*1250*/  IMAD.WIDE R2, R9, 0x8, R2 ;  /* 0x0000000809027825 */ /* 0x000fcc00078e0202 */
[----:B------:R-:W3:Y:S01]  /*1260*/  LDG.E.64 R2, desc[UR6][R2.64] ;  /* 0x0000000602027981 */ /* 0x000ee2000c1e1b00 */
[----:B------:R-:W-:Y:S01]  /*1270*/  IMAD.WIDE R4, R9, 0x8, R4 ;  /* 0x0000000809047825 */ /* 0x000fe200078e0204 */
[----:B---3--:R-:W-:-:S07]  /*1280*/  DMUL R6, R2, R2 ;  /* 0x0000000202067228 */ /* 0x008fce0000000000 */
[----:B------:R-:W-:Y:S01]  /*1290*/  STG.E.64 desc[UR6][R4.64], R6 ;  /* 0x0000000604007986 */ /* 0x000fe2000c101b06 */
[----:B------:R-:W-:Y:S05]  /*12a0*/  EXIT ;  /* 0x000000000000794d */ /* 0x000fea0003800000 */
.L_x_224:
        /* <DEDUP_REMOVED lines=13> */
.L_x_235:


//--------------------- .text._ZN3cub18CUB_300001_SM_10006detail8for_each13static_kernelINS2_12policy_hub_t12policy_500_tEmN6thrust24THRUST_300001_SM_1000_NS8cuda_cub20__uninitialized_fill7functorINS7_10device_ptrIdEEdEEEEvT0_T1_ --------------------------
	.section	.text._ZN3cub18CUB_300001_SM_10006detail8for_each13static_kernelINS2_12policy_hub_t12policy_500_tEmN6thrust24THRUST_300001_SM_1000_NS8cuda_cub20__uninitialized_fill7functorINS7_10device_ptrIdEEdEEEEvT0_T1_,"ax",@progbits
	.align	128
        .global         _ZN3cub18CUB_300001_SM_10006detail8for_each13static_kernelINS2_12policy_hub_t12policy_500_tEmN6thrust24THRUST_300001_SM_1000_NS8cuda_cub20__uninitialized_fill7functorINS7_10device_ptrIdEEdEEEEvT0_T1_
        .type           _ZN3cub18CUB_300001_SM_10006detail8for_each13static_kernelINS2_12policy_hub_t12policy_500_tEmN6thrust24THRUST_300001_SM_1000_NS8cuda_cub20__uninitialized_fill7functorINS7_10device_ptrIdEEdEEEEvT0_T1_,@function
        .size           _ZN3cub18CUB_300001_SM_10006detail8for_each13static_kernelINS2_12policy_hub_t12policy_500_tEmN6thrust24THRUST_300001_SM_1000_NS8cuda_cub20__uninitialized_fill7functorINS7_10device_ptrIdEEdEEEEvT0_T1_,(.L_x_236 - _ZN3cub18CUB_300001_SM_10006detail8for_each13static_kernelINS2_12policy_hub_t12policy_500_tEmN6thrust24THRUST_300001_SM_1000_NS8cuda_cub20__uninitialized_fill7functorINS7_10device_ptrIdEEdEEEEvT0_T1_)
        .other          _ZN3cub18CUB_300001_SM_10006detail8for_each13static_kernelINS2_12policy_hub_t12policy_500_tEmN6thrust24THRUST_300001_SM_1000_NS8cuda_cub20__uninitialized_fill7functorINS7_10device_ptrIdEEdEEEEvT0_T1_,@"STO_CUDA_ENTRY STV_DEFAULT"
_ZN3cub18CUB_300001_SM_10006detail8for_each13static_kernelINS2_12policy_hub_t12policy_500_tEmN6thrust24THRUST_300001_SM_1000_NS8cuda_cub20__uninitialized_fill7functorINS7_10device_ptrIdEEdEEEEvT0_T1_:
.text._ZN3cub18CUB_300001_SM_10006detail8for_each13static_kernelINS2_12policy_hub_t12policy_500_tEmN6thrust24THRUST_300001_SM_1000_NS8cuda_cub20__uninitialized_fill7functorINS7_10device_ptrIdEEdEEEEvT0_T1_:
[----:B------:R-:W-:Y:S08]  /*0000*/  LDC R1, c[0x0][0x37c] ;  /* 0x0000df00ff017b82 */ /* 0x000ff00000000800 */
[----:B------:R-:W0:Y:S01]  /*0010*/  S2UR UR4, SR_CTAID.X ;  /* 0x00000000000479c3 */ /* 0x000e220000002500 */
[----:B------:R-:W1:Y:S01]  /*0020*/  LDCU.64 UR6, c[0x0][0x380] ;  /* 0x00007000ff0677ac */ /* 0x000e620008000a00 */
[----:B------:R-:W2:Y:S01]  /*0030*/  LDCU.64 UR8, c[0x0][0x358] ;  /* 0x00006b00ff0877ac */ /* 0x000ea20008000a00 */
[----:B0-----:R-:W-:-:S04]  /*0040*/  UIMAD.WIDE.U32 UR4, UR4, 0x200, URZ ;  /* 0x00000200040478a5 */ /* 0x001fc8000f8e00ff */
[----:B-1----:R-:W-:-:S04]  /*0050*/  UIADD3 UR6, UP0, UPT, -UR4, UR6, URZ ;  /* 0x0000000604067290 */ /* 0x002fc8000ff1e1ff */
[----:B------:R-:W-:Y:S02]  /*0060*/  UIADD3.X UR7, UPT, UPT, ~UR5, UR7, URZ, UP0, !UPT ;  /* 0x0000000705077290 */ /* 0x000fe400087fe5ff */
[----:B------:R-:W-:-:S04]  /*0070*/  UISETP.GE.U32.AND UP0, UPT, UR6, 0x200, UPT ;  /* 0x000002000600788c */ /* 0x000fc8000bf06070 */
[----:B------:R-:W-:-:S09]  /*0080*/  UISETP.GE.U32.AND.EX UP0, UPT, UR7, URZ, UPT, UP0 ;  /* 0x000000ff0700728c */ /* 0x000fd2000bf06100 */
[----:B--2---:R-:W-:Y:S05]  /*0090*/  BRA.U !UP0, `(.L_x_225) ;  /* 0x0000000108287547 */ /* 0x004fea000b800000 */
[----:B------:R-:W0:Y:S01]  /*00a0*/  S2R R0, SR_TID.X ;  /* 0x0000000000007919 */ /* 0x000e220000002100 */
[----:B------:R-:W1:Y:S01]  /*00b0*/  LDCU.64 UR6, c[0x0][0x388] ;  /* 0x00007100ff0677ac */ /* 0x000e620008000a00 */
[----:B------:R-:W2:Y:S01]  /*00c0*/  LDC.64 R4, c[0x0][0x390] ;  /* 0x0000e400ff047b82 */ /* 0x000ea20000000a00 */
[----:B0-----:R-:W-:-:S05]  /*00d0*/  IADD3 R0, P0, PT, R0, UR4, RZ ;  /* 0x0000000400007c10 */ /* 0x001fca000ff1e0ff */
[----:B------:R-:W-:Y:S01]  /*00e0*/  IMAD.X R3, RZ, RZ, UR5, P0 ;  /* 0x00000005ff037e24 */ /* 0x000fe200080e06ff */
[----:B-1----:R-:W-:-:S04]  /*00f0*/  LEA R2, P0, R0, UR6, 0x3 ;  /* 0x0000000600027c11 */ /* 0x002fc8000f8018ff */
[----:B------:R-:W-:-:S05]  /*0100*/  LEA.HI.X R3, R0, UR7, R3, 0x3, P0 ;  /* 0x0000000700037c11 */ /* 0x000fca00080f1c03 */
[----:B--2---:R-:W-:Y:S04]  /*0110*/  STG.E.64 desc[UR8][R2.64], R4 ;  /* 0x0000000402007986 */ /* 0x004fe8000c101b08 */
[----:B------:R-:W-:Y:S01]  /*0120*/  STG.E.64 desc[UR8][R2.64+0x800], R4 ;  /* 0x0008000402007986 */ /* 0x000fe2000c101b08 */
[----:B------:R-:W-:Y:S05]  /*0130*/  EXIT ;  /* 0x000000000000794d */ /* 0x000fea0003800000 */
.L_x_225:
[----:B------:R-:W0:Y:S01]  /*0140*/  S2R R0, SR_TID.X ;  /* 0x0000000000007919 */ /* 0x000e220000002100 */
[----:B------:R-:W-:Y:S01]  /*0150*/  IMAD.U32 R2, RZ, RZ, UR7 ;  /* 0x00000007ff027e24 */ /* 0x000fe2000f8e00ff */
[----:B------:R-:W1:Y:S01]  /*0160*/  LDCU.64 UR10, c[0x0][0x388] ;  /* 0x00007100ff0a77ac */ /* 0x000e620008000a00 */
[----:B------:R-:W-:Y:S01]  /*0170*/  IMAD.U32 R6, RZ, RZ, UR7 ;  /* 0x00000007ff067e24 */ /* 0x000fe2000f8e00ff */
[----:B0-----:R-:W-:-:S04]  /*0180*/  ISETP.LT.U32.AND P0, PT, R0, UR6, PT ;  /* 0x0000000600007c0c */ /* 0x001fc8000bf01070 */
[----:B------:R-:W-:Y:S01]  /*0190*/  ISETP.GT.U32.AND.EX P0, PT, R2, RZ, PT, P0 ;  /* 0x000000ff0200720c */ /* 0x000fe20003f04100 */
[C---:B------:R-:W-:Y:S01]  /*01a0*/  VIADD R2, R0.reuse, 0x100 ;  /* 0x0000010000027836 */ /* 0x040fe20000000000 */
[----:B------:R-:W-:-:S04]  /*01b0*/  IADD3 R0, P2, PT, R0, UR4, RZ ;  /* 0x0000000400007c10 */ /* 0x000fc8000ff5e0ff */
[----:B------:R-:W-:Y:S01]  /*01c0*/  ISETP.LT.U32.AND P1, PT, R2, UR6, PT ;  /* 0x0000000602007c0c */ /* 0x000fe2000bf21070 */
[----:B------:R-:W-:Y:S01]  /*01d0*/  IMAD.X R3, RZ, RZ, UR5, P2 ;  /* 0x00000005ff037e24 */ /* 0x000fe200090e06ff */
[----:B-1----:R-:W-:Y:S02]  /*01e0*/  LEA R2, P2, R0, UR10, 0x3 ;  /* 0x0000000a00027c11 */ /* 0x002fe4000f8418ff */
[----:B------:R-:W-:Y:S02]  /*01f0*/  ISETP.GT.U32.AND.EX P1, PT, R6, RZ, PT, P1 ;  /* 0x000000ff0600720c */ /* 0x000fe40003f24110 */
[----:B------:R-:W-:Y:S01]  /*0200*/  LEA.HI.X R3, R0, UR11, R3, 0x3, P2 ;  /* 0x0000000b00037c11 */ /* 0x000fe200090f1c03 */
[----:B------:R-:W0:Y:S04]  /*0210*/  @P0 LDC.64 R4, c[0x0][0x390] ;  /* 0x0000e400ff040b82 */ /* 0x000e280000000a00 */
[----:B0-----:R0:W-:Y:S06]  /*0220*/  @P0 STG.E.64 desc[UR8][R2.64], R4 ;  /* 0x0000000402000986 */ /* 0x0011ec000c101b08 */
[----:B------:R-:W-:Y:S05]  /*0230*/  @!P1 EXIT ;  /* 0x000000000000994d */ /* 0x000fea0003800000 */
[----:B0-----:R-:W0:Y:S02]  /*0240*/  LDC.64 R4, c[0x0][0x390] ;  /* 0x0000e400ff047b82 */ /* 0x001e240000000a00 */
[----:B0-----:R-:W-:Y:S01]  /*0250*/  STG.E.64 desc[UR8][R2.64+0x800], R4 ;  /* 0x0008000402007986 */ /* 0x001fe2000c101b08 */
[----:B------:R-:W-:Y:S05]  /*0260*/  EXIT ;  /* 0x000000000000794d */ /* 0x000fea0003800000 */
.L_x_226:
        /* <DEDUP_REMOVED lines=9> */
.L_x_236:


//--------------------- .text._ZN3cub18CUB_300001_SM_10006detail11EmptyKernelIvEEvv --------------------------
	.section	.text._ZN3cub18CUB_300001_SM_10006detail11EmptyKernelIvEEvv,"ax",@progbits
	.align	128
        .global         _ZN3cub18CUB_300001_SM_10006detail11EmptyKernelIvEEvv
        .type           _ZN3cub18CUB_300001_SM_10006detail11EmptyKernelIvEEvv,@function
        .size           _ZN3cub18CUB_300001_SM_10006detail11EmptyKernelIvEEvv,(.L_x_237 - _ZN3cub18CUB_300001_SM_10006detail11EmptyKernelIvEEvv)
        .other          _ZN3cub18CUB_300001_SM_10006detail11EmptyKernelIvEEvv,@"STO_CUDA_ENTRY STV_DEFAULT"
_ZN3cub18CUB_300001_SM_10006detail11EmptyKernelIvEEvv:
.text._ZN3cub18CUB_300001_SM_10006detail11EmptyKernelIvEEvv:
[----:B------:R-:W-:Y:S01]  /*0000*/  LDC R1, c[0x0][0x37c] ;  /* 0x0000df00ff017b82 */ /* 0x000fe20000000800 */
[----:B------:R-:W-:Y:S05]  /*0010*/  EXIT ;  /* 0x000000000000794d */ /* 0x000fea0003800000 */
.L_x_227:
        /* <DEDUP_REMOVED lines=14> */
.L_x_237:


//--------------------- .nv.shared._ZN3cub18CUB_300001_SM_10006detail6reduce28DeviceReduceSingleTileKernelINS2_10policy_hubIdyN4cuda3std3__44plusIdEEE10Policy1000EPdSC_iS9_ddNS7_10__identityEEEvT0_T1_T2_T3_T4_T6_ --------------------------
	.section	.nv.shared._ZN3cub18CUB_300001_SM_10006detail6reduce28DeviceReduceSingleTileKernelINS2_10policy_hubIdyN4cuda3std3__44plusIdEEE10Policy1000EPdSC_iS9_ddNS7_10__identityEEEvT0_T1_T2_T3_T4_T6_,"aw",@nobits
	.sectionflags	@""
	.align	8
.nv.shared._ZN3cub18CUB_300001_SM_10006detail6reduce28DeviceReduceSingleTileKernelINS2_10policy_hubIdyN4cuda3std3__44plusIdEEE10Policy1000EPdSC_iS9_ddNS7_10__identityEEEvT0_T1_T2_T3_T4_T6_:
	.zero		1176


//--------------------- .nv.shared.reserved.0     --------------------------
	.section	.nv.shared.reserved.0,"aw",@nobits
	.weak		__nv_reservedSMEM_offset_0_alias
	.size		__nv_reservedSMEM_offset_0_alias, 0, 64
	.other		__nv_reservedSMEM_offset_0_alias,@"STO_CUDA_RESERVED_SHARED STV_DEFAULT"
__nv_reservedSMEM_offset_0_alias:
	.zero		0
	.zero		64


//--------------------- .nv.global                --------------------------
	.section	.nv.global,"aw",@nobits
.nv.global:
	.type		_ZN30_INTERNAL_0f61662a_4_k_cu_main6thrust24THRUST_300001_SM_1000_NS3seqE,@object
	.size		_ZN30_INTERNAL_0f61662a_4_k_cu_main6thrust24THRUST_300001_SM_1000_NS3seqE,(_ZN30_INTERNAL_0f61662a_4_k_cu_main4cuda3std3__48in_placeE - _ZN30_INTERNAL_0f61662a_4_k_cu_main6thrust24THRUST_300001_SM_1000_NS3seqE)
_ZN30_INTERNAL_0f61662a_4_k_cu_main6thrust24THRUST_300001_SM_1000_NS3seqE:
	.zero		1
	.type		_ZN30_INTERNAL_0f61662a_4_k_cu_main4cuda3std3__48in_placeE,@object
	.size		_ZN30_INTERNAL_0f61662a_4_k_cu_main4cuda3std3__48in_placeE,(_ZN30_INTERNAL_0f61662a_4_k_cu_main4cuda3std6ranges3__45__cpo4sizeE - _ZN30_INTERNAL_0f61662a_4_k_cu_main4cuda3std3__48in_placeE)
_ZN30_INTERNAL_0f61662a_4_k_cu_main4cuda3std3__48in_placeE:
	.zero		1
	.type		_ZN30_INTERNAL_0f61662a_4_k_cu_main4cuda3std6ranges3__45__cpo4sizeE,@object
	.size		_ZN30_INTERNAL_0f61662a_4_k_cu_main4cuda3std6ranges3__45__cpo4sizeE,(_ZN30_INTERNAL_0f61662a_4_k_cu_main6thrust24THRUST_300001_SM_1000_NS12placeholders2_3E - _ZN30_INTERNAL_0f61662a_4_k_cu_main4cuda3std6ranges3__45__cpo4sizeE)
_ZN30_INTERNAL_0f61662a_4_k_cu_main4cuda3std6ranges3__45__cpo4sizeE:
	.zero		1
	.type		_ZN30_INTERNAL_0f61662a_4_k_cu_main6thrust24THRUST_300001_SM_1000_NS12placeholders2_3E,@object
	.size		_ZN30_INTERNAL_0f61662a_4_k_cu_main6thrust24THRUST_300001_SM_1000_NS12placeholders2_3E,(_ZN30_INTERNAL_0f61662a_4_k_cu_main4cuda3std3__45__cpo6cbeginE - _ZN30_INTERNAL_0f61662a_4_k_cu_main6thrust24THRUST_300001_SM_1000_NS12placeholders2_3E)
_ZN30_INTERNAL_0f61662a_4_k_cu_main6thrust24THRUST_300001_SM_1000_NS12placeholders2_3E:
	.zero		1
	.type		_ZN30_INTERNAL_0f61662a_4_k_cu_main4cuda3std3__45__cpo6cbeginE,@object
	.size		_ZN30_INTERNAL_0f61662a_4_k_cu_main4cuda3std3__45__cpo6cbeginE,(_ZN30_INTERNAL_0f61662a_4_k_cu_main4cuda3std6ranges3__45__cpo6cbeginE - _ZN30_INTERNAL_0f61662a_4_k_cu_main4cuda3std3__45__cpo6cbeginE)
_ZN30_INTERNAL_0f61662a_4_k_cu_main4cuda3std3__45__cpo6cbeginE:
	.zero		1
	.type		_ZN30_INTERNAL_0f61662a_4_k_cu_main4cuda3std6ranges3__45__cpo6cbeginE,@object
	.size		_ZN30_INTERNAL_0f61662a_4_k_cu_main4cuda3std6ranges3__45__cpo6cbeginE,(_ZN30_INTERNAL_0f61662a_4_k_cu_main6thrust24THRUST_300001_SM_1000_NS12placeholders2_7E - _ZN30_INTERNAL_0f61662a_4_k_cu_main4cuda3std6ranges3__45__cpo6cbeginE)
_ZN30_INTERNAL_0f61662a_4_k_cu_main4cuda3std6ranges3__45__cpo6cbeginE:
	.zero		1
	.type		_ZN30_INTERNAL_0f61662a_4_k_cu_main6thrust24THRUST_300001_SM_1000_NS12placeholders2_7E,@object
	.size		_ZN30_INTERNAL_0f61662a_4_k_cu_main6thrust24THRUST_300001_SM_1000_NS12placeholders2_7E,(_ZN30_INTERNAL_0f61662a_4_k_cu_main4cuda3std3__45__cpo7crbeginE - _ZN30_INTERNAL_0f61662a_4_k_cu_main6thrust24THRUST_300001_SM_1000_NS12placeholders2_7E)
_ZN30_INTERNAL_0f61662a_4_k_cu_main6thrust24THRUST_300001_SM_1000_NS12placeholders2_7E:
	.zero		1
	.type		_ZN30_INTERNAL_0f61662a_4_k_cu_main4cuda3std3__45__cpo7crbeginE,@object
	.size		_ZN30_INTERNAL_0f61662a_4_k_cu_main4cuda3std3__45__cpo7crbeginE,(_ZN30_INTERNAL_0f61662a_4_k_cu_main4cuda3std6ranges3__45__cpo4nextE - _ZN30_INTERNAL_0f61662a_4_k_cu_main4cuda3std3__45__cpo7crbeginE)
_ZN30_INTERNAL_0f61662a_4_k_cu_main4cuda3std3__45__cpo7crbeginE:
	.zero		1
	.type		_ZN30_INTERNAL_0f61662a_4_k_cu_main4cuda3std6ranges3__45__cpo4nextE,@object
	.size		_ZN30_INTERNAL_0f61662a_4_k_cu_main4cuda3std6ranges3__45__cpo4nextE,(_ZN30_INTERNAL_0f61662a_4_k_cu_main4cuda3std6ranges3__45__cpo4swapE - _ZN30_INTERNAL_0f61662a_4_k_cu_main4cuda3std6ranges3__45__cpo4nextE)
_ZN30_INTERNAL_0f61662a_4_k_cu_main4cuda3std6ranges3__45__cpo4nextE:
	.zero		1
	.type		_ZN30_INTERNAL_0f61662a_4_k_cu_main4cuda3std6ranges3__45__cpo4swapE,@object
	.size		_ZN30_INTERNAL_0f61662a_4_k_cu_main4cuda3std6ranges3__45__cpo4swapE,(_ZN30_INTERNAL_0f61662a_4_k_cu_main6thrust24THRUST_300001_SM_1000_NS8cuda_cub10par_nosyncE - _ZN30_INTERNAL_0f61662a_4_k_cu_main4cuda3std6ranges3__45__cpo4swapE)
_ZN30_INTERNAL_0f61662a_4_k_cu_main4cuda3std6ranges3__45__cpo4swapE:
	.zero		1
	.type		_ZN30_INTERNAL_0f61662a_4_k_cu_main6thrust24THRUST_300001_SM_1000_NS8cuda_cub10par_nosyncE,@object
	.size		_ZN30_INTERNAL_0f61662a_4_k_cu_main6thrust24THRUST_300001_SM_1000_NS8cuda_cub10par_nosyncE,(_ZN30_INTERNAL_0f61662a_4_k_cu_main6thrust24THRUST_300001_SM_1000_NS12placeholders2_9E - _ZN30_INTERNAL_0f61662a_4_k_cu_main6thrust24THRUST_300001_SM_1000_NS8cuda_cub10par_nosyncE)
_ZN30_INTERNAL_0f61662a_4_k_cu_main6thrust24THRUST_300001_SM_1000_NS8cuda_cub10par_nosyncE:
	.zero		1
	.type		_ZN30_INTERNAL_0f61662a_4_k_cu_main6thrust24THRUST_300001_SM_1000_NS12placeholders2_9E,@object
	.size		_ZN30_INTERNAL_0f61662a_4_k_cu_main6thrust24THRUST_300001_SM_1000_NS12placeholders2_9E,(_ZN30_INTERNAL_0f61662a_4_k_cu_main4cuda3std3__432_GLOBAL__N__0f61662a_4_k_cu_main6ignoreE - _ZN30_INTERNAL_0f61662a_4_k_cu_main6thrust24THRUST_300001_SM_1000_NS12placeholders2_9E)
_ZN30_INTERNAL_0f61662a_4_k_cu_main6thrust24THRUST_300001_SM_1000_NS12placeholders2_9E:
	.zero		1
	.type		_ZN30_INTERNAL_0f61662a_4_k_cu_main4cuda3std3__432_GLOBAL__N__0f61662a_4_k_cu_main6ignoreE,@object
	.size		_ZN30_INTERNAL_0f61662a_4_k_cu_main4cuda3std3__432_GLOBAL__N__0f61662a_4_k_cu_main6ignoreE,(_ZN30_INTERNAL_0f61662a_4_k_cu_main4cuda3std6ranges3__45__cpo4dataE - _ZN30_INTERNAL_0f61662a_4_k_cu_main4cuda3std3__432_GLOBAL__N__0f61662a_4_k_cu_main6ignoreE)
_ZN30_INTERNAL_0f61662a_4_k_cu_main4cuda3std3__432_GLOBAL__N__0f61662a_4_k_cu_main6ignoreE:
	.zero		1
	.type		_ZN30_INTERNAL_0f61662a_4_k_cu_main4cuda3std6ranges3__45__cpo4dataE,@object
	.size		_ZN30_INTERNAL_0f61662a_4_k_cu_main4cuda3std6ranges3__45__cpo4dataE,(_ZN30_INTERNAL_0f61662a_4_k_cu_main6thrust24THRUST_300001_SM_1000_NS12placeholders2_1E - _ZN30_INTERNAL_0f61662a_4_k_cu_main4cuda3std6ranges3__45__cpo4dataE)
_ZN30_INTERNAL_0f61662a_4_k_cu_main4cuda3std6ranges3__45__cpo4dataE:
	.zero		1
	.type		_ZN30_INTERNAL_0f61662a_4_k_cu_main6thrust24THRUST_300001_SM_1000_NS12placeholders2_1E,@object
	.size		_ZN30_INTERNAL_0f61662a_4_k_cu_main6thrust24THRUST_300001_SM_1000_NS12placeholders2_1E,(_ZN30_INTERNAL_0f61662a_4_k_cu_main4cuda3std3__45__cpo5beginE - _ZN30_INTERNAL_0f61662a_4_k_cu_main6thrust24THRUST_300001_SM_1000_NS12placeholders2_1E)
_ZN30_INTERNAL_0f61662a_4_k_cu_main6thrust24THRUST_300001_SM_1000_NS12placeholders2_1E:
	.zero		1
	.type		_ZN30_INTERNAL_0f61662a_4_k_cu_main4cuda3std3__45__cpo5beginE,@object
	.size		_ZN30_INTERNAL_0f61662a_4_k_cu_main4cuda3std3__45__cpo5beginE,(_ZN30_INTERNAL_0f61662a_4_k_cu_main4cuda3std6ranges3__45__cpo5beginE - _ZN30_INTERNAL_0f61662a_4_k_cu_main4cuda3std3__45__cpo5beginE)
_ZN30_INTERNAL_0f61662a_4_k_cu_main4cuda3std3__45__cpo5beginE:
	.zero		1
	.type		_ZN30_INTERNAL_0f61662a_4_k_cu_main4cuda3std6ranges3__45__cpo5beginE,@object
	.size		_ZN30_INTERNAL_0f61662a_4_k_cu_main4cuda3std6ranges3__45__cpo5beginE,(_ZN30_INTERNAL_0f61662a_4_k_cu_main6thrust24THRUST_300001_SM_1000_NS12placeholders2_5E - _ZN30_INTERNAL_0f61662a_4_k_cu_main4cuda3std6ranges3__45__cpo5beginE)
_ZN30_INTERNAL_0f61662a_4_k_cu_main4cuda3std6ranges3__45__cpo5beginE:
	.zero		1
	.type		_ZN30_INTERNAL_0f61662a_4_k_cu_main6thrust24THRUST_300001_SM_1000_NS12placeholders2_5E,@object
	.size		_ZN30_INTERNAL_0f61662a_4_k_cu_main6thrust24THRUST_300001_SM_1000_NS12placeholders2_5E,(_ZN30_INTERNAL_0f61662a_4_k_cu_main4cuda3std3__45__cpo6rbeginE - _ZN30_INTERNAL_0f61662a_4_k_cu_main6thrust24THRUST_300001_SM_1000_NS12placeholders2_5E)
_ZN30_INTERNAL_0f61662a_4_k_cu_main6thrust24THRUST_300001_SM_1000_NS12placeholders2_5E:
	.zero		1
	.type		_ZN30_INTERNAL_0f61662a_4_k_cu_main4cuda3std3__45__cpo6rbeginE,@object
	.size		_ZN30_INTERNAL_0f61662a_4_k_cu_main4cuda3std3__45__cpo6rbeginE,(_ZN30_INTERNAL_0f61662a_4_k_cu_main4cuda3std6ranges3__45__cpo7advanceE - _ZN30_INTERNAL_0f61662a_4_k_cu_main4cuda3std3__45__cpo6rbeginE)
_ZN30_INTERNAL_0f61662a_4_k_cu_main4cuda3std3__45__cpo6rbeginE:
	.zero		1
	.type		_ZN30_INTERNAL_0f61662a_4_k_cu_main4cuda3std6ranges3__45__cpo7advanceE,@object
	.size		_ZN30_INTERNAL_0f61662a_4_k_cu_main4cuda3std6ranges3__45__cpo7advanceE,(_ZN30_INTERNAL_0f61662a_4_k_cu_main4cuda3std3__47nulloptE - _ZN30_INTERNAL_0f61662a_4_k_cu_main4cuda3std6ranges3__45__cpo7advanceE)
_ZN30_INTERNAL_0f61662a_4_k_cu_main4cuda3std6ranges3__45__cpo7advanceE:
	.zero		1
	.type		_ZN30_INTERNAL_0f61662a_4_k_cu_main4cuda3std3__47nulloptE,@object
	.size		_ZN30_INTERNAL_0f61662a_4_k_cu_main4cuda3std3__47nulloptE,(_ZN30_INTERNAL_0f61662a_4_k_cu_main4cuda3std6ranges3__45__cpo8distanceE - _ZN30_INTERNAL_0f61662a_4_k_cu_main4cuda3std3__47nulloptE)
_ZN30_INTERNAL_0f61662a_4_k_cu_main4cuda3std3__47nulloptE:
	.zero		1
	.type		_ZN30_INTERNAL_0f61662a_4_k_cu_main4cuda3std6ranges3__45__cpo8distanceE,@object
	.size		_ZN30_INTERNAL_0f61662a_4_k_cu_main4cuda3std6ranges3__45__cpo8distanceE,(_ZN30_INTERNAL_0f61662a_4_k_cu_main6thrust24THRUST_300001_SM_1000_NS12placeholders3_10E - _ZN30_INTERNAL_0f61662a_4_k_cu_main4cuda3std6ranges3__45__cpo8distanceE)
_ZN30_INTERNAL_0f61662a_4_k_cu_main4cuda3std6ranges3__45__cpo8distanceE:
	.zero		1
	.type		_ZN30_INTERNAL_0f61662a_4_k_cu_main6thrust24THRUST_300001_SM_1000_NS12placeholders3_10E,@object
	.size		_ZN30_INTERNAL_0f61662a_4_k_cu_main6thrust24THRUST_300001_SM_1000_NS12placeholders3_10E,(_ZN30_INTERNAL_0f61662a_4_k_cu_main4cuda3std3__419piecewise_constructE - _ZN30_INTERNAL_0f61662a_4_k_cu_main6thrust24THRUST_300001_SM_1000_NS12placeholders3_10E)
_ZN30_INTERNAL_0f61662a_4_k_cu_main6thrust24THRUST_300001_SM_1000_NS12placeholders3_10E:
	.zero		1
	.type		_ZN30_INTERNAL_0f61662a_4_k_cu_main4cuda3std3__419piecewise_constructE,@object
	.size		_ZN30_INTERNAL_0f61662a_4_k_cu_main4cuda3std3__419piecewise_constructE,(_ZN30_INTERNAL_0f61662a_4_k_cu_main4cuda3std6ranges3__45__cpo5cdataE - _ZN30_INTERNAL_0f61662a_4_k_cu_main4cuda3std3__419piecewise_constructE)
_ZN30_INTERNAL_0f61662a_4_k_cu_main4cuda3std3__419piecewise_constructE:
	.zero		1
	.type		_ZN30_INTERNAL_0f61662a_4_k_cu_main4cuda3std6ranges3__45__cpo5cdataE,@object
	.size		_ZN30_INTERNAL_0f61662a_4_k_cu_main4cuda3std6ranges3__45__cpo5cdataE,(_ZN30_INTERNAL_0f61662a_4_k_cu_main6thrust24THRUST_300001_SM_1000_NS12placeholders2_2E - _ZN30_INTERNAL_0f61662a_4_k_cu_main4cuda3std6ranges3__45__cpo5cdataE)
_ZN30_INTERNAL_0f61662a_4_k_cu_main4cuda3std6ranges3__45__cpo5cdataE:
	.zero		1
	.type		_ZN30_INTERNAL_0f61662a_4_k_cu_main6thrust24THRUST_300001_SM_1000_NS12placeholders2_2E,@object
	.size		_ZN30_INTERNAL_0f61662a_4_k_cu_main6thrust24THRUST_300001_SM_1000_NS12placeholders2_2E,(_ZN30_INTERNAL_0f61662a_4_k_cu_main4cuda3std3__45__cpo3endE - _ZN30_INTERNAL_0f61662a_4_k_cu_main6thrust24THRUST_300001_SM_1000_NS12placeholders2_2E)
_ZN30_INTERNAL_0f61662a_4_k_cu_main6thrust24THRUST_300001_SM_1000_NS12placeholders2_2E:
	.zero		1
	.type		_ZN30_INTERNAL_0f61662a_4_k_cu_main4cuda3std3__45__cpo3endE,@object
	.size		_ZN30_INTERNAL_0f61662a_4_k_cu_main4cuda3std3__45__cpo3endE,(_ZN30_INTERNAL_0f61662a_4_k_cu_main4cuda3std6ranges3__45__cpo3endE - _ZN30_INTERNAL_0f61662a_4_k_cu_main4cuda3std3__45__cpo3endE)
_ZN30_INTERNAL_0f61662a_4_k_cu_main4cuda3std3__45__cpo3endE:
	.zero		1
	.type		_ZN30_INTERNAL_0f61662a_4_k_cu_main4cuda3std6ranges3__45__cpo3endE,@object
	.size		_ZN30_INTERNAL_0f61662a_4_k_cu_main4cuda3std6ranges3__45__cpo3endE,(_ZN30_INTERNAL_0f61662a_4_k_cu_main6thrust24THRUST_300001_SM_1000_NS12placeholders2_6E - _ZN30_INTERNAL_0f61662a_4_k_cu_main4cuda3std6ranges3__45__cpo3endE)
_ZN30_INTERNAL_0f61662a_4_k_cu_main4cuda3std6ranges3__45__cpo3endE:
	.zero		1
	.type		_ZN30_INTERNAL_0f61662a_4_k_cu_main6thrust24THRUST_300001_SM_1000_NS12placeholders2_6E,@object
	.size		_ZN30_INTERNAL_0f61662a_4_k_cu_main6thrust24THRUST_300001_SM_1000_NS12placeholders2_6E,(_ZN30_INTERNAL_0f61662a_4_k_cu_main4cuda3std3__45__cpo4rendE - _ZN30_INTERNAL_0f61662a_4_k_cu_main6thrust24THRUST_300001_SM_1000_NS12placeholders2_6E)
_ZN30_INTERNAL_0f61662a_4_k_cu_main6thrust24THRUST_300001_SM_1000_NS12placeholders2_6E:
	.zero		1
	.type		_ZN30_INTERNAL_0f61662a_4_k_cu_main4cuda3std3__45__cpo4rendE,@object
	.size		_ZN30_INTERNAL_0f61662a_4_k_cu_main4cuda3std3__45__cpo4rendE,(_ZN30_INTERNAL_0f61662a_4_k_cu_main4cuda3std6ranges3__45__cpo9iter_swapE - _ZN30_INTERNAL_0f61662a_4_k_cu_main4cuda3std3__45__cpo4rendE)
_ZN30_INTERNAL_0f61662a_4_k_cu_main4cuda3std3__45__cpo4rendE:
	.zero		1
	.type		_ZN30_INTERNAL_0f61662a_4_k_cu_main4cuda3std6ranges3__45__cpo9iter_swapE,@object
	.size		_ZN30_INTERNAL_0f61662a_4_k_cu_main4cuda3std6ranges3__45__cpo9iter_swapE,(_ZN30_INTERNAL_0f61662a_4_k_cu_main4cuda3std3__48unexpectE - _ZN30_INTERNAL_0f61662a_4_k_cu_main4cuda3std6ranges3__45__cpo9iter_swapE)
_ZN30_INTERNAL_0f61662a_4_k_cu_main4cuda3std6ranges3__45__cpo9iter_swapE:
	.zero		1
	.type		_ZN30_INTERNAL_0f61662a_4_k_cu_main4cuda3std3__48unexpectE,@object
	.size		_ZN30_INTERNAL_0f61662a_4_k_cu_main4cuda3std3__48unexpectE,(_ZN30_INTERNAL_0f61662a_4_k_cu_main6thrust24THRUST_300001_SM_1000_NS8cuda_cub3parE - _ZN30_INTERNAL_0f61662a_4_k_cu_main4cuda3std3__48unexpectE)
_ZN30_INTERNAL_0f61662a_4_k_cu_main4cuda3std3__48unexpectE:
	.zero		1
	.type		_ZN30_INTERNAL_0f61662a_4_k_cu_main6thrust24THRUST_300001_SM_1000_NS8cuda_cub3parE,@object
	.size		_ZN30_INTERNAL_0f61662a_4_k_cu_main6thrust24THRUST_300001_SM_1000_NS8cuda_cub3parE,(_ZN30_INTERNAL_0f61662a_4_k_cu_main6thrust24THRUST_300001_SM_1000_NS12placeholders2_4E - _ZN30_INTERNAL_0f61662a_4_k_cu_main6thrust24THRUST_300001_SM_1000_NS8cuda_cub3parE)
_ZN30_INTERNAL_0f61662a_4_k_cu_main6thrust24THRUST_300001_SM_1000_NS8cuda_cub3parE:
	.zero		1
	.type		_ZN30_INTERNAL_0f61662a_4_k_cu_main6thrust24THRUST_300001_SM_1000_NS12placeholders2_4E,@object
	.size		_ZN30_INTERNAL_0f61662a_4_k_cu_main6thrust24THRUST_300001_SM_1000_NS12placeholders2_4E,(_ZN30_INTERNAL_0f61662a_4_k_cu_main4cuda3std3__45__cpo4cendE - _ZN30_INTERNAL_0f61662a_4_k_cu_main6thrust24THRUST_300001_SM_1000_NS12placeholders2_4E)
_ZN30_INTERNAL_0f61662a_4_k_cu_main6thrust24THRUST_300001_SM_1000_NS12placeholders2_4E:
	.zero		1
	.type		_ZN30_INTERNAL_0f61662a_4_k_cu_main4cuda3std3__45__cpo4cendE,@object
	.size		_ZN30_INTERNAL_0f61662a_4_k_cu_main4cuda3std3__45__cpo4cendE,(_ZN30_INTERNAL_0f61662a_4_k_cu_main4cuda3std6ranges3__45__cpo4cendE - _ZN30_INTERNAL_0f61662a_4_k_cu_main4cuda3std3__45__cpo4cendE)
_ZN30_INTERNAL_0f61662a_4_k_cu_main4cuda3std3__45__cpo4cendE:
	.zero		1
	.type		_ZN30_INTERNAL_0f61662a_4_k_cu_main4cuda3std6ranges3__45__cpo4cendE,@object
	.size		_ZN30_INTERNAL_0f61662a_4_k_cu_main4cuda3std6ranges3__45__cpo4cendE,(_ZN30_INTERNAL_0f61662a_4_k_cu_main4cuda3std3__420unreachable_sentinelE - _ZN30_INTERNAL_0f61662a_4_k_cu_main4cuda3std6ranges3__45__cpo4cendE)
_ZN30_INTERNAL_0f61662a_4_k_cu_main4cuda3std6ranges3__45__cpo4cendE:
	.zero		1
	.type		_ZN30_INTERNAL_0f61662a_4_k_cu_main4cuda3std3__420unreachable_sentinelE,@object
	.size		_ZN30_INTERNAL_0f61662a_4_k_cu_main4cuda3std3__420unreachable_sentinelE,(_ZN30_INTERNAL_0f61662a_4_k_cu_main4cuda3std6ranges3__45__cpo5ssizeE - _ZN30_INTERNAL_0f61662a_4_k_cu_main4cuda3std3__420unreachable_sentinelE)
_ZN30_INTERNAL_0f61662a_4_k_cu_main4cuda3std3__420unreachable_sentinelE:
	.zero		1
	.type		_ZN30_INTERNAL_0f61662a_4_k_cu_main4cuda3std6ranges3__45__cpo5ssizeE,@object
	.size		_ZN30_INTERNAL_0f61662a_4_k_cu_main4cuda3std6ranges3__45__cpo5ssizeE,(_ZN30_INTERNAL_0f61662a_4_k_cu_main6thrust24THRUST_300001_SM_1000_NS12placeholders2_8E - _ZN30_INTERNAL_0f61662a_4_k_cu_main4cuda3std6ranges3__45__cpo5ssizeE)
_ZN30_INTERNAL_0f61662a_4_k_cu_main4cuda3std6ranges3__45__cpo5ssizeE:
	.zero		1
	.type		_ZN30_INTERNAL_0f61662a_4_k_cu_main6thrust24THRUST_300001_SM_1000_NS12placeholders2_8E,@object
	.size		_ZN30_INTERNAL_0f61662a_4_k_cu_main6thrust24THRUST_300001_SM_1000_NS12placeholders2_8E,(_ZN30_INTERNAL_0f61662a_4_k_cu_main4cuda3std3__45__cpo5crendE - _ZN30_INTERNAL_0f61662a_4_k_cu_main6thrust24THRUST_300001_SM_1000_NS12placeholders2_8E)
_ZN30_INTERNAL_0f61662a_4_k_cu_main6thrust24THRUST_300001_SM_1000_NS12placeholders2_8E:
	.zero		1
	.type		_ZN30_INTERNAL_0f61662a_4_k_cu_main4cuda3std3__45__cpo5crendE,@object
	.size		_ZN30_INTERNAL_0f61662a_4_k_cu_main4cuda3std3__45__cpo5crendE,(_ZN30_INTERNAL_0f61662a_4_k_cu_main4cuda3std6ranges3__45__cpo4prevE - _ZN30_INTERNAL_0f61662a_4_k_cu_main4cuda3std3__45__cpo5crendE)
_ZN30_INTERNAL_0f61662a_4_k_cu_main4cuda3std3__45__cpo5crendE:
	.zero		1
	.type		_ZN30_INTERNAL_0f61662a_4_k_cu_main4cuda3std6ranges3__45__cpo4prevE,@object
	.size		_ZN30_INTERNAL_0f61662a_4_k_cu_main4cuda3std6ranges3__45__cpo4prevE,(_ZN30_INTERNAL_0f61662a_4_k_cu_main4cuda3std6ranges3__45__cpo9iter_moveE - _ZN30_INTERNAL_0f61662a_4_k_cu_main4cuda3std6ranges3__45__cpo4prevE)
_ZN30_INTERNAL_0f61662a_4_k_cu_main4cuda3std6ranges3__45__cpo4prevE:
	.zero		1
	.type		_ZN30_INTERNAL_0f61662a_4_k_cu_main4cuda3std6ranges3__45__cpo9iter_moveE,@object
	.size		_ZN30_INTERNAL_0f61662a_4_k_cu_main4cuda3std6ranges3__45__cpo9iter_moveE,(_ZN30_INTERNAL_0f61662a_4_k_cu_main6thrust24THRUST_300001_SM_1000_NS6system6detail10sequential3seqE - _ZN30_INTERNAL_0f61662a_4_k_cu_main4cuda3std6ranges3__45__cpo9iter_moveE)
_ZN30_INTERNAL_0f61662a_4_k_cu_main4cuda3std6ranges3__45__cpo9iter_moveE:
	.zero		1
	.type		_ZN30_INTERNAL_0f61662a_4_k_cu_main6thrust24THRUST_300001_SM_1000_NS6system6detail10sequential3seqE,@object
	.size		_ZN30_INTERNAL_0f61662a_4_k_cu_main6thrust24THRUST_300001_SM_1000_NS6system6detail10sequential3seqE,(.L_31 - _ZN30_INTERNAL_0f61662a_4_k_cu_main6thrust24THRUST_300001_SM_1000_NS6system6detail10sequential3seqE)
_ZN30_INTERNAL_0f61662a_4_k_cu_main6thrust24THRUST_300001_SM_1000_NS6system6detail10sequential3seqE:
	.zero		1
.L_31:


//--------------------- .nv.shared._ZN3cub18CUB_300001_SM_10006detail6reduce18DeviceReduceKernelINS2_10policy_hubIdyN4cuda3std3__44plusIdEEE10Policy1000EN6thrust24THRUST_300001_SM_1000_NS6detail15normal_iteratorINSD_10device_ptrIdEEEEyS9_dNS7_10__identityEEEvT0_PT3_T1_NS0_13GridEvenShareISN_EET2_T4_ --------------------------
	.section	.nv.shared._ZN3cub18CUB_300001_SM_10006detail6reduce18DeviceReduceKernelINS2_10policy_hubIdyN4cuda3std3__44plusIdEEE10Policy1000EN6thrust24THRUST_300001_SM_1000_NS6detail15normal_iteratorINSD_10device_ptrIdEEEEyS9_dNS7_10__identityEEEvT0_PT3_T1_NS0_13GridEvenShareISN_EET2_T4_,"aw",@nobits
	.sectionflags	@""
	.align	8
.nv.shared._ZN3cub18CUB_300001_SM_10006detail6reduce18DeviceReduceKernelINS2_10policy_hubIdyN4cuda3std3__44plusIdEEE10Policy1000EN6thrust24THRUST_300001_SM_1000_NS6detail15normal_iteratorINSD_10device_ptrIdEEEEyS9_dNS7_10__identityEEEvT0_PT3_T1_NS0_13GridEvenShareISN_EET2_T4_:
	.zero		1176


//--------------------- .nv.shared._ZN3cub18CUB_300001_SM_10006detail6reduce28DeviceReduceSingleTileKernelINS2_10policy_hubIdyN4cuda3std3__44plusIdEEE10Policy1000EN6thrust24THRUST_300001_SM_1000_NS6detail15normal_iteratorINSD_10device_ptrIdEEEEPdyS9_ddNS7_10__identityEEEvT0_T1_T2_T3_T4_T6_ --------------------------
	.section	.nv.shared._ZN3cub18CUB_300001_SM_10006detail6reduce28DeviceReduceSingleTileKernelINS2_10policy_hubIdyN4cuda3std3__44plusIdEEE10Policy1000EN6thrust24THRUST_300001_SM_1000_NS6detail15normal_iteratorINSD_10device_ptrIdEEEEPdyS9_ddNS7_10__identityEEEvT0_T1_T2_T3_T4_T6_,"aw",@nobits
	.sectionflags	@""
	.align	8
.nv.shared._ZN3cub18CUB_300001_SM_10006detail6reduce28DeviceReduceSingleTileKernelINS2_10policy_hubIdyN4cuda3std3__44plusIdEEE10Policy1000EN6thrust24THRUST_300001_SM_1000_NS6detail15normal_iteratorINSD_10device_ptrIdEEEEPdyS9_ddNS7_10__identityEEEvT0_T1_T2_T3_T4_T6_:
	.zero		1176


//--------------------- .nv.shared._ZN3cub18CUB_300001_SM_10006detail6reduce28DeviceReduceSingleTileKernelINS2_10policy_hubIdjN4cuda3std3__44plusIdEEE10Policy1000EPdSC_iS9_ddNS7_10__identityEEEvT0_T1_T2_T3_T4_T6_ --------------------------
	.section	.nv.shared._ZN3cub18CUB_300001_SM_10006detail6reduce28DeviceReduceSingleTileKernelINS2_10policy_hubIdjN4cuda3std3__44plusIdEEE10Policy1000EPdSC_iS9_ddNS7_10__identityEEEvT0_T1_T2_T3_T4_T6_,"aw",@nobits
	.sectionflags	@""
	.align	8
.nv.shared._ZN3cub18CUB_300001_SM_10006detail6reduce28DeviceReduceSingleTileKernelINS2_10policy_hubIdjN4cuda3std3__44plusIdEEE10Policy1000EPdSC_iS9_ddNS7_10__identityEEEvT0_T1_T2_T3_T4_T6_:
	.zero		1216


//--------------------- .nv.shared._ZN3cub18CUB_300001_SM_10006detail6reduce18DeviceReduceKernelINS2_10policy_hubIdjN4cuda3std3__44plusIdEEE10Policy1000EN6thrust24THRUST_300001_SM_1000_NS6detail15normal_iteratorINSD_10device_ptrIdEEEEjS9_dNS7_10__identityEEEvT0_PT3_T1_NS0_13GridEvenShareISN_EET2_T4_ --------------------------
	.section	.nv.shared._ZN3cub18CUB_300001_SM_10006detail6reduce18DeviceReduceKernelINS2_10policy_hubIdjN4cuda3std3__44plusIdEEE10Policy1000EN6thrust24THRUST_300001_SM_1000_NS6detail15normal_iteratorINSD_10device_ptrIdEEEEjS9_dNS7_10__identityEEEvT0_PT3_T1_NS0_13GridEvenShareISN_EET2_T4_,"aw",@nobits
	.sectionflags	@""
	.align	8
.nv.shared._ZN3cub18CUB_300001_SM_10006detail6reduce18DeviceReduceKernelINS2_10policy_hubIdjN4cuda3std3__44plusIdEEE10Policy1000EN6thrust24THRUST_300001_SM_1000_NS6detail15normal_iteratorINSD_10device_ptrIdEEEEjS9_dNS7_10__identityEEEvT0_PT3_T1_NS0_13GridEvenShareISN_EET2_T4_:
	.zero		1216


//--------------------- .nv.shared._ZN3cub18CUB_300001_SM_10006detail6reduce28DeviceReduceSingleTileKernelINS2_10policy_hubIdjN4cuda3std3__44plusIdEEE10Policy1000EN6thrust24THRUST_300001_SM_1000_NS6detail15normal_iteratorINSD_10device_ptrIdEEEEPdjS9_ddNS7_10__identityEEEvT0_T1_T2_T3_T4_T6_ --------------------------
	.section	.nv.shared._ZN3cub18CUB_300001_SM_10006detail6reduce28DeviceReduceSingleTileKernelINS2_10policy_hubIdjN4cuda3std3__44plusIdEEE10Policy1000EN6thrust24THRUST_300001_SM_1000_NS6detail15normal_iteratorINSD_10device_ptrIdEEEEPdjS9_ddNS7_10__identityEEEvT0_T1_T2_T3_T4_T6_,"aw",@nobits
	.sectionflags	@""
	.align	8
.nv.shared._ZN3cub18CUB_300001_SM_10006detail6reduce28DeviceReduceSingleTileKernelINS2_10policy_hubIdjN4cuda3std3__44plusIdEEE10Policy1000EN6thrust24THRUST_300001_SM_1000_NS6detail15normal_iteratorINSD_10device_ptrIdEEEEPdjS9_ddNS7_10__identityEEEvT0_T1_T2_T3_T4_T6_:
	.zero		1216


//--------------------- .nv.constant0._ZN3cub18CUB_300001_SM_10006detail6reduce28DeviceReduceSingleTileKernelINS2_10policy_hubIdyN4cuda3std3__44plusIdEEE10Policy1000EPdSC_iS9_ddNS7_10__identityEEEvT0_T1_T2_T3_T4_T6_ --------------------------
	.section	.nv.constant0._ZN3cub18CUB_300001_SM_10006detail6reduce28DeviceReduceSingleTileKernelINS2_10policy_hubIdyN4cuda3std3__44plusIdEEE10Policy1000EPdSC_iS9_ddNS7_10__identityEEEvT0_T1_T2_T3_T4_T6_,"a",@progbits
	.sectionflags	@""
	.align	4
.nv.constant0._ZN3cub18CUB_300001_SM_10006detail6reduce28DeviceReduceSingleTileKernelINS2_10policy_hubIdyN4cuda3std3__44plusIdEEE10Policy1000EPdSC_iS9_ddNS7_10__identityEEEvT0_T1_T2_T3_T4_T6_:
	.zero		929


//--------------------- .nv.constant0._ZN3cub18CUB_300001_SM_10006detail6reduce18DeviceReduceKernelINS2_10policy_hubIdyN4cuda3std3__44plusIdEEE10Policy1000EN6thrust24THRUST_300001_SM_1000_NS6detail15normal_iteratorINSD_10device_ptrIdEEEEyS9_dNS7_10__identityEEEvT0_PT3_T1_NS0_13GridEvenShareISN_EET2_T4_ --------------------------
	.section	.nv.constant0._ZN3cub18CUB_300001_SM_10006detail6reduce18DeviceReduceKernelINS2_10policy_hubIdyN4cuda3std3__44plusIdEEE10Policy1000EN6thrust24THRUST_300001_SM_1000_NS6detail15normal_iteratorINSD_10device_ptrIdEEEEyS9_dNS7_10__identityEEEvT0_PT3_T1_NS0_13GridEvenShareISN_EET2_T4_,"a",@progbits
	.sectionflags	@""
	.align	4
.nv.constant0._ZN3cub18CUB_300001_SM_10006detail6reduce18DeviceReduceKernelINS2_10policy_hubIdyN4cuda3std3__44plusIdEEE10Policy1000EN6thrust24THRUST_300001_SM_1000_NS6detail15normal_iteratorINSD_10device_ptrIdEEEEyS9_dNS7_10__identityEEEvT0_PT3_T1_NS0_13GridEvenShareISN_EET2_T4_:
	.zero		994


//--------------------- .nv.constant0._ZN3cub18CUB_300001_SM_10006detail6reduce28DeviceReduceSingleTileKernelINS2_10policy_hubIdyN4cuda3std3__44plusIdEEE10Policy1000EN6thrust24THRUST_300001_SM_1000_NS6detail15normal_iteratorINSD_10device_ptrIdEEEEPdyS9_ddNS7_10__identityEEEvT0_T1_T2_T3_T4_T6_ --------------------------
	.section	.nv.constant0._ZN3cub18CUB_300001_SM_10006detail6reduce28DeviceReduceSingleTileKernelINS2_10policy_hubIdyN4cuda3std3__44plusIdEEE10Policy1000EN6thrust24THRUST_300001_SM_1000_NS6detail15normal_iteratorINSD_10device_ptrIdEEEEPdyS9_ddNS7_10__identityEEEvT0_T1_T2_T3_T4_T6_,"a",@progbits
	.sectionflags	@""
	.align	4
.nv.constant0._ZN3cub18CUB_300001_SM_10006detail6reduce28DeviceReduceSingleTileKernelINS2_10policy_hubIdyN4cuda3std3__44plusIdEEE10Policy1000EN6thrust24THRUST_300001_SM_1000_NS6detail15normal_iteratorINSD_10device_ptrIdEEEEPdyS9_ddNS7_10__identityEEEvT0_T1_T2_T3_T4_T6_:
	.zero		937


//--------------------- .nv.constant0._ZN3cub18CUB_300001_SM_10006detail6reduce28DeviceReduceSingleTileKernelINS2_10policy_hubIdjN4cuda3std3__44plusIdEEE10Policy1000EPdSC_iS9_ddNS7_10__identityEEEvT0_T1_T2_T3_T4_T6_ --------------------------
	.section	.nv.constant0._ZN3cub18CUB_300001_SM_10006detail6reduce28DeviceReduceSingleTileKernelINS2_10policy_hubIdjN4cuda3std3__44plusIdEEE10Policy1000EPdSC_iS9_ddNS7_10__identityEEEvT0_T1_T2_T3_T4_T6_,"a",@progbits
	.sectionflags	@""
	.align	4
.nv.constant0._ZN3cub18CUB_300001_SM_10006detail6reduce28DeviceReduceSingleTileKernelINS2_10policy_hubIdjN4cuda3std3__44plusIdEEE10Policy1000EPdSC_iS9_ddNS7_10__identityEEEvT0_T1_T2_T3_T4_T6_:
	.zero		929


//--------------------- .nv.constant0._ZN3cub18CUB_300001_SM_10006detail6reduce18DeviceReduceKernelINS2_10policy_hubIdjN4cuda3std3__44plusIdEEE10Policy1000EN6thrust24THRUST_300001_SM_1000_NS6detail15normal_iteratorINSD_10device_ptrIdEEEEjS9_dNS7_10__identityEEEvT0_PT3_T1_NS0_13GridEvenShareISN_EET2_T4_ --------------------------
	.section	.nv.constant0._ZN3cub18CUB_300001_SM_10006detail6reduce18DeviceReduceKernelINS2_10policy_hubIdjN4cuda3std3__44plusIdEEE10Policy1000EN6thrust24THRUST_300001_SM_1000_NS6detail15normal_iteratorINSD_10device_ptrIdEEEEjS9_dNS7_10__identityEEEvT0_PT3_T1_NS0_13GridEvenShareISN_EET2_T4_,"a",@progbits
	.sectionflags	@""
	.align	4
.nv.constant0._ZN3cub18CUB_300001_SM_10006detail6reduce18DeviceReduceKernelINS2_10policy_hubIdjN4cuda3std3__44plusIdEEE10Policy1000EN6thrust24THRUST_300001_SM_1000_NS6detail15normal_iteratorINSD_10device_ptrIdEEEEjS9_dNS7_10__identityEEEvT0_PT3_T1_NS0_13GridEvenShareISN_EET2_T4_:
	.zero		958


//--------------------- .nv.constant0._ZN3cub18CUB_300001_SM_10006detail6reduce28DeviceReduceSingleTileKernelINS2_10policy_hubIdjN4cuda3std3__44plusIdEEE10Policy1000EN6thrust24THRUST_300001_SM_1000_NS6detail15normal_iteratorINSD_10device_ptrIdEEEEPdjS9_ddNS7_10__identityEEEvT0_T1_T2_T3_T4_T6_ --------------------------
	.section	.nv.constant0._ZN3cub18CUB_300001_SM_10006detail6reduce28DeviceReduceSingleTileKernelINS2_10policy_hubIdjN4cuda3std3__44plusIdEEE10Policy1000EN6thrust24THRUST_300001_SM_1000_NS6detail15normal_iteratorINSD_10device_ptrIdEEEEPdjS9_ddNS7_10__identityEEEvT0_T1_T2_T3_T4_T6_,"a",@progbits
	.sectionflags	@""
	.align	4
.nv.constant0._ZN3cub18CUB_300001_SM_10006detail6reduce28DeviceReduceSingleTileKernelINS2_10policy_hubIdjN4cuda3std3__44plusIdEEE10Policy1000EN6thrust24THRUST_300001_SM_1000_NS6detail15normal_iteratorINSD_10device_ptrIdEEEEPdjS9_ddNS7_10__identityEEEvT0_T1_T2_T3_T4_T6_:
	.zero		929


//--------------------- .nv.constant0._ZN3cub18CUB_300001_SM_10006detail9transform16transform_kernelINS2_10policy_hubILb1EN4cuda3std3__45tupleIJN6thrust24THRUST_300001_SM_1000_NS6detail15normal_iteratorINSA_10device_ptrIdEEEEEEEE10policy1000El6squareSF_JPdEEEvT0_iT1_T2_DpNS2_10kernel_argIT3_EE --------------------------
	.section	.nv.constant0._ZN3cub18CUB_300001_SM_10006detail9transform16transform_kernelINS2_10policy_hubILb1EN4cuda3std3__45tupleIJN6thrust24THRUST_300001_SM_1000_NS6detail15normal_iteratorINSA_10device_ptrIdEEEEEEEE10policy1000El6squareSF_JPdEEEvT0_iT1_T2_DpNS2_10kernel_argIT3_EE,"a",@progbits
	.sectionflags	@""
	.align	4
.nv.constant0._ZN3cub18CUB_300001_SM_10006detail9transform16transform_kernelINS2_10policy_hubILb1EN4cuda3std3__45tupleIJN6thrust24THRUST_300001_SM_1000_NS6detail15normal_iteratorINSA_10device_ptrIdEEEEEEEE10policy1000El6squareSF_JPdEEEvT0_iT1_T2_DpNS2_10kernel_argIT3_EE:
	.zero		936


//--------------------- .nv.constant0._ZN3cub18CUB_300001_SM_10006detail9transform16transform_kernelINS2_10policy_hubILb1EN4cuda3std3__45tupleIJN6thrust24THRUST_300001_SM_1000_NS6detail15normal_iteratorINSA_10device_ptrIdEEEEEEEE10policy1000Ei6squareSF_JPdEEEvT0_iT1_T2_DpNS2_10kernel_argIT3_EE --------------------------
	.section	.nv.constant0._ZN3cub18CUB_300001_SM_10006detail9transform16transform_kernelINS2_10policy_hubILb1EN4cuda3std3__45tupleIJN6thrust24THRUST_300001_SM_1000_NS6detail15normal_iteratorINSA_10device_ptrIdEEEEEEEE10policy1000Ei6squareSF_JPdEEEvT0_iT1_T2_DpNS2_10kernel_argIT3_EE,"a",@progbits
	.sectionflags	@""
	.align	4
.nv.constant0._ZN3cub18CUB_300001_SM_10006detail9transform16transform_kernelINS2_10policy_hubILb1EN4cuda3std3__45tupleIJN6thrust24THRUST_300001_SM_1000_NS6detail15normal_iteratorINSA_10device_ptrIdEEEEEEEE10policy1000Ei6squareSF_JPdEEEvT0_iT1_T2_DpNS2_10kernel_argIT3_EE:
	.zero		936


//--------------------- .nv.constant0._ZN3cub18CUB_300001_SM_10006detail8for_each13static_kernelINS2_12policy_hub_t12policy_500_tEmN6thrust24THRUST_300001_SM_1000_NS8cuda_cub20__uninitialized_fill7functorINS7_10device_ptrIdEEdEEEEvT0_T1_ --------------------------
	.section	.nv.constant0._ZN3cub18CUB_300001_SM_10006detail8for_each13static_kernelINS2_12policy_hub_t12policy_500_tEmN6thrust24THRUST_300001_SM_1000_NS8cuda_cub20__uninitialized_fill7functorINS7_10device_ptrIdEEdEEEEvT0_T1_,"a",@progbits
	.sectionflags	@""
	.align	4
.nv.constant0._ZN3cub18CUB_300001_SM_10006detail8for_each13static_kernelINS2_12policy_hub_t12policy_500_tEmN6thrust24THRUST_300001_SM_1000_NS8cuda_cub20__uninitialized_fill7functorINS7_10device_ptrIdEEdEEEEvT0_T1_:
	.zero		920


//--------------------- .nv.constant0._ZN3cub18CUB_300001_SM_10006detail11EmptyKernelIvEEvv --------------------------
	.section	.nv.constant0._ZN3cub18CUB_300001_SM_10006detail11EmptyKernelIvEEvv,"a",@progbits
	.sectionflags	@""
	.align	4
.nv.constant0._ZN3cub18CUB_300001_SM_10006detail11EmptyKernelIvEEvv:
	.zero		896


//--------------------- SYMBOLS --------------------------

	.type		.nv.reservedSmem.offset0,@object
	.size		.nv.reservedSmem.offset0,0x4
	.type		.nv.reservedSmem.cap,@object
	.size		.nv.reservedSmem.cap,0x4
